def matmul_kernel(
    a_ptr,
    b_ptr,
    c_ptr,
    M,
    N,
    K,
    stride_am,
    stride_ak,
    stride_bk,
    stride_bn,
    stride_cm,
    stride_cn,
    BLOCK_M: tl.constexpr,
    BLOCK_N: tl.constexpr,
    BLOCK_K: tl.constexpr,
    GROUP_M: tl.constexpr,
):
    pid = tl.program_id(axis=0)
    num_pid_m = tl.cdiv(M, BLOCK_M)
    num_pid_n = tl.cdiv(N, BLOCK_N)
    num_pid_in_group = GROUP_M * num_pid_n
    group_id = pid // num_pid_in_group
    first_pid_m = group_id * GROUP_M
    group_size_m = min(num_pid_m - first_pid_m, GROUP_M)
    pid_m = first_pid_m + ((pid % num_pid_in_group) % group_size_m)
    pid_n = (pid % num_pid_in_group) // group_size_m

    offs_am = (pid_m * BLOCK_M + tl.arange(0, BLOCK_M)) % M
    offs_bn = (pid_n * BLOCK_N + tl.arange(0, BLOCK_N)) % N
    offs_k = tl.arange(0, BLOCK_K)
    a_ptrs = a_ptr + offs_am[:, None] * stride_am + offs_k[None, :] * stride_ak
    b_ptrs = b_ptr + offs_k[:, None] * stride_bk + offs_bn[None, :] * stride_bn

    acc = tl.zeros((BLOCK_M, BLOCK_N), dtype=tl.float32)
    for kk in range(0, tl.cdiv(K, BLOCK_K)):
        a = tl.load(a_ptrs, mask=offs_k[None, :] < K - kk * BLOCK_K, other=0.0)
        b = tl.load(b_ptrs, mask=offs_k[:, None] < K - kk * BLOCK_K, other=0.0)
        acc = tl.dot(a, b, acc)
        a_ptrs += BLOCK_K * stride_ak
        b_ptrs += BLOCK_K * stride_bk

    c = acc.to(c_ptr.dtype.element_ty)
    offs_cm = pid_m * BLOCK_M + tl.arange(0, BLOCK_M)
    offs_cn = pid_n * BLOCK_N + tl.arange(0, BLOCK_N)
    c_ptrs = c_ptr + offs_cm[:, None] * stride_cm + offs_cn[None, :] * stride_cn
    mask = (offs_cm[:, None] < M) & (offs_cn[None, :] < N)
    tl.store(c_ptrs, c, mask=mask)

# config = {"BLOCK_K": 128, "BLOCK_M": 128, "BLOCK_N": 512, "GROUP_M": 8, "arch": "sm_90", "dtype": "fp32", "num_ctas": 1, "num_stages": 4, "num_warps": 4}
# arch = sm_90


// ===== COMPILED SASS (sm_90a) =====

	.target	sm_90a

	.elftype	@"ET_EXEC"


//--------------------- .note.nv.tkinfo           --------------------------
	.section	.note.nv.tkinfo,"",@"SHT_NOTE"
	.sectionflags	@"SHF_NOTE_NV_TKINFO"
	.tkinfo
        /*0018*/ 	.word	0x00000002
        /*0030*/ 	.string	""
        /*0030*/ 	.string	"ptxas"
        /*0030*/ 	.string	"Cuda compilation tools, release 13.0, V13.0.88"
        /*0030*/ 	.string	"Build cuda_13.0.r13.0/compiler.36424714_0"
        /*0030*/ 	.string	"-v  -suppress-debug-info  -lineinfo  -arch sm_90a "



//--------------------- .note.nv.cuinfo           --------------------------
	.section	.note.nv.cuinfo,"",@"SHT_NOTE"
	.sectionflags	@"SHF_NOTE_NV_CUINFO"
        /*0018*/ 	.short	0x0002
        /*001a*/ 	.short	0x005a
        /*001c*/ 	.short	0x0082
	.zero		2


//--------------------- .nv.info                  --------------------------
	.section	.nv.info,"",@"SHT_CUDA_INFO"
	.align	4


	//----- nvinfo : EIATTR_REGCOUNT
	.align		4
        /*0000*/ 	.byte	0x04, 0x2f
        /*0002*/ 	.short	(.L_1 - .L_0)
	.align		4
.L_0:
        /*0004*/ 	.word	index@(matmul_kernel)
        /*0008*/ 	.word	0x000000ff


	//----- nvinfo : EIATTR_FRAME_SIZE
	.align		4
.L_1:
        /*000c*/ 	.byte	0x04, 0x11
        /*000e*/ 	.short	(.L_3 - .L_2)
	.align		4
.L_2:
        /*0010*/ 	.word	index@(matmul_kernel)
        /*0014*/ 	.word	0x00002b40


	//----- nvinfo : EIATTR_MIN_STACK_SIZE
	.align		4
.L_3:
        /*0018*/ 	.byte	0x04, 0x12
        /*001a*/ 	.short	(.L_5 - .L_4)
	.align		4
.L_4:
        /*001c*/ 	.word	index@(matmul_kernel)
        /*0020*/ 	.word	0x00002b40
.L_5:


//--------------------- .nv.compat                --------------------------
	.section	.nv.compat,"",@"SHT_CUDA_COMPAT_INFO"
	.align	4
        /*0000*/ 	.byte	0x02, 0x09, 0x01, 0x00, 0x02, 0x02, 0x04, 0x00, 0x02, 0x05, 0x05, 0x00, 0x03, 0x07, 0x01, 0x01
        /*0010*/ 	.byte	0x02, 0x03, 0x00, 0x00, 0x02, 0x06, 0x01, 0x00, 0x04, 0x0b, 0x08, 0x00, 0x00, 0x00, 0x00, 0x00
        /*0020*/ 	.byte	0x00, 0x00, 0x00, 0x00


//--------------------- .nv.info.matmul_kernel    --------------------------
	.section	.nv.info.matmul_kernel,"",@"SHT_CUDA_INFO"
	.sectionflags	@""
	.align	4


	//----- nvinfo : EIATTR_CUDA_API_VERSION
	.align		4
        /*0000*/ 	.byte	0x04, 0x37
        /*0002*/ 	.short	(.L_7 - .L_6)
.L_6:
        /*0004*/ 	.word	0x00000082


	//----- nvinfo : EIATTR_KPARAM_INFO
	.align		4
.L_7:
        /*0008*/ 	.byte	0x04, 0x17
        /*000a*/ 	.short	(.L_9 - .L_8)
.L_8:
        /*000c*/ 	.word	0x00000000
        /*0010*/ 	.short	0x000d
        /*0012*/ 	.short	0x0048
        /*0014*/ 	.byte	0x00, 0xf4, 0x21, 0x00


	//----- nvinfo : EIATTR_KPARAM_INFO
	.align		4
.L_9:
        /*0018*/ 	.byte	0x04, 0x17
        /*001a*/ 	.short	(.L_11 - .L_10)
.L_10:
        /*001c*/ 	.word	0x00000000
        /*0020*/ 	.short	0x000c
        /*0022*/ 	.short	0x0040
        /*0024*/ 	.byte	0x00, 0xf4, 0x21, 0x00


	//----- nvinfo : EIATTR_KPARAM_INFO
	.align		4
.L_11:
        /*0028*/ 	.byte	0x04, 0x17
        /*002a*/ 	.short	(.L_13 - .L_12)
.L_12:
        /*002c*/ 	.word	0x00000000
        /*0030*/ 	.short	0x000b
        /*0032*/ 	.short	0x0038
        /*0034*/ 	.byte	0x00, 0xf0, 0x11, 0x00


	//----- nvinfo : EIATTR_KPARAM_INFO
	.align		4
.L_13:
        /*0038*/ 	.byte	0x04, 0x17
        /*003a*/ 	.short	(.L_15 - .L_14)
.L_14:
        /*003c*/ 	.word	0x00000000
        /*0040*/ 	.short	0x000a
        /*0042*/ 	.short	0x0034
        /*0044*/ 	.byte	0x00, 0xf0, 0x11, 0x00


	//----- nvinfo : EIATTR_KPARAM_INFO
	.align		4
.L_15:
        /*0048*/ 	.byte	0x04, 0x17
        /*004a*/ 	.short	(.L_17 - .L_16)
.L_16:
        /*004c*/ 	.word	0x00000000
        /*0050*/ 	.short	0x0009
        /*0052*/ 	.short	0x0030
        /*0054*/ 	.byte	0x00, 0xf0, 0x11, 0x00


	//----- nvinfo : EIATTR_KPARAM_INFO
	.align		4
.L_17:
        /*0058*/ 	.byte	0x04, 0x17
        /*005a*/ 	.short	(.L_19 - .L_18)
.L_18:
        /*005c*/ 	.word	0x00000000
        /*0060*/ 	.short	0x0008
        /*0062*/ 	.short	0x002c
        /*0064*/ 	.byte	0x00, 0xf0, 0x11, 0x00


	//----- nvinfo : EIATTR_KPARAM_INFO
	.align		4
.L_19:
        /*0068*/ 	.byte	0x04, 0x17
        /*006a*/ 	.short	(.L_21 - .L_20)
.L_20:
        /*006c*/ 	.word	0x00000000
        /*0070*/ 	.short	0x0007
        /*0072*/ 	.short	0x0028
        /*0074*/ 	.byte	0x00, 0xf0, 0x11, 0x00


	//----- nvinfo : EIATTR_KPARAM_INFO
	.align		4
.L_21:
        /*0078*/ 	.byte	0x04, 0x17
        /*007a*/ 	.short	(.L_23 - .L_22)
.L_22:
        /*007c*/ 	.word	0x00000000
        /*0080*/ 	.short	0x0006
        /*0082*/ 	.short	0x0024
        /*0084*/ 	.byte	0x00, 0xf0, 0x11, 0x00


	//----- nvinfo : EIATTR_KPARAM_INFO
	.align		4
.L_23:
        /*0088*/ 	.byte	0x04, 0x17
        /*008a*/ 	.short	(.L_25 - .L_24)
.L_24:
        /*008c*/ 	.word	0x00000000
        /*0090*/ 	.short	0x0005
        /*0092*/ 	.short	0x0020
        /*0094*/ 	.byte	0x00, 0xf0, 0x11, 0x00


	//----- nvinfo : EIATTR_KPARAM_INFO
	.align		4
.L_25:
        /*0098*/ 	.byte	0x04, 0x17
        /*009a*/ 	.short	(.L_27 - .L_26)
.L_26:
        /*009c*/ 	.word	0x00000000
        /*00a0*/ 	.short	0x0004
        /*00a2*/ 	.short	0x001c
        /*00a4*/ 	.byte	0x00, 0xf0, 0x11, 0x00


	//----- nvinfo : EIATTR_KPARAM_INFO
	.align		4
.L_27:
        /*00a8*/ 	.byte	0x04, 0x17
        /*00aa*/ 	.short	(.L_29 - .L_28)
.L_28:
        /*00ac*/ 	.word	0x00000000
        /*00b0*/ 	.short	0x0003
        /*00b2*/ 	.short	0x0018
        /*00b4*/ 	.byte	0x00, 0xf0, 0x11, 0x00


	//----- nvinfo : EIATTR_KPARAM_INFO
	.align		4
.L_29:
        /*00b8*/ 	.byte	0x04, 0x17
        /*00ba*/ 	.short	(.L_31 - .L_30)
.L_30:
        /*00bc*/ 	.word	0x00000000
        /*00c0*/ 	.short	0x0002
        /*00c2*/ 	.short	0x0010
        /*00c4*/ 	.byte	0x00, 0xf4, 0x21, 0x00


	//----- nvinfo : EIATTR_KPARAM_INFO
	.align		4
.L_31:
        /*00c8*/ 	.byte	0x04, 0x17
        /*00ca*/ 	.short	(.L_33 - .L_32)
.L_32:
        /*00cc*/ 	.word	0x00000000
        /*00d0*/ 	.short	0x0001
        /*00d2*/ 	.short	0x0008
        /*00d4*/ 	.byte	0x00, 0xf4, 0x21, 0x00


	//----- nvinfo : EIATTR_KPARAM_INFO
	.align		4
.L_33:
        /*00d8*/ 	.byte	0x04, 0x17
        /*00da*/ 	.short	(.L_35 - .L_34)
.L_34:
        /*00dc*/ 	.word	0x00000000
        /*00e0*/ 	.short	0x0000
        /*00e2*/ 	.short	0x0000
        /*00e4*/ 	.byte	0x00, 0xf4, 0x21, 0x00


	//----- nvinfo : EIATTR_SPARSE_MMA_MASK
	.align		4
.L_35:
        /*00e8*/ 	.byte	0x03, 0x50
        /*00ea*/ 	.short	0x0000


	//----- nvinfo : EIATTR_MAXREG_COUNT
	.align		4
        /*00ec*/ 	.byte	0x03, 0x1b
        /*00ee*/ 	.short	0x00ff


	//----- nvinfo : EIATTR_NUM_BARRIERS
	.align		4
        /*00f0*/ 	.byte	0x02, 0x4c
        /*00f2*/ 	.byte	0x01
	.zero		1


	//----- nvinfo : EIATTR_ANNOTATIONS
	.align		4
        /*00f4*/ 	.byte	0x04, 0x55
        /*00f6*/ 	.short	(.L_37 - .L_36)


	//   ....[0]....
.L_36:
        /*00f8*/ 	.word	0x00000001
        /*00fc*/ 	.byte	0x30, 0x03, 0x00, 0x00, 0x01, 0x00, 0x00, 0x00, 0x10, 0x07, 0x00, 0x00, 0x01, 0x00, 0x00, 0x00
        /* <DEDUP_REMOVED lines=3719> */
        /*e97c*/ 	.byte	0xe0, 0xc5, 0x04, 0x00


	//----- nvinfo : EIATTR_MERCURY_ISA_VERSION
	.align		4
.L_37:
        /*e980*/ 	.byte	0x03, 0x5f
        /*e982*/ 	.short	0x0101


	//----- nvinfo : EIATTR_EXIT_INSTR_OFFSETS
	.align		4
        /*e984*/ 	.byte	0x04, 0x1c
        /*e986*/ 	.short	(.L_39 - .L_38)


	//   ....[0]....
.L_38:
        /*e988*/ 	.word	0x000932a0


	//   ....[1]....
        /*e98c*/ 	.word	0x000932c0


	//----- nvinfo : EIATTR_REQNTID
	.align		4
.L_39:
        /*e990*/ 	.byte	0x04, 0x10
        /*e992*/ 	.short	(.L_41 - .L_40)
.L_40:
        /*e994*/ 	.word	0x00000080
        /*e998*/ 	.word	0x00000001
        /*e99c*/ 	.word	0x00000001


	//----- nvinfo : EIATTR_CBANK_PARAM_SIZE
	.align		4
.L_41:
        /*e9a0*/ 	.byte	0x03, 0x19
        /*e9a2*/ 	.short	0x0050


	//----- nvinfo : EIATTR_PARAM_CBANK
	.align		4
        /*e9a4*/ 	.byte	0x04, 0x0a
        /*e9a6*/ 	.short	(.L_43 - .L_42)
	.align		4
.L_42:
        /*e9a8*/ 	.word	index@(.nv.constant0.matmul_kernel)
        /*e9ac*/ 	.short	0x0210
        /*e9ae*/ 	.short	0x0050


	//----- nvinfo : EIATTR_SW_WAR
	.align		4
.L_43:
        /*e9b0*/ 	.byte	0x04, 0x36
        /*e9b2*/ 	.short	(.L_45 - .L_44)
.L_44:
        /*e9b4*/ 	.word	0x00000008
.L_45:


//--------------------- .nv.callgraph             --------------------------
	.section	.nv.callgraph,"",@"SHT_CUDA_CALLGRAPH"
	.align	4
	.sectionentsize	8
	.align		4
        /*0000*/ 	.word	0x00000000
	.align		4
        /*0004*/ 	.word	0xffffffff
	.align		4
        /*0008*/ 	.word	0x00000000
	.align		4
        /*000c*/ 	.word	0xfffffffe
	.align		4
        /*0010*/ 	.word	0x00000000
	.align		4
        /*0014*/ 	.word	0xfffffffd
	.align		4
        /*0018*/ 	.word	0x00000000
	.align		4
        /*001c*/ 	.word	0xfffffffc


//--------------------- .text.matmul_kernel       --------------------------
	.section	.text.matmul_kernel,"ax",@progbits
	.align	128
        .global         matmul_kernel
        .type           matmul_kernel,@function
        .size           matmul_kernel,(.L_x_3 - matmul_kernel)
        .other          matmul_kernel,@"STO_CUDA_ENTRY STV_DEFAULT"
matmul_kernel:
.text.matmul_kernel:
[----:B------:R-:W1:Y:S08]  /*0000*/  LDC R1, c[0x0][0x28] ;  /* 0x00000a00ff017b82 */ /* 0x000e700000000800 */
[----:B------:R-:W2:Y:S01]  /*0010*/  LDC.64 R234, c[0x0][0x228] ;  /* 0x00008a00ffea7b82 */ /* 0x000ea20000000a00 */
[----:B------:R-:W3:Y:S01]  /*0020*/  S2R R5, SR_CTAID.X ;  /* 0x0000000000057919 */ /* 0x000ee20000002500 */
[----:B------:R-:W-:Y:S01]  /*0030*/  MOV R252, 0x400 ;  /* 0x0000040000fc7802 */ /* 0x000fe20000000f00 */
[----:B-1----:R-:W-:-:S02]  /*0040*/  VIADD R1, R1, 0xffffd4c0 ;  /* 0xffffd4c001017836 */ /* 0x002fc40000000000 */
[----:B--2---:R-:W-:Y:S01]  /*0050*/  VIADD R0, R235, 0x1ff ;  /* 0x000001ffeb007836 */ /* 0x004fe20000000000 */
[----:B------:R-:W-:Y:S02]  /*0060*/  IABS R247, R235 ;  /* 0x000000eb00f77213 */ /* 0x000fe40000000000 */
[----:B------:R-:W-:Y:S02]  /*0070*/  IABS R232, R234 ;  /* 0x000000ea00e87213 */ /* 0x000fe40000000000 */
[----:B------:R-:W-:-:S04]  /*0080*/  SHF.R.S32.HI R3, RZ, 0x1f, R0 ;  /* 0x0000001fff037819 */ /* 0x000fc80000011400 */
[----:B------:R-:W-:Y:S02]  /*0090*/  LEA.HI R3, R3, R0, RZ, 0x9 ;  /* 0x0000000003037211 */ /* 0x000fe400078f48ff */
[----:B---3--:R-:W-:Y:S02]  /*00a0*/  IABS R8, R5 ;  /* 0x0000000500087213 */ /* 0x008fe40000000000 */
[----:B------:R-:W-:-:S05]  /*00b0*/  SHF.R.S32.HI R3, RZ, 0x9, R3 ;  /* 0x00000009ff037819 */ /* 0x000fca0000011403 */
[----:B------:R-:W-:-:S05]  /*00c0*/  IMAD.SHL.U32 R4, R3, 0x8, RZ ;  /* 0x0000000803047824 */ /* 0x000fca00078e00ff */
[-C--:B------:R-:W-:Y:S02]  /*00d0*/  IABS R7, R4.reuse ;  /* 0x0000000400077213 */ /* 0x080fe40000000000 */
[----:B------:R-:W-:Y:S02]  /*00e0*/  IABS R10, R4 ;  /* 0x00000004000a7213 */ /* 0x000fe40000000000 */
[----:B------:R-:W1:Y:S08]  /*00f0*/  I2F.RP R0, R7 ;  /* 0x0000000700007306 */ /* 0x000e700000209400 */
[----:B-1----:R-:W1:Y:S02]  /*0100*/  MUFU.RCP R0, R0 ;  /* 0x0000000000007308 */ /* 0x002e640000001000 */
[----:B-1----:R-:W-:-:S02]  /*0110*/  VIADD R2, R0, 0xffffffe ;  /* 0x0ffffffe00027836 */ /* 0x002fc40000000000 */
[----:B------:R-:W-:-:S04]  /*0120*/  IMAD.MOV R0, RZ, RZ, -R10 ;  /* 0x000000ffff007224 */ /* 0x000fc800078e0a0a */
[----:B------:R1:W2:Y:S02]  /*0130*/  F2I.FTZ.U32.TRUNC.NTZ R3, R2 ;  /* 0x0000000200037305 */ /* 0x0002a4000021f000 */
[----:B-1----:R-:W-:Y:S02]  /*0140*/  IMAD.MOV.U32 R2, RZ, RZ, RZ ;  /* 0x000000ffff027224 */ /* 0x002fe400078e00ff */
[----:B--2---:R-:W-:-:S04]  /*0150*/  IMAD.MOV R6, RZ, RZ, -R3 ;  /* 0x000000ffff067224 */ /* 0x004fc800078e0a03 */
[----:B------:R-:W-:Y:S01]  /*0160*/  IMAD R9, R6, R7, RZ ;  /* 0x0000000706097224 */ /* 0x000fe200078e02ff */
[----:B------:R-:W-:-:S03]  /*0170*/  MOV R6, R8 ;  /* 0x0000000800067202 */ /* 0x000fc60000000f00 */
[----:B------:R-:W-:-:S06]  /*0180*/  IMAD.HI.U32 R3, R3, R9, R2 ;  /* 0x0000000903037227 */ /* 0x000fcc00078e0002 */
[----:B------:R-:W-:-:S04]  /*0190*/  IMAD.HI.U32 R3, R3, R6, RZ ;  /* 0x0000000603037227 */ /* 0x000fc800078e00ff */
[----:B------:R-:W-:Y:S02]  /*01a0*/  IMAD R0, R3, R0, R6 ;  /* 0x0000000003007224 */ /* 0x000fe400078e0206 */
[----:B------:R-:W1:Y:S03]  /*01b0*/  I2F.RP R6, R247 ;  /* 0x000000f700067306 */ /* 0x000e660000209400 */
[----:B------:R-:W-:-:S05]  /*01c0*/  ISETP.GT.U32.AND P1, PT, R7, R0, PT ;  /* 0x000000000700720c */ /* 0x000fca0003f24070 */
[----:B-1----:R-:W-:Y:S08]  /*01d0*/  MUFU.RCP R6, R6 ;  /* 0x0000000600067308 */ /* 0x002ff00000001000 */
[----:B------:R-:W-:Y:S02]  /*01e0*/  @!P1 IMAD.IADD R0, R0, 0x1, -R7 ;  /* 0x0000000100009824 */ /* 0x000fe400078e0a07 */
[----:B------:R-:W-:Y:S01]  /*01f0*/  @!P1 VIADD R3, R3, 0x1 ;  /* 0x0000000103039836 */ /* 0x000fe20000000000 */
[----:B------:R-:W-:-:S02]  /*0200*/  ISETP.NE.AND P1, PT, R4, RZ, PT ;  /* 0x000000ff0400720c */ /* 0x000fc40003f25270 */
[----:B------:R-:W-:Y:S02]  /*0210*/  ISETP.GE.U32.AND P0, PT, R0, R7, PT ;  /* 0x000000070000720c */ /* 0x000fe40003f06070 */
[----:B------:R-:W-:Y:S01]  /*0220*/  LOP3.LUT R0, R5, R4, RZ, 0x3c, !PT ;  /* 0x0000000405007212 */ /* 0x000fe200078e3cff */
[----:B------:R-:W1:Y:S03]  /*0230*/  S2R R7, SR_CgaCtaId ;  /* 0x0000000000077919 */ /* 0x000e660000008800 */
[----:B------:R-:W-:Y:S01]  /*0240*/  ISETP.GE.AND P2, PT, R0, RZ, PT ;  /* 0x000000ff0000720c */ /* 0x000fe20003f46270 */
[----:B------:R-:W-:-:S06]  /*0250*/  VIADD R0, R234, 0x7f ;  /* 0x0000007fea007836 */ /* 0x000fcc0000000000 */
[----:B------:R-:W-:-:S05]  /*0260*/  @P0 VIADD R3, R3, 0x1 ;  /* 0x0000000103030836 */ /* 0x000fca0000000000 */
[----:B------:R-:W-:Y:S02]  /*0270*/  MOV R2, R3 ;  /* 0x0000000300027202 */ /* 0x000fe40000000f00 */
[----:B------:R-:W-:-:S03]  /*0280*/  SHF.R.S32.HI R3, RZ, 0x1f, R0 ;  /* 0x0000001fff037819 */ /* 0x000fc60000011400 */
[----:B------:R-:W-:Y:S01]  /*0290*/  @!P2 IMAD.MOV R2, RZ, RZ, -R2 ;  /* 0x000000ffff02a224 */ /* 0x000fe200078e0a02 */
[----:B------:R-:W-:Y:S02]  /*02a0*/  @!P1 LOP3.LUT R2, RZ, R4, RZ, 0x33, !PT ;  /* 0x00000004ff029212 */ /* 0x000fe400078e33ff */
[----:B------:R-:W-:-:S03]  /*02b0*/  LEA.HI R3, R3, R0, RZ, 0x7 ;  /* 0x0000000003037211 */ /* 0x000fc600078f38ff */
[----:B------:R-:W-:Y:S02]  /*02c0*/  IMAD.SHL.U32 R10, R2, 0x8, RZ ;  /* 0x00000008020a7824 */ /* 0x000fe400078e00ff */
[----:B------:R-:W-:-:S03]  /*02d0*/  IMAD.MOV R2, RZ, RZ, -R2 ;  /* 0x000000ffff027224 */ /* 0x000fc600078e0a02 */
[----:B------:R-:W-:Y:S01]  /*02e0*/  LEA.HI.SX32 R3, R3, -R10, 0x19 ;  /* 0x8000000a03037211 */ /* 0x000fe200078fcaff */
[----:B------:R-:W-:Y:S01]  /*02f0*/  IMAD R11, R4, R2, R5 ;  /* 0x00000002040b7224 */ /* 0x000fe200078e0205 */
[----:B-1----:R-:W-:Y:S01]  /*0300*/  LEA R252, R7, R252, 0x18 ;  /* 0x000000fc07fc7211 */ /* 0x002fe200078ec0ff */
[----:B------:R-:W-:Y:S01]  /*0310*/  IMAD.MOV.U32 R2, RZ, RZ, RZ ;  /* 0x000000ffff027224 */ /* 0x000fe200078e00ff */
[----:B------:R-:W-:-:S03]  /*0320*/  VIMNMX R8, R3, 0x8, PT ;  /* 0x0000000803087848 */ /* 0x000fc60003fe0100 */
[----:B------:R-:W-:Y:S01]  /*0330*/  STL [R1+0x2958], R252 ;  /* 0x002958fc01007387 */ /* 0x000fe20000100800 */
[-C--:B------:R-:W-:Y:S02]  /*0340*/  IABS R9, R8.reuse ;  /* 0x0000000800097213 */ /* 0x080fe40000000000 */
[----:B------:R-:W-:Y:S02]  /*0350*/  IABS R4, R8 ;  /* 0x0000000800047213 */ /* 0x000fe40000000000 */
[----:B------:R-:W1:Y:S08]  /*0360*/  I2F.RP R0, R9 ;  /* 0x0000000900007306 */ /* 0x000e700000209400 */
[----:B-1----:R-:W1:Y:S02]  /*0370*/  MUFU.RCP R0, R0 ;  /* 0x0000000000007308 */ /* 0x002e640000001000 */
[----:B-1----:R-:W-:Y:S01]  /*0380*/  VIADD R3, R0, 0xffffffe ;  /* 0x0ffffffe00037836 */ /* 0x002fe20000000000 */
[----:B------:R-:W-:-:S05]  /*0390*/  IABS R0, R11 ;  /* 0x0000000b00007213 */ /* 0x000fca0000000000 */
[----:B------:R-:W1:Y:S02]  /*03a0*/  F2I.FTZ.U32.TRUNC.NTZ R3, R3 ;  /* 0x0000000300037305 */ /* 0x000e64000021f000 */
[----:B-1----:R-:W-:-:S05]  /*03b0*/  IADD3 R12, RZ, -R3, RZ ;  /* 0x80000003ff0c7210 */ /* 0x002fca0007ffe0ff */
[----:B------:R-:W-:-:S04]  /*03c0*/  IMAD R5, R12, R9, RZ ;  /* 0x000000090c057224 */ /* 0x000fc800078e02ff */
[----:B------:R-:W-:Y:S02]  /*03d0*/  IMAD.HI.U32 R2, R3, R5, R2 ;  /* 0x0000000503027227 */ /* 0x000fe400078e0002 */
[----:B------:R-:W1:Y:S02]  /*03e0*/  I2F.RP R3, R232 ;  /* 0x000000e800037306 */ /* 0x000e640000209400 */
[----:B------:R-:W-:Y:S02]  /*03f0*/  IMAD.MOV.U32 R5, RZ, RZ, R0 ;  /* 0x000000ffff057224 */ /* 0x000fe400078e0000 */
[----:B------:R-:W-:Y:S02]  /*0400*/  IMAD.MOV R0, RZ, RZ, -R4 ;  /* 0x000000ffff007224 */ /* 0x000fe400078e0a04 */
[----:B------:R-:W-:-:S04]  /*0410*/  IMAD.HI.U32 R2, R2, R5, RZ ;  /* 0x0000000502027227 */ /* 0x000fc800078e00ff */
[----:B------:R-:W-:Y:S02]  /*0420*/  IMAD R0, R2, R0, R5 ;  /* 0x0000000002007224 */ /* 0x000fe400078e0205 */
[----:B------:R-:W-:-:S03]  /*0430*/  VIADD R4, R6, 0xffffffe ;  /* 0x0ffffffe06047836 */ /* 0x000fc60000000000 */
[----:B------:R-:W-:Y:S01]  /*0440*/  ISETP.GT.U32.AND P1, PT, R9, R0, PT ;  /* 0x000000000900720c */ /* 0x000fe20003f24070 */
[----:B-1----:R-:W1:Y:S08]  /*0450*/  MUFU.RCP R3, R3 ;  /* 0x0000000300037308 */ /* 0x002e700000001000 */
[----:B------:R-:W2:Y:S04]  /*0460*/  F2I.FTZ.U32.TRUNC.NTZ R5, R4 ;  /* 0x0000000400057305 */ /* 0x000ea8000021f000 */
[----:B------:R-:W-:Y:S01]  /*0470*/  @!P1 IMAD.IADD R0, R0, 0x1, -R9 ;  /* 0x0000000100009824 */ /* 0x000fe200078e0a09 */
[----:B------:R-:W-:-:S02]  /*0480*/  @!P1 IADD3 R2, R2, 0x1, RZ ;  /* 0x0000000102029810 */ /* 0x000fc40007ffe0ff */
[----:B------:R-:W-:Y:S02]  /*0490*/  ISETP.NE.AND P1, PT, R8, RZ, PT ;  /* 0x000000ff0800720c */ /* 0x000fe40003f25270 */
[----:B------:R-:W-:Y:S02]  /*04a0*/  ISETP.GE.U32.AND P0, PT, R0, R9, PT ;  /* 0x000000090000720c */ /* 0x000fe40003f06070 */
[----:B------:R-:W-:-:S04]  /*04b0*/  LOP3.LUT R0, R11, R8, RZ, 0x3c, !PT ;  /* 0x000000080b007212 */ /* 0x000fc800078e3cff */
[----:B------:R-:W-:Y:S01]  /*04c0*/  ISETP.GE.AND P2, PT, R0, RZ, PT ;  /* 0x000000ff0000720c */ /* 0x000fe20003f46270 */
[----:B-1----:R-:W-:Y:S02]  /*04d0*/  VIADD R0, R3, 0xffffffe ;  /* 0x0ffffffe03007836 */ /* 0x002fe40000000000 */
[----:B--2---:R-:W-:Y:S02]  /*04e0*/  IMAD.MOV R4, RZ, RZ, -R5 ;  /* 0x000000ffff047224 */ /* 0x004fe400078e0a05 */
[----:B------:R-:W1:Y:S02]  /*04f0*/  F2I.FTZ.U32.TRUNC.NTZ R3, R0 ;  /* 0x0000000000037305 */ /* 0x000e64000021f000 */
[----:B------:R-:W-:Y:S02]  /*0500*/  @P0 VIADD R2, R2, 0x1 ;  /* 0x0000000102020836 */ /* 0x000fe40000000000 */
[----:B------:R-:W-:Y:S01]  /*0510*/  IMAD R245, R4, R247, RZ ;  /* 0x000000f704f57224 */ /* 0x000fe200078e02ff */
[----:B------:R-:W-:-:S03]  /*0520*/  MOV R4, RZ ;  /* 0x000000ff00047202 */ /* 0x000fc60000000f00 */
[----:B------:R-:W-:Y:S01]  /*0530*/  @!P2 IMAD.MOV R2, RZ, RZ, -R2 ;  /* 0x000000ffff02a224 */ /* 0x000fe200078e0a02 */
[----:B------:R-:W-:Y:S01]  /*0540*/  @!P1 LOP3.LUT R2, RZ, R8, RZ, 0x33, !PT ;  /* 0x00000008ff029212 */ /* 0x000fe200078e33ff */
[----:B------:R-:W-:-:S04]  /*0550*/  IMAD.HI.U32 R245, R5, R245, R4 ;  /* 0x000000f505f57227 */ /* 0x000fc800078e0004 */
[----:B------:R-:W-:Y:S02]  /*0560*/  IMAD.SHL.U32 R6, R2, 0x200, RZ ;  /* 0x0000020002067824 */ /* 0x000fe400078e00ff */
[----:B------:R-:W-:Y:S02]  /*0570*/  IMAD.MOV R227, RZ, RZ, -R2 ;  /* 0x000000ffffe37224 */ /* 0x000fe400078e0a02 */
[C---:B------:R-:W-:Y:S01]  /*0580*/  VIADD R13, R6.reuse, 0x2 ;  /* 0x00000002060d7836 */ /* 0x040fe20000000000 */
[----:B------:R-:W-:Y:S01]  /*0590*/  IABS R4, R6 ;  /* 0x0000000600047213 */ /* 0x000fe20000000000 */
[----:B------:R-:W-:Y:S02]  /*05a0*/  VIADD R14, R6, 0x1 ;  /* 0x00000001060e7836 */ /* 0x000fe40000000000 */
[----:B-1----:R-:W-:Y:S01]  /*05b0*/  IMAD.MOV R229, RZ, RZ, -R3 ;  /* 0x000000ffffe57224 */ /* 0x002fe200078e0a03 */
[----:B------:R-:W-:Y:S01]  /*05c0*/  IABS R250, R13 ;  /* 0x0000000d00fa7213 */ /* 0x000fe20000000000 */
[----:B------:R-:W-:-:S04]  /*05d0*/  IMAD.HI.U32 R0, R245, R4, RZ ;  /* 0x00000004f5007227 */ /* 0x000fc800078e00ff */
[----:B------:R-:W-:Y:S01]  /*05e0*/  IMAD R227, R8, R227, R11 ;  /* 0x000000e308e37224 */ /* 0x000fe200078e020b */
[----:B------:R-:W-:Y:S01]  /*05f0*/  IABS R8, R14 ;  /* 0x0000000e00087213 */ /* 0x000fe20000000000 */
[----:B------:R-:W-:Y:S02]  /*0600*/  IMAD.MOV R7, RZ, RZ, -R0 ;  /* 0x000000ffff077224 */ /* 0x000fe400078e0a00 */
[----:B------:R-:W-:Y:S01]  /*0610*/  IMAD.MOV.U32 R2, RZ, RZ, RZ ;  /* 0x000000ffff027224 */ /* 0x000fe200078e00ff */
[----:B------:R-:W-:Y:S01]  /*0620*/  IADD3 R227, R10, R227, RZ ;  /* 0x000000e30ae37210 */ /* 0x000fe20007ffe0ff */
[----:B------:R-:W-:Y:S02]  /*0630*/  IMAD R229, R229, R232, RZ ;  /* 0x000000e8e5e57224 */ /* 0x000fe400078e02ff */
[----:B------:R-:W-:-:S04]  /*0640*/  IMAD.HI.U32 R0, R245, R250, RZ ;  /* 0x000000faf5007227 */ /* 0x000fc800078e00ff */
[C---:B------:R-:W-:Y:S02]  /*0650*/  VIADD R9, R6.reuse, 0x3 ;  /* 0x0000000306097836 */ /* 0x040fe40000000000 */
[C---:B------:R-:W-:Y:S02]  /*0660*/  VIADD R5, R6.reuse, 0x4 ;  /* 0x0000000406057836 */ /* 0x040fe40000000000 */
[----:B------:R-:W-:Y:S01]  /*0670*/  IMAD.HI.U32 R229, R3, R229, R2 ;  /* 0x000000e503e57227 */ /* 0x000fe200078e0002 */
[----:B------:R-:W-:Y:S02]  /*0680*/  IADD3 R3, R6, 0x5, RZ ;  /* 0x0000000506037810 */ /* 0x000fe40007ffe0ff */
[----:B------:R-:W-:Y:S01]  /*0690*/  IABS R248, R5 ;  /* 0x0000000500f87213 */ /* 0x000fe20000000000 */
[----:B------:R-:W-:Y:S01]  /*06a0*/  IMAD.MOV R0, RZ, RZ, -R0 ;  /* 0x000000ffff007224 */ /* 0x000fe200078e0a00 */
[----:B------:R-:W-:Y:S01]  /*06b0*/  IABS R246, R3 ;  /* 0x0000000300f67213 */ /* 0x000fe20000000000 */
[----:B------:R-:W-:-:S04]  /*06c0*/  IMAD.HI.U32 R2, R245, R8, RZ ;  /* 0x00000008f5027227 */ /* 0x000fc800078e00ff */
[C---:B------:R-:W-:Y:S01]  /*06d0*/  IMAD R7, R247.reuse, R7, R4 ;  /* 0x00000007f7077224 */ /* 0x040fe200078e0204 */
[----:B------:R-:W-:Y:S01]  /*06e0*/  IABS R4, R9 ;  /* 0x0000000900047213 */ /* 0x000fe20000000000 */
[----:B------:R-:W-:Y:S02]  /*06f0*/  IMAD R250, R247, R0, R250 ;  /* 0x00000000f7fa7224 */ /* 0x000fe400078e02fa */
[----:B------:R-:W-:Y:S01]  /*0700*/  IMAD.MOV R2, RZ, RZ, -R2 ;  /* 0x000000ffff027224 */ /* 0x000fe200078e0a02 */
[----:B------:R-:W-:Y:S01]  /*0710*/  STL [R1+0x2aac], R7 ;  /* 0x002aac0701007387 */ /* 0x000fe20000100800 */
[C---:B------:R-:W-:Y:S02]  /*0720*/  VIADD R5, R6.reuse, 0x6 ;  /* 0x0000000606057836 */ /* 0x040fe40000000000 */
[----:B------:R-:W-:Y:S01]  /*0730*/  VIADD R3, R6, 0x7 ;  /* 0x0000000706037836 */ /* 0x000fe20000000000 */
[----:B------:R-:W-:Y:S01]  /*0740*/  STL [R1+0x2ab4], R250 ;  /* 0x002ab4fa01007387 */ /* 0x000fe20000100800 */
[----:B------:R-:W-:-:S03]  /*0750*/  IMAD.HI.U32 R0, R245, R4, RZ ;  /* 0x00000004f5007227 */ /* 0x000fc600078e00ff */
[----:B------:R-:W-:Y:S01]  /*0760*/  STL [R1+0x44c], R5 ;  /* 0x00044c0501007387 */ /* 0x000fe20000100800 */
[----:B------:R-:W-:Y:S01]  /*0770*/  IMAD R251, R247, R2, R8 ;  /* 0x00000002f7fb7224 */ /* 0x000fe200078e0208 */
[----:B------:R-:W-:Y:S01]  /*0780*/  IABS R8, R5 ;  /* 0x0000000500087213 */ /* 0x000fe20000000000 */
[C---:B------:R-:W-:Y:S01]  /*0790*/  IMAD.HI.U32 R2, R245.reuse, R248, RZ ;  /* 0x000000f8f5027227 */ /* 0x040fe200078e00ff */
[----:B------:R1:W-:Y:S03]  /*07a0*/  STL [R1+0x448], R3 ;  /* 0x0004480301007387 */ /* 0x0003e60000100800 */
[----:B------:R-:W-:Y:S02]  /*07b0*/  IMAD.MOV R249, RZ, RZ, -R0 ;  /* 0x000000fffff97224 */ /* 0x000fe400078e0a00 */
[----:B------:R-:W-:Y:S02]  /*07c0*/  IMAD.MOV R2, RZ, RZ, -R2 ;  /* 0x000000ffff027224 */ /* 0x000fe400078e0a02 */
[----:B------:R-:W-:Y:S01]  /*07d0*/  IMAD.HI.U32 R0, R245, R246, RZ ;  /* 0x000000f6f5007227 */ /* 0x000fe200078e00ff */
[----:B-1----:R-:W-:-:S03]  /*07e0*/  IABS R3, R3 ;  /* 0x0000000300037213 */ /* 0x002fc60000000000 */
[C---:B------:R-:W-:Y:S02]  /*07f0*/  IMAD R249, R247.reuse, R249, R4 ;  /* 0x000000f9f7f97224 */ /* 0x040fe400078e0204 */
[----:B------:R-:W-:Y:S02]  /*0800*/  IMAD R248, R247, R2, R248 ;  /* 0x00000002f7f87224 */ /* 0x000fe400078e02f8 */
[----:B------:R-:W-:Y:S01]  /*0810*/  IMAD.MOV.U32 R4, RZ, RZ, R3 ;  /* 0x000000ffff047224 */ /* 0x000fe200078e0003 */
[----:B------:R-:W-:Y:S01]  /*0820*/  IADD3 R3, -R0, RZ, RZ ;  /* 0x000000ff00037210 */ /* 0x000fe20007ffe1ff */
[----:B------:R-:W-:-:S04]  /*0830*/  IMAD.HI.U32 R2, R245, R8, RZ ;  /* 0x00000008f5027227 */ /* 0x000fc800078e00ff */
[----:B------:R-:W-:Y:S02]  /*0840*/  VIADD R7, R6, 0x8 ;  /* 0x0000000806077836 */ /* 0x000fe40000000000 */
[----:B------:R-:W-:-:S03]  /*0850*/  IMAD.HI.U32 R0, R245, R4, RZ ;  /* 0x00000004f5007227 */ /* 0x000fc600078e00ff */
[----:B------:R-:W-:Y:S01]  /*0860*/  STL [R1+0x444], R7 ;  /* 0x0004440701007387 */ /* 0x000fe20000100800 */
[----:B------:R-:W-:Y:S02]  /*0870*/  VIADD R5, R6, 0x9 ;  /* 0x0000000906057836 */ /* 0x000fe40000000000 */
[----:B------:R-:W-:Y:S02]  /*0880*/  IMAD.MOV R2, RZ, RZ, -R2 ;  /* 0x000000ffff027224 */ /* 0x000fe400078e0a02 */
[C---:B------:R-:W-:Y:S01]  /*0890*/  IMAD R246, R247.reuse, R3, R246 ;  /* 0x00000003f7f67224 */ /* 0x040fe200078e02f6 */
[----:B------:R-:W-:Y:S01]  /*08a0*/  IABS R3, R7 ;  /* 0x0000000700037213 */ /* 0x000fe20000000000 */
[----:B------:R-:W-:Y:S01]  /*08b0*/  IMAD.MOV R0, RZ, RZ, -R0 ;  /* 0x000000ffff007224 */ /* 0x000fe200078e0a00 */
[----:B------:R1:W-:Y:S01]  /*08c0*/  STL [R1+0x440], R5 ;  /* 0x0004400501007387 */ /* 0x0003e20000100800 */
[----:B------:R-:W-:Y:S01]  /*08d0*/  IABS R10, R5 ;  /* 0x00000005000a7213 */ /* 0x000fe20000000000 */
[C---:B------:R-:W-:Y:S01]  /*08e0*/  IMAD R2, R247.reuse, R2, R8 ;  /* 0x00000002f7027224 */ /* 0x040fe200078e0208 */
[----:B------:R-:W-:Y:S01]  /*08f0*/  MOV R8, R3 ;  /* 0x0000000300087202 */ /* 0x000fe20000000f00 */
[----:B------:R-:W-:-:S02]  /*0900*/  IMAD R0, R247, R0, R4 ;  /* 0x00000000f7007224 */ /* 0x000fc400078e0204 */
[C---:B------:R-:W-:Y:S01]  /*0910*/  VIADD R3, R6.reuse, 0xb ;  /* 0x0000000b06037836 */ /* 0x040fe20000000000 */
[----:B------:R2:W-:Y:S01]  /*0920*/  STL [R1+0x418], R2 ;  /* 0x0004180201007387 */ /* 0x0005e20000100800 */
[C---:B------:R-:W-:Y:S02]  /*0930*/  VIADD R9, R6.reuse, 0xd ;  /* 0x0000000d06097836 */ /* 0x040fe40000000000 */
[----:B-1----:R-:W-:Y:S01]  /*0940*/  VIADD R5, R6, 0xa ;  /* 0x0000000a06057836 */ /* 0x002fe20000000000 */
[----:B------:R-:W-:-:S04]  /*0950*/  IABS R12, R3 ;  /* 0x00000003000c7213 */ /* 0x000fc80000000000 */
[----:B------:R1:W-:Y:S01]  /*0960*/  STL [R1+0x43c], R5 ;  /* 0x00043c0501007387 */ /* 0x0003e20000100800 */
[----:B------:R-:W-:Y:S01]  /*0970*/  IABS R4, R5 ;  /* 0x0000000500047213 */ /* 0x000fe20000000000 */
[C---:B--2---:R-:W-:Y:S02]  /*0980*/  IMAD.HI.U32 R2, R245.reuse, R10, RZ ;  /* 0x0000000af5027227 */ /* 0x044fe400078e00ff */
[----:B------:R2:W-:Y:S02]  /*0990*/  STL [R1+0x414], R0 ;  /* 0x0004140001007387 */ /* 0x0005e40000100800 */
[----:B------:R-:W-:Y:S02]  /*09a0*/  IMAD.MOV R2, RZ, RZ, -R2 ;  /* 0x000000ffff027224 */ /* 0x000fe400078e0a02 */
[----:B------:R3:W-:Y:S01]  /*09b0*/  STL [R1+0x438], R3 ;  /* 0x0004380301007387 */ /* 0x0007e20000100800 */
[----:B-1----:R-:W-:Y:S02]  /*09c0*/  VIADD R5, R6, 0xc ;  /* 0x0000000c06057836 */ /* 0x002fe40000000000 */
[----:B--2---:R-:W-:-:S03]  /*09d0*/  IMAD.HI.U32 R0, R245, R8, RZ ;  /* 0x00000008f5007227 */ /* 0x004fc600078e00ff */
[----:B------:R1:W-:Y:S01]  /*09e0*/  STL [R1+0x1ee4], R5 ;  /* 0x001ee40501007387 */ /* 0x0003e20000100800 */
[----:B---3--:R-:W-:Y:S02]  /*09f0*/  IMAD.MOV R3, RZ, RZ, -R0 ;  /* 0x000000ffff037224 */ /* 0x008fe400078e0a00 */
[----:B------:R-:W-:-:S04]  /*0a00*/  IMAD.HI.U32 R0, R245, R4, RZ ;  /* 0x00000004f5007227 */ /* 0x000fc800078e00ff */
[C---:B------:R-:W-:Y:S01]  /*0a10*/  IMAD R7, R247.reuse, R3, R8 ;  /* 0x00000003f7077224 */ /* 0x040fe200078e0208 */
[----:B-1----:R-:W-:Y:S01]  /*0a20*/  IABS R5, R5 ;  /* 0x0000000500057213 */ /* 0x002fe20000000000 */
[----:B------:R-:W-:Y:S02]  /*0a30*/  IMAD R3, R247, R2, R10 ;  /* 0x00000002f7037224 */ /* 0x000fe400078e020a */
[----:B------:R-:W-:Y:S01]  /*0a40*/  IMAD.HI.U32 R2, R245, R12, RZ ;  /* 0x0000000cf5027227 */ /* 0x000fe200078e00ff */
[----:B------:R1:W-:Y:S03]  /*0a50*/  STL [R1+0x410], R7 ;  /* 0x0004100701007387 */ /* 0x0003e60000100800 */
[----:B------:R-:W-:Y:S01]  /*0a60*/  IMAD.MOV.U32 R8, RZ, RZ, R5 ;  /* 0x000000ffff087224 */ /* 0x000fe200078e0005 */
[----:B------:R2:W-:Y:S01]  /*0a70*/  STL [R1+0x40c], R3 ;  /* 0x00040c0301007387 */ /* 0x0005e20000100800 */
[----:B------:R-:W-:-:S02]  /*0a80*/  VIADD R5, R6, 0xf ;  /* 0x0000000f06057836 */ /* 0x000fc40000000000 */
[----:B------:R-:W-:Y:S01]  /*0a90*/  IMAD.MOV R2, RZ, RZ, -R2 ;  /* 0x000000ffff027224 */ /* 0x000fe200078e0a02 */
[----:B------:R3:W-:Y:S01]  /*0aa0*/  STL [R1+0x1eec], R9 ;  /* 0x001eec0901007387 */ /* 0x0007e20000100800 */
[----:B-1----:R-:W-:Y:S02]  /*0ab0*/  VIADD R7, R6, 0xe ;  /* 0x0000000e06077836 */ /* 0x002fe40000000000 */
[----:B------:R-:W-:Y:S01]  /*0ac0*/  IMAD R216, R247, R2, R12 ;  /* 0x00000002f7d87224 */ /* 0x000fe200078e020c */
[----:B--2---:R-:W-:Y:S01]  /*0ad0*/  IADD3 R3, -R0, RZ, RZ ;  /* 0x000000ff00037210 */ /* 0x004fe20007ffe1ff */
[----:B------:R-:W-:Y:S01]  /*0ae0*/  IMAD.HI.U32 R0, R245, R8, RZ ;  /* 0x00000008f5007227 */ /* 0x000fe200078e00ff */
[----:B------:R-:W-:Y:S01]  /*0af0*/  IABS R10, R7 ;  /* 0x00000007000a7213 */ /* 0x000fe20000000000 */
[----:B------:R-:W-:Y:S02]  /*0b00*/  STL [R1+0x1ee8], R7 ;  /* 0x001ee80701007387 */ /* 0x000fe40000100800 */
[----:B------:R-:W-:-:S02]  /*0b10*/  IMAD.MOV R0, RZ, RZ, -R0 ;  /* 0x000000ffff007224 */ /* 0x000fc400078e0a00 */
[C---:B------:R-:W-:Y:S01]  /*0b20*/  IMAD R209, R247.reuse, R3, R4 ;  /* 0x00000003f7d17224 */ /* 0x040fe200078e0204 */
[----:B------:R-:W-:Y:S01]  /*0b30*/  IABS R4, R9 ;  /* 0x0000000900047213 */ /* 0x000fe20000000000 */
[----:B------:R-:W-:Y:S01]  /*0b40*/  IMAD R0, R247, R0, R8 ;  /* 0x00000000f7007224 */ /* 0x000fe200078e0208 */
[----:B------:R1:W-:Y:S01]  /*0b50*/  STL [R1+0x1ef0], R5 ;  /* 0x001ef00501007387 */ /* 0x0003e20000100800 */
[C---:B------:R-:W-:Y:S01]  /*0b60*/  IADD3 R3, R6.reuse, 0x10, RZ ;  /* 0x0000001006037810 */ /* 0x040fe20007ffe0ff */
[----:B------:R-:W-:Y:S01]  /*0b70*/  IMAD.HI.U32 R2, R245, R10, RZ ;  /* 0x0000000af5027227 */ /* 0x000fe200078e00ff */
[----:B------:R-:W-:Y:S01]  /*0b80*/  IABS R8, R5 ;  /* 0x0000000500087213 */ /* 0x000fe20000000000 */
[----:B------:R2:W-:Y:S01]  /*0b90*/  STL [R1+0x400], R0 ;  /* 0x0004000001007387 */ /* 0x0005e20000100800 */
[----:B------:R-:W-:Y:S01]  /*0ba0*/  IABS R12, R3 ;  /* 0x00000003000c7213 */ /* 0x000fe20000000000 */
[----:B------:R-:W-:Y:S01]  /*0bb0*/  IMAD.MOV R2, RZ, RZ, -R2 ;  /* 0x000000ffff027224 */ /* 0x000fe200078e0a02 */
[C---:B---3--:R-:W-:Y:S01]  /*0bc0*/  IADD3 R9, R6.reuse, 0x12, RZ ;  /* 0x0000001206097810 */ /* 0x048fe20007ffe0ff */
[----:B------:R3:W-:Y:S01]  /*0bd0*/  STL [R1+0x1ef4], R3 ;  /* 0x001ef40301007387 */ /* 0x0007e20000100800 */
[----:B-1----:R-:W-:-:S02]  /*0be0*/  VIADD R5, R6, 0x11 ;  /* 0x0000001106057836 */ /* 0x002fc40000000000 */
        /* <DEDUP_REMOVED lines=13> */
[----:B------:R-:W-:Y:S01]  /*0cc0*/  STL [R1+0x1ef8], R9 ;  /* 0x001ef80901007387 */ /* 0x000fe20000100800 */
[----:B-1----:R-:W-:Y:S02]  /*0cd0*/  VIADD R7, R6, 0x13 ;  /* 0x0000001306077836 */ /* 0x002fe40000000000 */
[----:B------:R-:W-:Y:S02]  /*0ce0*/  IMAD R205, R247, R2, R12 ;  /* 0x00000002f7cd7224 */ /* 0x000fe400078e020c */
[----:B--2---:R-:W-:Y:S01]  /*0cf0*/  IMAD.MOV R3, RZ, RZ, -R0 ;  /* 0x000000ffff037224 */ /* 0x004fe200078e0a00 */
[----:B------:R1:W-:Y:S01]  /*0d00*/  STL [R1+0x1f00], R7 ;  /* 0x001f000701007387 */ /* 0x0003e20000100800 */
[----:B------:R-:W-:Y:S01]  /*0d10*/  IMAD.HI.U32 R0, R245, R4, RZ ;  /* 0x00000004f5007227 */ /* 0x000fe200078e00ff */
[----:B------:R-:W-:-:S03]  /*0d20*/  IABS R10, R7 ;  /* 0x00000007000a7213 */ /* 0x000fc60000000000 */
[----:B------:R-:W-:Y:S01]  /*0d30*/  IMAD R3, R247, R3, R8 ;  /* 0x00000003f7037224 */ /* 0x000fe200078e0208 */
[----:B------:R-:W-:Y:S01]  /*0d40*/  IABS R8, R9 ;  /* 0x0000000900087213 */ /* 0x000fe20000000000 */
[----:B------:R-:W-:Y:S02]  /*0d50*/  IMAD.MOV R0, RZ, RZ, -R0 ;  /* 0x000000ffff007224 */ /* 0x000fe400078e0a00 */
[----:B------:R-:W-:Y:S01]  /*0d60*/  IMAD.HI.U32 R2, R245, R10, RZ ;  /* 0x0000000af5027227 */ /* 0x000fe200078e00ff */
[----:B------:R2:W-:Y:S01]  /*0d70*/  STL [R1+0x3f4], R3 ;  /* 0x0003f40301007387 */ /* 0x0005e20000100800 */
[----:B-1----:R-:W-:Y:S02]  /*0d80*/  IADD3 R7, R6, 0x18, RZ ;  /* 0x0000001806077810 */ /* 0x002fe40007ffe0ff */
[----:B------:R-:W-:Y:S01]  /*0d90*/  IMAD R206, R247, R0, R4 ;  /* 0x00000000f7ce7224 */ /* 0x000fe200078e0204 */
[----:B------:R1:W-:Y:S01]  /*0da0*/  STL [R1+0x1f04], R5 ;  /* 0x001f040501007387 */ /* 0x0003e20000100800 */
[----:B------:R-:W-:Y:S01]  /*0db0*/  IABS R4, R5 ;  /* 0x0000000500047213 */ /* 0x000fe20000000000 */
[----:B------:R-:W-:-:S04]  /*0dc0*/  IMAD.HI.U32 R0, R245, R8, RZ ;  /* 0x00000008f5007227 */ /* 0x000fc800078e00ff */
[C---:B--2---:R-:W-:Y:S02]  /*0dd0*/  VIADD R3, R6.reuse, 0x15 ;  /* 0x0000001506037836 */ /* 0x044fe40000000000 */
[----:B------:R-:W-:Y:S01]  /*0de0*/  IMAD.MOV R2, RZ, RZ, -R2 ;  /* 0x000000ffff027224 */ /* 0x000fe200078e0a02 */
[C---:B-1----:R-:W-:Y:S02]  /*0df0*/  IADD3 R5, R6.reuse, 0x16, RZ ;  /* 0x0000001606057810 */ /* 0x042fe40007ffe0ff */
[----:B------:R1:W-:Y:S01]  /*0e00*/  STL [R1+0x1f0c], R3 ;  /* 0x001f0c0301007387 */ /* 0x0003e20000100800 */
[----:B------:R-:W-:Y:S01]  /*0e10*/  IABS R12, R3 ;  /* 0x00000003000c7213 */ /* 0x000fe20000000000 */
[----:B------:R-:W-:Y:S02]  /*0e20*/  VIADD R9, R6, 0x17 ;  /* 0x0000001706097836 */ /* 0x000fe40000000000 */
[----:B------:R2:W-:Y:S01]  /*0e30*/  STL [R1+0x1f08], R5 ;  /* 0x001f080501007387 */ /* 0x0005e20000100800 */
[----:B------:R-:W-:Y:S01]  /*0e40*/  IMAD R221, R247, R2, R10 ;  /* 0x00000002f7dd7224 */ /* 0x000fe200078e020a */
[----:B------:R-:W-:Y:S01]  /*0e50*/  IABS R10, R7 ;  /* 0x00000007000a7213 */ /* 0x000fe20000000000 */
[C---:B------:R-:W-:Y:S01]  /*0e60*/  IMAD.HI.U32 R2, R245.reuse, R12, RZ ;  /* 0x0000000cf5027227 */ /* 0x040fe200078e00ff */
[----:B------:R-:W-:Y:S03]  /*0e70*/  STL [R1+0x1f10], R9 ;  /* 0x001f100901007387 */ /* 0x000fe60000100800 */
[----:B-1----:R-:W-:Y:S01]  /*0e80*/  IMAD.MOV R3, RZ, RZ, -R0 ;  /* 0x000000ffff037224 */ /* 0x002fe200078e0a00 */
[----:B------:R-:W-:Y:S01]  /*0e90*/  STL [R1+0x1f14], R7 ;  /* 0x001f140701007387 */ /* 0x000fe20000100800 */
[----:B------:R-:W-:Y:S01]  /*0ea0*/  IMAD.HI.U32 R0, R245, R4, RZ ;  /* 0x00000004f5007227 */ /* 0x000fe200078e00ff */
[----:B--2---:R-:W-:-:S03]  /*0eb0*/  IABS R5, R5 ;  /* 0x0000000500057213 */ /* 0x004fc60000000000 */
[----:B------:R-:W-:Y:S02]  /*0ec0*/  IMAD R207, R247, R3, R8 ;  /* 0x00000003f7cf7224 */ /* 0x000fe400078e0208 */
[----:B------:R-:W-:Y:S02]  /*0ed0*/  IMAD.MOV.U32 R8, RZ, RZ, R5 ;  /* 0x000000ffff087224 */ /* 0x000fe400078e0005 */
[----:B------:R-:W-:Y:S02]  /*0ee0*/  IMAD.MOV R3, RZ, RZ, -R0 ;  /* 0x000000ffff037224 */ /* 0x000fe400078e0a00 */
[----:B------:R-:W-:-:S04]  /*0ef0*/  IMAD.HI.U32 R0, R245, R8, RZ ;  /* 0x00000008f5007227 */ /* 0x000fc800078e00ff */
[C---:B------:R-:W-:Y:S01]  /*0f00*/  IMAD R222, R247.reuse, R3, R4 ;  /* 0x00000003f7de7224 */ /* 0x040fe200078e0204 */
[----:B------:R-:W-:Y:S01]  /*0f10*/  IABS R4, R9 ;  /* 0x0000000900047213 */ /* 0x000fe20000000000 */
[----:B------:R-:W-:Y:S02]  /*0f20*/  IMAD.MOV R0, RZ, RZ, -R0 ;  /* 0x000000ffff007224 */ /* 0x000fe400078e0a00 */
[C---:B------:R-:W-:Y:S02]  /*0f30*/  VIADD R5, R6.reuse, 0x19 ;  /* 0x0000001906057836 */ /* 0x040fe40000000000 */
[----:B------:R-:W-:Y:S02]  /*0f40*/  IMAD.MOV R2, RZ, RZ, -R2 ;  /* 0x000000ffff027224 */ /* 0x000fe400078e0a02 */
[----:B------:R-:W-:Y:S01]  /*0f50*/  IMAD R237, R247, R0, R8 ;  /* 0x00000000f7ed7224 */ /* 0x000fe200078e0208 */
[----:B------:R1:W-:Y:S01]  /*0f60*/  STL [R1+0x1f1c], R5 ;  /* 0x001f1c0501007387 */ /* 0x0003e20000100800 */
[----:B------:R-:W-:Y:S01]  /*0f70*/  VIADD R3, R6, 0x1a ;  /* 0x0000001a06037836 */ /* 0x000fe20000000000 */
[----:B------:R-:W-:Y:S01]  /*0f80*/  IABS R8, R5 ;  /* 0x0000000500087213 */ /* 0x000fe20000000000 */
[----:B------:R-:W-:-:S03]  /*0f90*/  IMAD.HI.U32 R0, R245, R4, RZ ;  /* 0x00000004f5007227 */ /* 0x000fc600078e00ff */
[----:B------:R2:W-:Y:S01]  /*0fa0*/  STL [R1+0x1f18], R3 ;  /* 0x001f180301007387 */ /* 0x0005e20000100800 */
[----:B------:R-:W-:Y:S01]  /*0fb0*/  IMAD R223, R247, R2, R12 ;  /* 0x00000002f7df7224 */ /* 0x000fe200078e020c */
[----:B------:R-:W-:Y:S01]  /*0fc0*/  IABS R12, R3 ;  /* 0x00000003000c7213 */ /* 0x000fe20000000000 */
[----:B------:R-:W-:-:S04]  /*0fd0*/  IMAD.HI.U32 R2, R245, R10, RZ ;  /* 0x0000000af5027227 */ /* 0x000fc800078e00ff */
[----:B-1----:R-:W-:Y:S02]  /*0fe0*/  VIADD R5, R6, 0x1b ;  /* 0x0000001b06057836 */ /* 0x002fe40000000000 */
[----:B------:R-:W-:Y:S01]  /*0ff0*/  IMAD.MOV R2, RZ, RZ, -R2 ;  /* 0x000000ffff027224 */ /* 0x000fe200078e0a02 */
[----:B--2---:R-:W-:Y:S01]  /*1000*/  IADD3 R3, -R0, RZ, RZ ;  /* 0x000000ff00037210 */ /* 0x004fe20007ffe1ff */
[----:B------:R-:W-:Y:S01]  /*1010*/  IMAD.HI.U32 R0, R245, R8, RZ ;  /* 0x00000008f5007227 */ /* 0x000fe200078e00ff */
[----:B------:R1:W-:Y:S03]  /*1020*/  STL [R1+0x1f20], R5 ;  /* 0x001f200501007387 */ /* 0x0003e60000100800 */
[C---:B------:R-:W-:Y:S02]  /*1030*/  IMAD R238, R247.reuse, R3, R4 ;  /* 0x00000003f7ee7224 */ /* 0x040fe400078e0204 */
[----:B------:R-:W-:-:S02]  /*1040*/  IMAD R3, R247, R2, R10 ;  /* 0x00000002f7037224 */ /* 0x000fc400078e020a */
[----:B------:R-:W-:Y:S01]  /*1050*/  IMAD.HI.U32 R2, R245, R12, RZ ;  /* 0x0000000cf5027227 */ /* 0x000fe200078e00ff */
[----:B-1----:R-:W-:Y:S02]  /*1060*/  IABS R5, R5 ;  /* 0x0000000500057213 */ /* 0x002fe40000000000 */
[----:B------:R1:W-:Y:S02]  /*1070*/  STL [R1+0x3d0], R3 ;  /* 0x0003d00301007387 */ /* 0x0003e40000100800 */
[----:B------:R-:W-:Y:S01]  /*1080*/  IADD3 R2, -R2, RZ, RZ ;  /* 0x000000ff02027210 */ /* 0x000fe20007ffe1ff */
[C---:B------:R-:W-:Y:S02]  /*1090*/  VIADD R9, R6.reuse, 0x1c ;  /* 0x0000001c06097836 */ /* 0x040fe40000000000 */
[----:B------:R-:W-:Y:S02]  /*10a0*/  IMAD.MOV.U32 R4, RZ, RZ, R5 ;  /* 0x000000ffff047224 */ /* 0x000fe400078e0005 */
[----:B------:R-:W-:Y:S01]  /*10b0*/  VIADD R7, R6, 0x1d ;  /* 0x0000001d06077836 */ /* 0x000fe20000000000 */
[----:B------:R2:W-:Y:S01]  /*10c0*/  STL [R1+0x1f24], R9 ;  /* 0x001f240901007387 */ /* 0x0005e20000100800 */
[----:B------:R-:W-:-:S02]  /*10d0*/  IMAD R2, R247, R2, R12 ;  /* 0x00000002f7027224 */ /* 0x000fc400078e020c */
[----:B-1----:R-:W-:Y:S01]  /*10e0*/  IMAD.MOV R3, RZ, RZ, -R0 ;  /* 0x000000ffff037224 */ /* 0x002fe200078e0a00 */
[----:B------:R-:W-:Y:S01]  /*10f0*/  IABS R10, R7 ;  /* 0x00000007000a7213 */ /* 0x000fe20000000000 */
[----:B------:R-:W-:Y:S01]  /*1100*/  IMAD.HI.U32 R0, R245, R4, RZ ;  /* 0x00000004f5007227 */ /* 0x000fe200078e00ff */
[----:B------:R-:W-:Y:S03]  /*1110*/  STL [R1+0x1f2c], R7 ;  /* 0x001f2c0701007387 */ /* 0x000fe60000100800 */
[----:B------:R-:W-:Y:S02]  /*1120*/  IMAD.MOV R0, RZ, RZ, -R0 ;  /* 0x000000ffff007224 */ /* 0x000fe400078e0a00 */
[----:B------:R-:W-:Y:S01]  /*1130*/  IMAD R3, R247, R3, R8 ;  /* 0x00000003f7037224 */ /* 0x000fe200078e0208 */
[----:B------:R-:W-:Y:S01]  /*1140*/  IABS R8, R9 ;  /* 0x0000000900087213 */ /* 0x000fe20000000000 */
[----:B------:R-:W-:-:S02]  /*1150*/  VIADD R5, R6, 0x1e ;  /* 0x0000001e06057836 */ /* 0x000fc40000000000 */
[----:B------:R-:W-:Y:S01]  /*1160*/  IMAD R0, R247, R0, R4 ;  /* 0x00000000f7007224 */ /* 0x000fe200078e0204 */
[----:B------:R1:W-:Y:S01]  /*1170*/  STL [R1+0x3cc], R3 ;  /* 0x0003cc0301007387 */ /* 0x0003e20000100800 */
[C---:B--2---:R-:W-:Y:S01]  /*1180*/  VIADD R9, R6.reuse, 0x21 ;  /* 0x0000002106097836 */ /* 0x044fe20000000000 */
[----:B------:R-:W-:Y:S02]  /*1190*/  IABS R4, R5 ;  /* 0x0000000500047213 */ /* 0x000fe40000000000 */
[----:B------:R2:W-:Y:S04]  /*11a0*/  STL [R1+0x3c8], R2 ;  /* 0x0003c80201007387 */ /* 0x0005e80000100800 */
[----:B------:R3:W-:Y:S01]  /*11b0*/  STL [R1+0x1f28], R5 ;  /* 0x001f280501007387 */ /* 0x0007e20000100800 */
[----:B-1----:R-:W-:-:S03]  /*11c0*/  VIADD R3, R6, 0x1f ;  /* 0x0000001f06037836 */ /* 0x002fc60000000000 */
[----:B------:R1:W-:Y:S01]  /*11d0*/  STL [R1+0x3c4], R0 ;  /* 0x0003c40001007387 */ /* 0x0003e20000100800 */
[C---:B--2---:R-:W-:Y:S01]  /*11e0*/  IMAD.HI.U32 R2, R245.reuse, R10, RZ ;  /* 0x0000000af5027227 */ /* 0x044fe200078e00ff */
[----:B------:R-:W-:Y:S02]  /*11f0*/  IABS R12, R3 ;  /* 0x00000003000c7213 */ /* 0x000fe40000000000 */
[----:B------:R2:W-:Y:S01]  /*1200*/  STL [R1+0x1f30], R3 ;  /* 0x001f300301007387 */ /* 0x0005e20000100800 */
[----:B---3--:R-:W-:Y:S01]  /*1210*/  VIADD R5, R6, 0x20 ;  /* 0x0000002006057836 */ /* 0x008fe20000000000 */
[----:B------:R-:W-:Y:S01]  /*1220*/  IADD3 R2, -R2, RZ, RZ ;  /* 0x000000ff02027210 */ /* 0x000fe20007ffe1ff */
[----:B-1----:R-:W-:-:S03]  /*1230*/  IMAD.HI.U32 R0, R245, R8, RZ ;  /* 0x00000008f5007227 */ /* 0x002fc600078e00ff */
[----:B------:R1:W-:Y:S01]  /*1240*/  STL [R1+0x1f34], R5 ;  /* 0x001f340501007387 */ /* 0x0003e20000100800 */
[----:B--2---:R-:W-:Y:S02]  /*1250*/  IMAD.MOV R3, RZ, RZ, -R0 ;  /* 0x000000ffff037224 */ /* 0x004fe400078e0a00 */
        /* <DEDUP_REMOVED lines=8> */
[----:B------:R-:W-:-:S02]  /*12e0*/  IMAD.MOV R2, RZ, RZ, -R2 ;  /* 0x000000ffff027224 */ /* 0x000fc400078e0a02 */
[C---:B------:R-:W-:Y:S01]  /*12f0*/  VIADD R5, R6.reuse, 0x23 ;  /* 0x0000002306057836 */ /* 0x040fe20000000000 */
[----:B------:R3:W-:Y:S01]  /*1300*/  STL [R1+0x1f3c], R9 ;  /* 0x001f3c0901007387 */ /* 0x0007e20000100800 */
[----:B------:R-:W-:Y:S02]  /*1310*/  IMAD R2, R247, R2, R12 ;  /* 0x00000002f7027224 */ /* 0x000fe400078e020c */
[----:B-1----:R-:W-:Y:S02]  /*1320*/  VIADD R7, R6, 0x22 ;  /* 0x0000002206077836 */ /* 0x002fe40000000000 */
[----:B--2---:R-:W-:Y:S02]  /*1330*/  IMAD.MOV R3, RZ, RZ, -R0 ;  /* 0x000000ffff037224 */ /* 0x004fe400078e0a00 */
[----:B------:R-:W-:Y:S01]  /*1340*/  IMAD.HI.U32 R0, R245, R8, RZ ;  /* 0x00000008f5007227 */ /* 0x000fe200078e00ff */
[----:B------:R-:W-:Y:S01]  /*1350*/  STL [R1+0x1f38], R7 ;  /* 0x001f380701007387 */ /* 0x000fe20000100800 */
[----:B------:R-:W-:-:S02]  /*1360*/  IABS R10, R7 ;  /* 0x00000007000a7213 */ /* 0x000fc40000000000 */
[C---:B------:R-:W-:Y:S01]  /*1370*/  IMAD R3, R247.reuse, R3, R4 ;  /* 0x00000003f7037224 */ /* 0x040fe200078e0204 */
[----:B------:R-:W-:Y:S02]  /*1380*/  IADD3 R0, -R0, RZ, RZ ;  /* 0x000000ff00007210 */ /* 0x000fe40007ffe1ff */
[----:B------:R-:W-:Y:S01]  /*1390*/  IABS R4, R9 ;  /* 0x0000000900047213 */ /* 0x000fe20000000000 */
[C---:B---3--:R-:W-:Y:S01]  /*13a0*/  VIADD R9, R6.reuse, 0x26 ;  /* 0x0000002606097836 */ /* 0x048fe20000000000 */
[----:B------:R1:W-:Y:S01]  /*13b0*/  STL [R1+0x3b8], R3 ;  /* 0x0003b80301007387 */ /* 0x0003e20000100800 */
[----:B------:R-:W-:Y:S01]  /*13c0*/  IMAD R0, R247, R0, R8 ;  /* 0x00000000f7007224 */ /* 0x000fe200078e0208 */
        /* <DEDUP_REMOVED lines=8> */
[----:B---3--:R-:W-:Y:S02]  /*1450*/  VIADD R5, R6, 0x25 ;  /* 0x0000002506057836 */ /* 0x008fe40000000000 */
[----:B------:R-:W-:Y:S02]  /*1460*/  IMAD.MOV R2, RZ, RZ, -R2 ;  /* 0x000000ffff027224 */ /* 0x000fe400078e0a02 */
[----:B-1----:R-:W-:Y:S01]  /*1470*/  IMAD.HI.U32 R0, R245, R4, RZ ;  /* 0x00000004f5007227 */ /* 0x002fe200078e00ff */
[----:B------:R1:W-:Y:S03]  /*1480*/  STL [R1+0x1f4c], R5 ;  /* 0x001f4c0501007387 */ /* 0x0003e60000100800 */
[----:B--2---:R-:W-:-:S02]  /*1490*/  IMAD.MOV R3, RZ, RZ, -R0 ;  /* 0x000000ffff037224 */ /* 0x004fc400078e0a00 */
[----:B------:R-:W-:-:S04]  /*14a0*/  IMAD.HI.U32 R0, R245, R8, RZ ;  /* 0x00000008f5007227 */ /* 0x000fc800078e00ff */
[C---:B------:R-:W-:Y:S01]  /*14b0*/  IMAD R7, R247.reuse, R3, R4 ;  /* 0x00000003f7077224 */ /* 0x040fe200078e0204 */
[----:B-1----:R-:W-:Y:S01]  /*14c0*/  IABS R5, R5 ;  /* 0x0000000500057213 */ /* 0x002fe20000000000 */
[----:B------:R-:W-:Y:S02]  /*14d0*/  IMAD R3, R247, R2, R10 ;  /* 0x00000002f7037224 */ /* 0x000fe400078e020a */
[----:B------:R-:W-:Y:S01]  /*14e0*/  IMAD.HI.U32 R2, R245, R12, RZ ;  /* 0x0000000cf5027227 */ /* 0x000fe200078e00ff */
[----:B------:R-:W-:Y:S01]  /*14f0*/  MOV R4, R5 ;  /* 0x0000000500047202 */ /* 0x000fe20000000f00 */
[----:B------:R1:W-:Y:S01]  /*1500*/  STL [R1+0x3ac], R7 ;  /* 0x0003ac0701007387 */ /* 0x0003e20000100800 */
[----:B------:R-:W-:Y:S01]  /*1510*/  IADD3 R5, R6, 0x28, RZ ;  /* 0x0000002806057810 */ /* 0x000fe20007ffe0ff */
[----:B------:R-:W-:Y:S02]  /*1520*/  IMAD.MOV R2, RZ, RZ, -R2 ;  /* 0x000000ffff027224 */ /* 0x000fe400078e0a02 */
[----:B------:R2:W-:Y:S02]  /*1530*/  STL [R1+0x3a8], R3 ;  /* 0x0003a80301007387 */ /* 0x0005e40000100800 */
[----:B------:R-:W-:-:S02]  /*1540*/  IMAD R2, R247, R2, R12 ;  /* 0x00000002f7027224 */ /* 0x000fc400078e020c */
[----:B------:R3:W-:Y:S01]  /*1550*/  STL [R1+0x1f48], R9 ;  /* 0x001f480901007387 */ /* 0x0007e20000100800 */
[----:B-1----:R-:W-:Y:S02]  /*1560*/  VIADD R7, R6, 0x27 ;  /* 0x0000002706077836 */ /* 0x002fe40000000000 */
[----:B--2---:R-:W-:-:S03]  /*1570*/  IMAD.MOV R3, RZ, RZ, -R0 ;  /* 0x000000ffff037224 */ /* 0x004fc600078e0a00 */
[----:B------:R-:W-:Y:S01]  /*1580*/  STL [R1+0x1f50], R7 ;  /* 0x001f500701007387 */ /* 0x000fe20000100800 */
[----:B------:R-:W-:Y:S01]  /*1590*/  IMAD.HI.U32 R0, R245, R4, RZ ;  /* 0x00000004f5007227 */ /* 0x000fe200078e00ff */
[----:B------:R-:W-:-:S03]  /*15a0*/  IABS R10, R7 ;  /* 0x00000007000a7213 */ /* 0x000fc60000000000 */
[----:B------:R-:W-:Y:S02]  /*15b0*/  IMAD.MOV R0, RZ, RZ, -R0 ;  /* 0x000000ffff007224 */ /* 0x000fe400078e0a00 */
[C---:B------:R-:W-:Y:S01]  /*15c0*/  IMAD R3, R247.reuse, R3, R8 ;  /* 0x00000003f7037224 */ /* 0x040fe200078e0208 */
[----:B------:R-:W-:Y:S01]  /*15d0*/  IABS R8, R9 ;  /* 0x0000000900087213 */ /* 0x000fe20000000000 */
[----:B------:R-:W-:Y:S01]  /*15e0*/  IMAD R0, R247, R0, R4 ;  /* 0x00000000f7007224 */ /* 0x000fe200078e0204 */
[----:B------:R-:W-:Y:S01]  /*15f0*/  IABS R4, R5 ;  /* 0x0000000500047213 */ /* 0x000fe20000000000 */
[C---:B---3--:R-:W-:Y:S01]  /*1600*/  VIADD R9, R6.reuse, 0x2b ;  /* 0x0000002b06097836 */ /* 0x048fe20000000000 */
[----:B------:R1:W-:Y:S04]  /*1610*/  STL [R1+0x3a4], R3 ;  /* 0x0003a40301007387 */ /* 0x0003e80000100800 */
        /* <DEDUP_REMOVED lines=27> */
[----:B------:R-:W-:Y:S01]  /*17d0*/  STL [R1+0x1f64], R7 ;  /* 0x001f640701007387 */ /* 0x000fe20000100800 */
[----:B------:R-:W-:Y:S02]  /*17e0*/  IABS R10, R7 ;  /* 0x00000007000a7213 */ /* 0x000fe40000000000 */
[----:B------:R-:W-:Y:S01]  /*17f0*/  IMAD R3, R247, R3, R4 ;  /* 0x00000003f7037224 */ /* 0x000fe200078e0204 */
[----:B------:R-:W-:Y:S01]  /*1800*/  IABS R4, R9 ;  /* 0x0000000900047213 */ /* 0x000fe20000000000 */
[----:B------:R-:W-:Y:S01]  /*1810*/  IMAD.MOV R0, RZ, RZ, -R0 ;  /* 0x000000ffff007224 */ /* 0x000fe200078e0a00 */
[C---:B---3--:R-:W-:Y:S01]  /*1820*/  IADD3 R9, R6.reuse, 0x30, RZ ;  /* 0x0000003006097810 */ /* 0x048fe20007ffe0ff */
[----:B------:R-:W-:Y:S01]  /*1830*/  IMAD.HI.U32 R2, R245, R10, RZ ;  /* 0x0000000af5027227 */ /* 0x000fe200078e00ff */
[----:B------:R1:W-:Y:S03]  /*1840*/  STL [R1+0x390], R3 ;  /* 0x0003900301007387 */ /* 0x0003e60000100800 */
[----:B------:R-:W-:Y:S01]  /*1850*/  IMAD R225, R247, R0, R8 ;  /* 0x00000000f7e17224 */ /* 0x000fe200078e0208 */
[----:B------:R2:W-:Y:S01]  /*1860*/  STL [R1+0x1f6c], R5 ;  /* 0x001f6c0501007387 */ /* 0x0005e20000100800 */
[----:B------:R-:W-:Y:S01]  /*1870*/  IABS R8, R5 ;  /* 0x0000000500087213 */ /* 0x000fe20000000000 */
[----:B------:R-:W-:Y:S01]  /*1880*/  IMAD.HI.U32 R0, R245, R4, RZ ;  /* 0x00000004f5007227 */ /* 0x000fe200078e00ff */
[----:B-1----:R-:W-:-:S03]  /*1890*/  IADD3 R3, R6, 0x2e, RZ ;  /* 0x0000002e06037810 */ /* 0x002fc60007ffe0ff */
[----:B------:R-:W-:Y:S02]  /*18a0*/  IMAD.MOV R2, RZ, RZ, -R2 ;  /* 0x000000ffff027224 */ /* 0x000fe400078e0a02 */
[----:B--2---:R-:W-:Y:S01]  /*18b0*/  VIADD R5, R6, 0x2f ;  /* 0x0000002f06057836 */ /* 0x004fe20000000000 */
[----:B------:R1:W-:Y:S01]  /*18c0*/  STL [R1+0x1f68], R3 ;  /* 0x001f680301007387 */ /* 0x0003e20000100800 */
[----:B------:R-:W-:-:S03]  /*18d0*/  IABS R12, R3 ;  /* 0x00000003000c7213 */ /* 0x000fc60000000000 */
[----:B------:R2:W-:Y:S01]  /*18e0*/  STL [R1+0x1f70], R5 ;  /* 0x001f700501007387 */ /* 0x0005e20000100800 */
[----:B-1----:R-:W-:Y:S02]  /*18f0*/  IMAD.MOV R3, RZ, RZ, -R0 ;  /* 0x000000ffff037224 */ /* 0x002fe400078e0a00 */
[----:B------:R-:W-:Y:S01]  /*1900*/  IMAD.HI.U32 R0, R245, R8, RZ ;  /* 0x00000008f5007227 */ /* 0x000fe200078e00ff */
[----:B--2---:R-:W-:-:S03]  /*1910*/  IABS R5, R5 ;  /* 0x0000000500057213 */ /* 0x004fc60000000000 */
[C---:B------:R-:W-:Y:S02]  /*1920*/  IMAD R7, R247.reuse, R3, R4 ;  /* 0x00000003f7077224 */ /* 0x040fe400078e0204 */
[----:B------:R-:W-:Y:S02]  /*1930*/  IMAD R3, R247, R2, R10 ;  /* 0x00000002f7037224 */ /* 0x000fe400078e020a */
[----:B------:R-:W-:Y:S01]  /*1940*/  IMAD.MOV.U32 R4, RZ, RZ, R5 ;  /* 0x000000ffff047224 */ /* 0x000fe200078e0005 */
[----:B------:R1:W-:Y:S01]  /*1950*/  STL [R1+0x384], R7 ;  /* 0x0003840701007387 */ /* 0x0003e20000100800 */
[----:B------:R-:W-:-:S03]  /*1960*/  IMAD.HI.U32 R2, R245, R12, RZ ;  /* 0x0000000cf5027227 */ /* 0x000fc600078e00ff */
[----:B------:R2:W-:Y:S01]  /*1970*/  STL [R1+0x380], R3 ;  /* 0x0003800301007387 */ /* 0x0005e20000100800 */
[----:B------:R-:W-:Y:S02]  /*1980*/  IMAD.MOV R2, RZ, RZ, -R2 ;  /* 0x000000ffff027224 */ /* 0x000fe400078e0a02 */
        /* <DEDUP_REMOVED lines=22> */
[----:B---3--:R-:W-:Y:S01]  /*1af0*/  IADD3 R5, R6, 0x34, RZ ;  /* 0x0000003406057810 */ /* 0x008fe20007ffe0ff */
[----:B------:R-:W-:Y:S02]  /*1b00*/  IMAD.MOV R2, RZ, RZ, -R2 ;  /* 0x000000ffff027224 */ /* 0x000fe400078e0a02 */
[----:B-1----:R-:W-:Y:S02]  /*1b10*/  IMAD.HI.U32 R0, R245, R8, RZ ;  /* 0x00000008f5007227 */ /* 0x002fe400078e00ff */
[----:B------:R1:W-:Y:S02]  /*1b20*/  STL [R1+0x1f84], R5 ;  /* 0x001f840501007387 */ /* 0x0003e40000100800 */
        /* <DEDUP_REMOVED lines=12> */
[----:B------:R-:W-:Y:S01]  /*1bf0*/  IMAD R2, R247, R2, R12 ;  /* 0x00000002f7027224 */ /* 0x000fe200078e020c */
[----:B-1----:R-:W-:Y:S01]  /*1c00*/  IADD3 R7, R6, 0x36, RZ ;  /* 0x0000003606077810 */ /* 0x002fe20007ffe0ff */
[----:B--2---:R-:W-:-:S04]  /*1c10*/  IMAD.MOV R3, RZ, RZ, -R0 ;  /* 0x000000ffff037224 */ /* 0x004fc800078e0a00 */
        /* <DEDUP_REMOVED lines=19> */
[C---:B-1----:R-:W-:Y:S01]  /*1d50*/  IMAD.HI.U32 R0, R245.reuse, R4, RZ ;  /* 0x00000004f5007227 */ /* 0x042fe200078e00ff */
[----:B------:R1:W-:Y:S04]  /*1d60*/  STL [R1+0x1f9c], R5 ;  /* 0x001f9c0501007387 */ /* 0x0003e80000100800 */
[----:B--2---:R-:W-:Y:S01]  /*1d70*/  IADD3 R3, -R0, RZ, RZ ;  /* 0x000000ff00037210 */ /* 0x004fe20007ffe1ff */
        /* <DEDUP_REMOVED lines=8> */
[----:B------:R-:W-:Y:S01]  /*1e00*/  IADD3 R2, -R2, RZ, RZ ;  /* 0x000000ff02027210 */ /* 0x000fe20007ffe1ff */
[----:B------:R-:W-:-:S02]  /*1e10*/  VIADD R5, R6, 0x3c ;  /* 0x0000003c06057836 */ /* 0x000fc40000000000 */
[----:B------:R3:W-:Y:S01]  /*1e20*/  STL [R1+0x1f98], R9 ;  /* 0x001f980901007387 */ /* 0x0007e20000100800 */
[----:B-1----:R-:W-:Y:S02]  /*1e30*/  VIADD R7, R6, 0x3b ;  /* 0x0000003b06077836 */ /* 0x002fe40000000000 */
[----:B------:R-:W-:Y:S02]  /*1e40*/  IMAD R2, R247, R2, R12 ;  /* 0x00000002f7027224 */ /* 0x000fe400078e020c */
[----:B--2---:R-:W-:Y:S01]  /*1e50*/  IMAD.MOV R3, RZ, RZ, -R0 ;  /* 0x000000ffff037224 */ /* 0x004fe200078e0a00 */
[----:B------:R-:W-:Y:S01]  /*1e60*/  IABS R10, R7 ;  /* 0x00000007000a7213 */ /* 0x000fe20000000000 */
[----:B------:R-:W-:Y:S01]  /*1e70*/  IMAD.HI.U32 R0, R245, R4, RZ ;  /* 0x00000004f5007227 */ /* 0x000fe200078e00ff */
[----:B------:R-:W-:Y:S03]  /*1e80*/  STL [R1+0x1fa0], R7 ;  /* 0x001fa00701007387 */ /* 0x000fe60000100800 */
[----:B------:R-:W-:-:S02]  /*1e90*/  IMAD.MOV R0, RZ, RZ, -R0 ;  /* 0x000000ffff007224 */ /* 0x000fc400078e0a00 */
        /* <DEDUP_REMOVED lines=68> */
[----:B------:R1:W-:Y:S01]  /*22e0*/  STL [R1+0x1ff8], R7 ;  /* 0x001ff80701007387 */ /* 0x0003e20000100800 */
[----:B------:R-:W-:Y:S01]  /*22f0*/  IMAD.HI.U32 R0, R245, R4, RZ ;  /* 0x00000004f5007227 */ /* 0x000fe200078e00ff */
[----:B------:R-:W-:-:S03]  /*2300*/  IABS R10, R7 ;  /* 0x00000007000a7213 */ /* 0x000fc60000000000 */
[C---:B------:R-:W-:Y:S01]  /*2310*/  IMAD R3, R247.reuse, R3, R8 ;  /* 0x00000003f7037224 */ /* 0x040fe200078e0208 */
[----:B------:R-:W-:Y:S01]  /*2320*/  IABS R8, R9 ;  /* 0x0000000900087213 */ /* 0x000fe20000000000 */
[----:B------:R-:W-:Y:S02]  /*2330*/  IMAD.MOV R0, RZ, RZ, -R0 ;  /* 0x000000ffff007224 */ /* 0x000fe400078e0a00 */
[C---:B---3--:R-:W-:Y:S01]  /*2340*/  VIADD R9, R6.reuse, 0x49 ;  /* 0x0000004906097836 */ /* 0x048fe20000000000 */
[----:B------:R2:W-:Y:S01]  /*2350*/  STL [R1+0x32c], R3 ;  /* 0x00032c0301007387 */ /* 0x0005e20000100800 */
[----:B------:R-:W-:Y:S01]  /*2360*/  IMAD R211, R247, R0, R4 ;  /* 0x00000000f7d37224 */ /* 0x000fe200078e0204 */
[----:B------:R-:W-:Y:S01]  /*2370*/  IABS R4, R5 ;  /* 0x0000000500047213 */ /* 0x000fe20000000000 */
[----:B------:R-:W-:Y:S01]  /*2380*/  IMAD.HI.U32 R0, R245, R8, RZ ;  /* 0x00000008f5007227 */ /* 0x000fe200078e00ff */
[----:B------:R3:W-:Y:S03]  /*2390*/  STL [R1+0x328], R2 ;  /* 0x0003280201007387 */ /* 0x0007e60000100800 */
[C---:B-1----:R-:W-:Y:S01]  /*23a0*/  VIADD R7, R6.reuse, 0x4a ;  /* 0x0000004a06077836 */ /* 0x042fe20000000000 */
[----:B------:R1:W-:Y:S01]  /*23b0*/  STL [R1+0x2000], R5 ;  /* 0x0020000501007387 */ /* 0x0003e20000100800 */
[----:B--2---:R-:W-:-:S02]  /*23c0*/  VIADD R3, R6, 0x47 ;  /* 0x0000004706037836 */ /* 0x004fc40000000000 */
[----:B---3--:R-:W-:-:S03]  /*23d0*/  IMAD.HI.U32 R2, R245, R10, RZ ;  /* 0x0000000af5027227 */ /* 0x008fc600078e00ff */
[----:B------:R2:W-:Y:S01]  /*23e0*/  STL [R1+0x1ffc], R3 ;  /* 0x001ffc0301007387 */ /* 0x0005e20000100800 */
[----:B------:R-:W-:Y:S01]  /*23f0*/  IABS R12, R3 ;  /* 0x00000003000c7213 */ /* 0x000fe20000000000 */
[----:B-1----:R-:W-:Y:S02]  /*2400*/  VIADD R5, R6, 0x48 ;  /* 0x0000004806057836 */ /* 0x002fe40000000000 */
[----:B------:R-:W-:-:S03]  /*2410*/  IMAD.MOV R2, RZ, RZ, -R2 ;  /* 0x000000ffff027224 */ /* 0x000fc600078e0a02 */
[----:B------:R1:W-:Y:S01]  /*2420*/  STL [R1+0x2004], R5 ;  /* 0x0020040501007387 */ /* 0x0003e20000100800 */
[----:B--2---:R-:W-:Y:S02]  /*2430*/  IMAD.MOV R3, RZ, RZ, -R0 ;  /* 0x000000ffff037224 */ /* 0x004fe400078e0a00 */
[----:B------:R-:W-:-:S04]  /*2440*/  IMAD.HI.U32 R0, R245, R4, RZ ;  /* 0x00000004f5007227 */ /* 0x000fc800078e00ff */
[C---:B------:R-:W-:Y:S01]  /*2450*/  IMAD R233, R247.reuse, R3, R8 ;  /* 0x00000003f7e97224 */ /* 0x040fe200078e0208 */
[----:B-1----:R-:W-:Y:S01]  /*2460*/  IABS R5, R5 ;  /* 0x0000000500057213 */ /* 0x002fe20000000000 */
[----:B------:R-:W-:Y:S01]  /*2470*/  IMAD R3, R247, R2, R10 ;  /* 0x00000002f7037224 */ /* 0x000fe200078e020a */
[----:B------:R-:W-:Y:S01]  /*2480*/  IABS R10, R7 ;  /* 0x00000007000a7213 */ /* 0x000fe20000000000 */
[----:B------:R-:W-:-:S03]  /*2490*/  IMAD.HI.U32 R2, R245, R12, RZ ;  /* 0x0000000cf5027227 */ /* 0x000fc600078e00ff */
[----:B------:R1:W-:Y:S01]  /*24a0*/  STL [R1+0x31c], R3 ;  /* 0x00031c0301007387 */ /* 0x0003e20000100800 */
[----:B------:R-:W-:Y:S02]  /*24b0*/  IMAD.MOV.U32 R8, RZ, RZ, R5 ;  /* 0x000000ffff087224 */ /* 0x000fe400078e0005 */
[----:B------:R-:W-:Y:S01]  /*24c0*/  IMAD.MOV R2, RZ, RZ, -R2 ;  /* 0x000000ffff027224 */ /* 0x000fe200078e0a02 */
[----:B------:R2:W-:Y:S01]  /*24d0*/  STL [R1+0x2010], R9 ;  /* 0x0020100901007387 */ /* 0x0005e20000100800 */
[----:B------:R-:W-:Y:S02]  /*24e0*/  VIADD R5, R6, 0x4b ;  /* 0x0000004b06057836 */ /* 0x000fe40000000000 */
[----:B------:R-:W-:Y:S01]  /*24f0*/  IMAD R2, R247, R2, R12 ;  /* 0x00000002f7027224 */ /* 0x000fe200078e020c */
[----:B------:R-:W-:Y:S01]  /*2500*/  STL [R1+0x2020], R7 ;  /* 0x0020200701007387 */ /* 0x000fe20000100800 */
[----:B-1----:R-:W-:Y:S01]  /*2510*/  IADD3 R3, -R0, RZ, RZ ;  /* 0x000000ff00037210 */ /* 0x002fe20007ffe1ff */
[----:B------:R-:W-:-:S04]  /*2520*/  IMAD.HI.U32 R0, R245, R8, RZ ;  /* 0x00000008f5007227 */ /* 0x000fc800078e00ff */
[----:B------:R-:W-:Y:S02]  /*2530*/  IMAD.MOV R0, RZ, RZ, -R0 ;  /* 0x000000ffff007224 */ /* 0x000fe400078e0a00 */
[C---:B------:R-:W-:Y:S01]  /*2540*/  IMAD R3, R247.reuse, R3, R4 ;  /* 0x00000003f7037224 */ /* 0x040fe200078e0204 */
[----:B------:R-:W-:Y:S01]  /*2550*/  IABS R4, R9 ;  /* 0x0000000900047213 */ /* 0x000fe20000000000 */
[----:B------:R-:W-:Y:S01]  /*2560*/  IMAD R0, R247, R0, R8 ;  /* 0x00000000f7007224 */ /* 0x000fe200078e0208 */
[----:B------:R-:W-:Y:S02]  /*2570*/  IABS R8, R5 ;  /* 0x0000000500087213 */ /* 0x000fe40000000000 */
[----:B------:R1:W-:Y:S01]  /*2580*/  STL [R1+0x318], R3 ;  /* 0x0003180301007387 */ /* 0x0003e20000100800 */
[----:B--2---:R-:W-:-:S03]  /*2590*/  IADD3 R9, R6, 0x4e, RZ ;  /* 0x0000004e06097810 */ /* 0x004fc60007ffe0ff */
[----:B------:R2:W-:Y:S04]  /*25a0*/  STL [R1+0x314], R2 ;  /* 0x0003140201007387 */ /* 0x0005e80000100800 */
[----:B------:R3:W-:Y:S01]  /*25b0*/  STL [R1+0x2024], R5 ;  /* 0x0020240501007387 */ /* 0x0007e20000100800 */
[----:B-1----:R-:W-:-:S03]  /*25c0*/  IADD3 R3, R6, 0x4c, RZ ;  /* 0x0000004c06037810 */ /* 0x002fc60007ffe0ff */
        /* <DEDUP_REMOVED lines=55> */
[----:B------:R-:W-:Y:S01]  /*2940*/  STL [R1+0x2070], R9 ;  /* 0x0020700901007387 */ /* 0x000fe20000100800 */
[----:B-1----:R-:W-:Y:S01]  /*2950*/  IADD3 R7, R6, 0x54, RZ ;  /* 0x0000005406077810 */ /* 0x002fe20007ffe0ff */
[----:B--2---:R-:W-:-:S04]  /*2960*/  IMAD.MOV R3, RZ, RZ, -R0 ;  /* 0x000000ffff037224 */ /* 0x004fc800078e0a00 */
[----:B------:R1:W-:Y:S01]  /*2970*/  STL [R1+0x2064], R7 ;  /* 0x0020640701007387 */ /* 0x0003e20000100800 */
[----:B------:R-:W-:Y:S01]  /*2980*/  IMAD.HI.U32 R0, R245, R8, RZ ;  /* 0x00000008f5007227 */ /* 0x000fe200078e00ff */
[----:B------:R-:W-:-:S03]  /*2990*/  IABS R10, R7 ;  /* 0x00000007000a7213 */ /* 0x000fc60000000000 */
[----:B------:R-:W-:Y:S02]  /*29a0*/  IMAD.MOV R0, RZ, RZ, -R0 ;  /* 0x000000ffff007224 */ /* 0x000fe400078e0a00 */
[C---:B------:R-:W-:Y:S01]  /*29b0*/  IMAD R214, R247.reuse, R3, R4 ;  /* 0x00000003f7d67224 */ /* 0x040fe200078e0204 */
[----:B------:R-:W-:Y:S01]  /*29c0*/  IABS R4, R9 ;  /* 0x0000000900047213 */ /* 0x000fe20000000000 */
[C---:B------:R-:W-:Y:S01]  /*29d0*/  IMAD R0, R247.reuse, R0, R8 ;  /* 0x00000000f7007224 */ /* 0x040fe200078e0208 */
[----:B------:R-:W-:Y:S01]  /*29e0*/  IABS R8, R5 ;  /* 0x0000000500087213 */ /* 0x000fe20000000000 */
[----:B-1----:R-:W-:Y:S02]  /*29f0*/  IMAD R7, R247, R2, R12 ;  /* 0x00000002f7077224 */ /* 0x002fe400078e020c */
[C---:B------:R-:W-:Y:S02]  /*2a00*/  VIADD R3, R6.reuse, 0x56 ;  /* 0x0000005606037836 */ /* 0x040fe40000000000 */
[----:B------:R-:W-:Y:S01]  /*2a10*/  IMAD.HI.U32 R2, R245, R10, RZ ;  /* 0x0000000af5027227 */ /* 0x000fe200078e00ff */
[----:B------:R-:W-:Y:S02]  /*2a20*/  STL [R1+0x2ab0], R7 ;  /* 0x002ab00701007387 */ /* 0x000fe40000100800 */
[----:B------:R-:W-:Y:S01]  /*2a30*/  IABS R12, R3 ;  /* 0x00000003000c7213 */ /* 0x000fe20000000000 */
[----:B------:R-:W-:Y:S01]  /*2a40*/  IMAD.MOV R2, RZ, RZ, -R2 ;  /* 0x000000ffff027224 */ /* 0x000fe200078e0a02 */
[----:B------:R1:W-:Y:S01]  /*2a50*/  STL [R1+0x2094], R5 ;  /* 0x0020940501007387 */ /* 0x0003e20000100800 */
[----:B------:R-:W-:-:S03]  /*2a60*/  VIADD R9, R6, 0x58 ;  /* 0x0000005806097836 */ /* 0x000fc60000000000 */
[----:B------:R2:W-:Y:S04]  /*2a70*/  STL [R1+0x2e8], R0 ;  /* 0x0002e80001007387 */ /* 0x0005e80000100800 */
[----:B------:R3:W-:Y:S01]  /*2a80*/  STL [R1+0x20a0], R3 ;  /* 0x0020a00301007387 */ /* 0x0007e20000100800 */
[----:B-1----:R-:W-:Y:S02]  /*2a90*/  VIADD R5, R6, 0x57 ;  /* 0x0000005706057836 */ /* 0x002fe40000000000 */
[----:B--2---:R-:W-:-:S03]  /*2aa0*/  IMAD.HI.U32 R0, R245, R4, RZ ;  /* 0x00000004f5007227 */ /* 0x004fc600078e00ff */
[----:B------:R1:W-:Y:S02]  /*2ab0*/  STL [R1+0x209c], R5 ;  /* 0x00209c0501007387 */ /* 0x0003e40000100800 */
[----:B---3--:R-:W-:Y:S01]  /*2ac0*/  IADD3 R3, -R0, RZ, RZ ;  /* 0x000000ff00037210 */ /* 0x008fe20007ffe1ff */
        /* <DEDUP_REMOVED lines=51> */
[----:B------:R1:W-:Y:S01]  /*2e00*/  STL [R1+0x20f8], R7 ;  /* 0x0020f80701007387 */ /* 0x0003e20000100800 */
[----:B------:R-:W-:-:S02]  /*2e10*/  IABS R10, R7 ;  /* 0x00000007000a7213 */ /* 0x000fc40000000000 */
[C---:B------:R-:W-:Y:S01]  /*2e20*/  IMAD R3, R247.reuse, R3, R4 ;  /* 0x00000003f7037224 */ /* 0x040fe200078e0204 */
[----:B------:R-:W-:Y:S02]  /*2e30*/  IADD3 R0, -R0, RZ, RZ ;  /* 0x000000ff00007210 */ /* 0x000fe40007ffe1ff */
[----:B------:R-:W-:Y:S01]  /*2e40*/  IABS R4, R9 ;  /* 0x0000000900047213 */ /* 0x000fe20000000000 */
[C---:B---3--:R-:W-:Y:S01]  /*2e50*/  VIADD R9, R6.reuse, 0x62 ;  /* 0x0000006206097836 */ /* 0x048fe20000000000 */
[----:B------:R2:W-:Y:S01]  /*2e60*/  STL [R1+0x2c8], R3 ;  /* 0x0002c80301007387 */ /* 0x0005e20000100800 */
[----:B------:R-:W-:Y:S01]  /*2e70*/  IMAD R0, R247, R0, R8 ;  /* 0x00000000f7007224 */ /* 0x000fe200078e0208 */
[----:B------:R-:W-:Y:S01]  /*2e80*/  IABS R8, R5 ;  /* 0x0000000500087213 */ /* 0x000fe20000000000 */
[C---:B-1----:R-:W-:Y:S01]  /*2e90*/  VIADD R7, R6.reuse, 0x63 ;  /* 0x0000006306077836 */ /* 0x042fe20000000000 */
[----:B------:R1:W-:Y:S04]  /*2ea0*/  STL [R1+0x2c4], R2 ;  /* 0x0002c40201007387 */ /* 0x0003e80000100800 */
[----:B------:R3:W-:Y:S01]  /*2eb0*/  STL [R1+0x20f0], R5 ;  /* 0x0020f00501007387 */ /* 0x0007e20000100800 */
[----:B--2---:R-:W-:-:S03]  /*2ec0*/  VIADD R3, R6, 0x60 ;  /* 0x0000006006037836 */ /* 0x004fc60000000000 */
[----:B------:R2:W-:Y:S01]  /*2ed0*/  STL [R1+0x2c0], R0 ;  /* 0x0002c00001007387 */ /* 0x0005e20000100800 */
[C---:B-1----:R-:W-:Y:S01]  /*2ee0*/  IMAD.HI.U32 R2, R245.reuse, R10, RZ ;  /* 0x0000000af5027227 */ /* 0x042fe200078e00ff */
[----:B------:R-:W-:Y:S02]  /*2ef0*/  IABS R12, R3 ;  /* 0x00000003000c7213 */ /* 0x000fe40000000000 */
[----:B------:R1:W-:Y:S01]  /*2f00*/  STL [R1+0x2114], R3 ;  /* 0x0021140301007387 */ /* 0x0003e20000100800 */
[----:B---3--:R-:W-:Y:S02]  /*2f10*/  VIADD R5, R6, 0x61 ;  /* 0x0000006106057836 */ /* 0x008fe40000000000 */
[----:B------:R-:W-:Y:S02]  /*2f20*/  IMAD.MOV R2, RZ, RZ, -R2 ;  /* 0x000000ffff027224 */ /* 0x000fe400078e0a02 */
[C---:B--2---:R-:W-:Y:S01]  /*2f30*/  IMAD.HI.U32 R0, R245.reuse, R4, RZ ;  /* 0x00000004f5007227 */ /* 0x044fe200078e00ff */
[----:B------:R2:W-:Y:S03]  /*2f40*/  STL [R1+0x2124], R5 ;  /* 0x0021240501007387 */ /* 0x0005e60000100800 */
[----:B-1----:R-:W-:Y:S01]  /*2f50*/  IMAD.MOV R3, RZ, RZ, -R0 ;  /* 0x000000ffff037224 */ /* 0x002fe200078e0a00 */
[----:B------:R1:W-:Y:S01]  /*2f60*/  STL [R1+0x2120], R9 ;  /* 0x0021200901007387 */ /* 0x0003e20000100800 */
[----:B------:R-:W-:-:S03]  /*2f70*/  IMAD.HI.U32 R0, R245, R8, RZ ;  /* 0x00000008f5007227 */ /* 0x000fc600078e00ff */
[----:B------:R-:W-:Y:S01]  /*2f80*/  STL [R1+0x213c], R7 ;  /* 0x00213c0701007387 */ /* 0x000fe20000100800 */
[C---:B------:R-:W-:Y:S01]  /*2f90*/  IMAD R210, R247.reuse, R3, R4 ;  /* 0x00000003f7d27224 */ /* 0x040fe200078e0204 */
[----:B--2---:R-:W-:Y:S01]  /*2fa0*/  IABS R5, R5 ;  /* 0x0000000500057213 */ /* 0x004fe20000000000 */
[----:B------:R-:W-:Y:S01]  /*2fb0*/  IMAD R231, R247, R2, R10 ;  /* 0x00000002f7e77224 */ /* 0x000fe200078e020a */
[----:B------:R-:W-:Y:S01]  /*2fc0*/  IABS R10, R7 ;  /* 0x00000007000a7213 */ /* 0x000fe20000000000 */
[C---:B------:R-:W-:Y:S01]  /*2fd0*/  IMAD.HI.U32 R2, R245.reuse, R12, RZ ;  /* 0x0000000cf5027227 */ /* 0x040fe200078e00ff */
[----:B------:R-:W-:Y:S02]  /*2fe0*/  MOV R4, R5 ;  /* 0x0000000500047202 */ /* 0x000fe40000000f00 */
[----:B------:R-:W-:Y:S01]  /*2ff0*/  IADD3 R5, R6, 0x64, RZ ;  /* 0x0000006406057810 */ /* 0x000fe20007ffe0ff */
[----:B------:R-:W-:Y:S02]  /*3000*/  IMAD.MOV R3, RZ, RZ, -R0 ;  /* 0x000000ffff037224 */ /* 0x000fe400078e0a00 */
[----:B------:R-:W-:-:S04]  /*3010*/  IMAD.HI.U32 R0, R245, R4, RZ ;  /* 0x00000004f5007227 */ /* 0x000fc800078e00ff */
[----:B------:R-:W-:Y:S02]  /*3020*/  IMAD.MOV R2, RZ, RZ, -R2 ;  /* 0x000000ffff027224 */ /* 0x000fe400078e0a02 */
[----:B------:R-:W-:Y:S02]  /*3030*/  IMAD.MOV R0, RZ, RZ, -R0 ;  /* 0x000000ffff007224 */ /* 0x000fe400078e0a00 */
[C---:B------:R-:W-:Y:S01]  /*3040*/  IMAD R3, R247.reuse, R3, R8 ;  /* 0x00000003f7037224 */ /* 0x040fe200078e0208 */
[----:B------:R-:W-:Y:S01]  /*3050*/  IABS R8, R9 ;  /* 0x0000000900087213 */ /* 0x000fe20000000000 */
[C---:B------:R-:W-:Y:S02]  /*3060*/  IMAD R2, R247.reuse, R2, R12 ;  /* 0x00000002f7027224 */ /* 0x040fe400078e020c */
[----:B------:R-:W-:Y:S01]  /*3070*/  IMAD R0, R247, R0, R4 ;  /* 0x00000000f7007224 */ /* 0x000fe200078e0204 */
[----:B------:R2:W-:Y:S01]  /*3080*/  STL [R1+0x2b4], R3 ;  /* 0x0002b40301007387 */ /* 0x0005e20000100800 */
[----:B------:R-:W-:Y:S01]  /*3090*/  IABS R4, R5 ;  /* 0x0000000500047213 */ /* 0x000fe20000000000 */
[----:B-1----:R-:W-:-:S02]  /*30a0*/  VIADD R9, R6, 0x67 ;  /* 0x0000006706097836 */ /* 0x002fc40000000000 */
        /* <DEDUP_REMOVED lines=9> */
[----:B--2---:R-:W-:Y:S01]  /*3140*/  IMAD.HI.U32 R0, R245, R8, RZ ;  /* 0x00000008f5007227 */ /* 0x004fe200078e00ff */
[----:B------:R2:W-:Y:S03]  /*3150*/  STL [R1+0x2154], R5 ;  /* 0x0021540501007387 */ /* 0x0005e60000100800 */
[----:B-1----:R-:W-:-:S02]  /*3160*/  IMAD.MOV R3, RZ, RZ, -R0 ;  /* 0x000000ffff037224 */ /* 0x002fc400078e0a00 */
[----:B------:R-:W-:-:S04]  /*3170*/  IMAD.HI.U32 R0, R245, R4, RZ ;  /* 0x00000004f5007227 */ /* 0x000fc800078e00ff */
[C---:B------:R-:W-:Y:S01]  /*3180*/  IMAD R7, R247.reuse, R3, R8 ;  /* 0x00000003f7077224 */ /* 0x040fe200078e0208 */
[----:B--2---:R-:W-:Y:S01]  /*3190*/  IABS R5, R5 ;  /* 0x0000000500057213 */ /* 0x004fe20000000000 */
        /* <DEDUP_REMOVED lines=9> */
[----:B-1----:R-:W-:Y:S01]  /*3230*/  VIADD R7, R6, 0x68 ;  /* 0x0000006806077836 */ /* 0x002fe20000000000 */
[----:B--2---:R-:W-:Y:S01]  /*3240*/  IADD3 R3, -R0, RZ, RZ ;  /* 0x000000ff00037210 */ /* 0x004fe20007ffe1ff */
[----:B------:R-:W-:-:S03]  /*3250*/  IMAD.HI.U32 R0, R245, R8, RZ ;  /* 0x00000008f5007227 */ /* 0x000fc600078e00ff */
[----:B------:R-:W-:Y:S01]  /*3260*/  STL [R1+0x2180], R7 ;  /* 0x0021800701007387 */ /* 0x000fe20000100800 */
[----:B------:R-:W-:Y:S01]  /*3270*/  IABS R10, R7 ;  /* 0x00000007000a7213 */ /* 0x000fe20000000000 */
[----:B------:R-:W-:Y:S02]  /*3280*/  IMAD.MOV R0, RZ, RZ, -R0 ;  /* 0x000000ffff007224 */ /* 0x000fe400078e0a00 */
[C---:B------:R-:W-:Y:S01]  /*3290*/  IMAD R3, R247.reuse, R3, R4 ;  /* 0x00000003f7037224 */ /* 0x040fe200078e0204 */
[----:B------:R-:W-:Y:S01]  /*32a0*/  IABS R4, R9 ;  /* 0x0000000900047213 */ /* 0x000fe20000000000 */
[----:B------:R-:W-:Y:S01]  /*32b0*/  IMAD R0, R247, R0, R8 ;  /* 0x00000000f7007224 */ /* 0x000fe200078e0208 */
[----:B------:R-:W-:Y:S02]  /*32c0*/  IABS R8, R5 ;  /* 0x0000000500087213 */ /* 0x000fe40000000000 */
[----:B------:R1:W-:Y:S01]  /*32d0*/  STL [R1+0x2a0], R3 ;  /* 0x0002a00301007387 */ /* 0x0003e20000100800 */
[----:B---3--:R-:W-:-:S03]  /*32e0*/  IADD3 R9, R6, 0x6c, RZ ;  /* 0x0000006c06097810 */ /* 0x008fc60007ffe0ff */
        /* <DEDUP_REMOVED lines=23> */
[----:B------:R-:W-:Y:S02]  /*3460*/  IMAD R220, R247, R2, R12 ;  /* 0x00000002f7dc7224 */ /* 0x000fe400078e020c */
[----:B-1----:R-:W-:Y:S02]  /*3470*/  VIADD R7, R6, 0x6d ;  /* 0x0000006d06077836 */ /* 0x002fe40000000000 */
[----:B--2---:R-:W-:Y:S02]  /*3480*/  IMAD.MOV R3, RZ, RZ, -R0 ;  /* 0x000000ffff037224 */ /* 0x004fe400078e0a00 */
[----:B------:R-:W-:Y:S01]  /*3490*/  IMAD.HI.U32 R0, R245, R4, RZ ;  /* 0x00000004f5007227 */ /* 0x000fe200078e00ff */
[----:B------:R-:W-:Y:S01]  /*34a0*/  STL [R1+0x21a4], R7 ;  /* 0x0021a40701007387 */ /* 0x000fe20000100800 */
[----:B------:R-:W-:-:S02]  /*34b0*/  IABS R10, R7 ;  /* 0x00000007000a7213 */ /* 0x000fc40000000000 */
[----:B------:R-:W-:Y:S01]  /*34c0*/  IMAD R3, R247, R3, R8 ;  /* 0x00000003f7037224 */ /* 0x000fe200078e0208 */
[----:B------:R-:W-:Y:S01]  /*34d0*/  IABS R8, R9 ;  /* 0x0000000900087213 */ /* 0x000fe20000000000 */
[----:B------:R-:W-:Y:S02]  /*34e0*/  IMAD.MOV R0, RZ, RZ, -R0 ;  /* 0x000000ffff007224 */ /* 0x000fe400078e0a00 */
[----:B------:R-:W-:Y:S01]  /*34f0*/  IMAD.HI.U32 R2, R245, R10, RZ ;  /* 0x0000000af5027227 */ /* 0x000fe200078e00ff */
[----:B------:R1:W-:Y:S03]  /*3500*/  STL [R1+0x28c], R3 ;  /* 0x00028c0301007387 */ /* 0x0003e60000100800 */
[----:B------:R-:W-:Y:S01]  /*3510*/  IMAD R230, R247, R0, R4 ;  /* 0x00000000f7e67224 */ /* 0x000fe200078e0204 */
[----:B------:R2:W-:Y:S01]  /*3520*/  STL [R1+0x21c0], R5 ;  /* 0x0021c00501007387 */ /* 0x0005e20000100800 */
[----:B------:R-:W-:Y:S01]  /*3530*/  IMAD.HI.U32 R0, R245, R8, RZ ;  /* 0x00000008f5007227 */ /* 0x000fe200078e00ff */
[----:B------:R-:W-:-:S03]  /*3540*/  IABS R4, R5 ;  /* 0x0000000500047213 */ /* 0x000fc60000000000 */
[----:B------:R-:W-:Y:S02]  /*3550*/  IMAD.MOV R2, RZ, RZ, -R2 ;  /* 0x000000ffff027224 */ /* 0x000fe400078e0a02 */
[C---:B-1----:R-:W-:Y:S01]  /*3560*/  VIADD R3, R6.reuse, 0x6f ;  /* 0x0000006f06037836 */ /* 0x042fe20000000000 */
[----:B--2---:R-:W-:-:S04]  /*3570*/  IADD3 R5, R6, 0x70, RZ ;  /* 0x0000007006057810 */ /* 0x004fc80007ffe0ff */
        /* <DEDUP_REMOVED lines=10> */
[C---:B------:R-:W-:Y:S02]  /*3620*/  VIADD R8, R6.reuse, 0x71 ;  /* 0x0000007106087836 */ /* 0x040fe40000000000 */
[----:B------:R-:W-:Y:S01]  /*3630*/  IMAD.HI.U32 R2, R245, R12, RZ ;  /* 0x0000000cf5027227 */ /* 0x000fe200078e00ff */
[----:B------:R2:W-:Y:S03]  /*3640*/  STL [R1+0x27c], R3 ;  /* 0x00027c0301007387 */ /* 0x0005e60000100800 */
[----:B------:R-:W-:Y:S01]  /*3650*/  IMAD.MOV R2, RZ, RZ, -R2 ;  /* 0x000000ffff027224 */ /* 0x000fe200078e0a02 */
[----:B------:R3:W-:Y:S01]  /*3660*/  STL [R1+0x21d8], R8 ;  /* 0x0021d80801007387 */ /* 0x0007e20000100800 */
[C---:B------:R-:W-:Y:S01]  /*3670*/  VIADD R5, R6.reuse, 0x74 ;  /* 0x0000007406057836 */ /* 0x040fe20000000000 */
[----:B-1----:R-:W-:Y:S01]  /*3680*/  IADD3 R7, R6, 0x72, RZ ;  /* 0x0000007206077810 */ /* 0x002fe20007ffe0ff */
[----:B--2---:R-:W-:-:S04]  /*3690*/  IMAD.MOV R3, RZ, RZ, -R0 ;  /* 0x000000ffff037224 */ /* 0x004fc800078e0a00 */
[----:B------:R1:W-:Y:S01]  /*36a0*/  STL [R1+0x21f0], R7 ;  /* 0x0021f00701007387 */ /* 0x0003e20000100800 */
[----:B------:R-:W-:Y:S01]  /*36b0*/  IMAD.HI.U32 R0, R245, R10, RZ ;  /* 0x0000000af5007227 */ /* 0x000fe200078e00ff */
[----:B---3--:R-:W-:-:S03]  /*36c0*/  IABS R8, R8 ;  /* 0x0000000800087213 */ /* 0x008fc60000000000 */
[----:B------:R-:W-:Y:S01]  /*36d0*/  IMAD R3, R247, R3, R4 ;  /* 0x00000003f7037224 */ /* 0x000fe200078e0204 */
[----:B------:R-:W-:-:S04]  /*36e0*/  IABS R4, R7 ;  /* 0x0000000700047213 */ /* 0x000fc80000000000 */
[----:B------:R2:W-:Y:S01]  /*36f0*/  STL [R1+0x278], R3 ;  /* 0x0002780301007387 */ /* 0x0005e20000100800 */
[C---:B-1----:R-:W-:Y:S02]  /*3700*/  VIADD R7, R6.reuse, 0x73 ;  /* 0x0000007306077836 */ /* 0x042fe40000000000 */
[----:B--2---:R-:W-:Y:S02]  /*3710*/  IMAD.MOV R3, RZ, RZ, -R0 ;  /* 0x000000ffff037224 */ /* 0x004fe400078e0a00 */
[C---:B------:R-:W-:Y:S01]  /*3720*/  IMAD R0, R247.reuse, R2, R12 ;  /* 0x00000002f7007224 */ /* 0x040fe200078e020c */
[----:B------:R-:W-:Y:S01]  /*3730*/  IADD3 R12, R6, 0xa3, RZ ;  /* 0x000000a3060c7810 */ /* 0x000fe20007ffe0ff */
[----:B------:R-:W-:Y:S01]  /*3740*/  IMAD R2, R247, R3, R10 ;  /* 0x00000003f7027224 */ /* 0x000fe200078e020a */
[----:B------:R-:W-:Y:S02]  /*3750*/  IABS R10, R5 ;  /* 0x00000005000a7213 */ /* 0x000fe40000000000 */
[----:B------:R1:W-:Y:S04]  /*3760*/  STL [R1+0x274], R0 ;  /* 0x0002740001007387 */ /* 0x0003e80000100800 */
[----:B------:R2:W-:Y:S04]  /*3770*/  STL [R1+0x2204], R7 ;  /* 0x0022040701007387 */ /* 0x0005e80000100800 */
[----:B------:R3:W-:Y:S01]  /*3780*/  STL [R1+0x270], R2 ;  /* 0x0002700201007387 */ /* 0x0007e20000100800 */
[----:B-1----:R-:W-:Y:S01]  /*3790*/  IMAD.MOV.U32 R0, RZ, RZ, R4 ;  /* 0x000000ffff007224 */ /* 0x002fe200078e0004 */
[----:B------:R-:W-:-:S02]  /*37a0*/  IABS R4, R7 ;  /* 0x0000000700047213 */ /* 0x000fc40000000000 */
[----:B------:R1:W-:Y:S01]  /*37b0*/  STL [R1+0x2200], R5 ;  /* 0x0022000501007387 */ /* 0x0003e20000100800 */
[----:B------:R-:W-:Y:S01]  /*37c0*/  IMAD.HI.U32 R3, R245, R0, RZ ;  /* 0x00000000f5037227 */ /* 0x000fe200078e00ff */
[----:B--2---:R-:W-:-:S03]  /*37d0*/  IADD3 R7, R6, 0x75, RZ ;  /* 0x0000007506077810 */ /* 0x004fc60007ffe0ff */
[C---:B---3--:R-:W-:Y:S01]  /*37e0*/  IMAD.HI.U32 R2, R245.reuse, R8, RZ ;  /* 0x00000008f5027227 */ /* 0x048fe200078e00ff */
[----:B------:R-:W-:Y:S01]  /*37f0*/  IABS R11, R7 ;  /* 0x00000007000b7213 */ /* 0x000fe20000000000 */
[----:B------:R2:W-:Y:S02]  /*3800*/  STL [R1+0x21f4], R7 ;  /* 0x0021f40701007387 */ /* 0x0005e40000100800 */
[----:B-1----:R-:W-:Y:S02]  /*3810*/  IMAD.MOV R5, RZ, RZ, -R2 ;  /* 0x000000ffff057224 */ /* 0x002fe400078e0a02 */
[----:B------:R-:W-:Y:S02]  /*3820*/  IMAD.MOV R9, RZ, RZ, -R3 ;  /* 0x000000ffff097224 */ /* 0x000fe400078e0a03 */
[----:B------:R-:W-:-:S04]  /*3830*/  IMAD.HI.U32 R3, R245, R4, RZ ;  /* 0x00000004f5037227 */ /* 0x000fc800078e00ff */
[C---:B------:R-:W-:Y:S02]  /*3840*/  IMAD R5, R247.reuse, R5, R8 ;  /* 0x00000005f7057224 */ /* 0x040fe400078e0208 */
[----:B--2---:R-:W-:Y:S02]  /*3850*/  IMAD R7, R247, R9, R0 ;  /* 0x00000009f7077224 */ /* 0x004fe400078e0200 */
[----:B------:R-:W-:Y:S01]  /*3860*/  IMAD.MOV.U32 R2, RZ, RZ, R10 ;  /* 0x000000ffff027224 */ /* 0x000fe200078e000a */
[----:B------:R1:W-:Y:S01]  /*3870*/  STL [R1+0x26c], R5 ;  /* 0x00026c0501007387 */ /* 0x0003e20000100800 */
[----:B------:R-:W-:Y:S01]  /*3880*/  IMAD.MOV.U32 R0, RZ, RZ, R11 ;  /* 0x000000ffff007224 */ /* 0x000fe200078e000b */
[----:B------:R-:W-:Y:S01]  /*3890*/  IADD3 R10, R6, 0x76, RZ ;  /* 0x00000076060a7810 */ /* 0x000fe20007ffe0ff */
[----:B------:R-:W-:Y:S01]  /*38a0*/  IMAD.MOV R3, RZ, RZ, -R3 ;  /* 0x000000ffff037224 */ /* 0x000fe200078e0a03 */
[----:B------:R2:W-:Y:S01]  /*38b0*/  STL [R1+0x268], R7 ;  /* 0x0002680701007387 */ /* 0x0005e20000100800 */
[----:B------:R-:W-:Y:S01]  /*38c0*/  IMAD.HI.U32 R8, R245, R0, RZ ;  /* 0x00000000f5087227 */ /* 0x000fe200078e00ff */
[----:B------:R-:W-:-:S02]  /*38d0*/  IABS R9, R10 ;  /* 0x0000000a00097213 */ /* 0x000fc40000000000 */
[----:B------:R3:W-:Y:S01]  /*38e0*/  STL [R1+0x221c], R10 ;  /* 0x00221c0a01007387 */ /* 0x0007e20000100800 */
[----:B------:R-:W-:Y:S02]  /*38f0*/  IMAD R3, R247, R3, R4 ;  /* 0x00000003f7037224 */ /* 0x000fe400078e0204 */
[----:B-1----:R-:W-:-:S04]  /*3900*/  IMAD.HI.U32 R5, R245, R2, RZ ;  /* 0x00000002f5057227 */ /* 0x002fc800078e00ff */
[C---:B--2---:R-:W-:Y:S02]  /*3910*/  VIADD R7, R6.reuse, 0x77 ;  /* 0x0000007706077836 */ /* 0x044fe40000000000 */
[----:B------:R-:W-:Y:S02]  /*3920*/  IMAD.MOV R5, RZ, RZ, -R5 ;  /* 0x000000ffff057224 */ /* 0x000fe400078e0a05 */
[----:B------:R-:W-:Y:S01]  /*3930*/  IMAD.MOV R4, RZ, RZ, -R8 ;  /* 0x000000ffff047224 */ /* 0x000fe200078e0a08 */
[----:B------:R-:W-:Y:S01]  /*3940*/  STL [R1+0x222c], R7 ;  /* 0x00222c0701007387 */ /* 0x000fe20000100800 */
[C---:B------:R-:W-:Y:S02]  /*3950*/  IMAD R2, R247.reuse, R5, R2 ;  /* 0x00000005f7027224 */ /* 0x040fe400078e0202 */
[----:B------:R-:W-:Y:S01]  /*3960*/  VIADD R8, R6, 0x78 ;  /* 0x0000007806087836 */ /* 0x000fe20000000000 */
[----:B------:R1:W-:Y:S01]  /*3970*/  STL [R1+0x264], R3 ;  /* 0x0002640301007387 */ /* 0x0003e20000100800 */
[----:B------:R-:W-:-:S02]  /*3980*/  IMAD R0, R247, R4, R0 ;  /* 0x00000004f7007224 */ /* 0x000fc400078e0200 */
[----:B---3--:R-:W-:Y:S01]  /*3990*/  IMAD.HI.U32 R10, R245, R9, RZ ;  /* 0x00000009f50a7227 */ /* 0x008fe200078e00ff */
[----:B------:R2:W-:Y:S03]  /*39a0*/  STL [R1+0x260], R2 ;  /* 0x0002600201007387 */ /* 0x0005e60000100800 */
[----:B------:R-:W-:Y:S01]  /*39b0*/  IMAD.MOV R10, RZ, RZ, -R10 ;  /* 0x000000ffff0a7224 */ /* 0x000fe200078e0a0a */
[----:B------:R3:W-:Y:S01]  /*39c0*/  STL [R1+0x2230], R8 ;  /* 0x0022300801007387 */ /* 0x0007e20000100800 */
[C---:B------:R-:W-:Y:S01]  /*39d0*/  VIADD R11, R6.reuse, 0xa4 ;  /* 0x000000a4060b7836 */ /* 0x040fe20000000000 */
[----:B-1----:R-:W-:Y:S01]  /*39e0*/  IABS R3, R7 ;  /* 0x0000000700037213 */ /* 0x002fe20000000000 */
[----:B------:R-:W-:Y:S01]  /*39f0*/  VIADD R7, R6, 0x79 ;  /* 0x0000007906077836 */ /* 0x000fe20000000000 */
[----:B------:R1:W-:Y:S01]  /*3a00*/  STL [R1+0x25c], R0 ;  /* 0x00025c0001007387 */ /* 0x0003e20000100800 */
[----:B--2---:R-:W-:-:S02]  /*3a10*/  IABS R2, R8 ;  /* 0x0000000800027213 */ /* 0x004fc40000000000 */
[C---:B------:R-:W-:Y:S01]  /*3a20*/  IMAD.HI.U32 R5, R245.reuse, R3, RZ ;  /* 0x00000003f5057227 */ /* 0x040fe200078e00ff */
[----:B------:R-:W-:Y:S01]  /*3a30*/  IABS R4, R7 ;  /* 0x0000000700047213 */ /* 0x000fe20000000000 */
[----:B------:R2:W-:Y:S02]  /*3a40*/  STL [R1+0x2250], R7 ;  /* 0x0022500701007387 */ /* 0x0005e40000100800 */
[----:B------:R-:W-:Y:S02]  /*3a50*/  IMAD.MOV R5, RZ, RZ, -R5 ;  /* 0x000000ffff057224 */ /* 0x000fe400078e0a05 */
[----:B---3--:R-:W-:Y:S01]  /*3a60*/  IMAD.HI.U32 R8, R245, R2, RZ ;  /* 0x00000002f5087227 */ /* 0x008fe200078e00ff */
[----:B-1----:R-:W-:-:S03]  /*3a70*/  IADD3 R0, R6, 0x7a, RZ ;  /* 0x0000007a06007810 */ /* 0x002fc60007ffe0ff */
[C---:B------:R-:W-:Y:S02]  /*3a80*/  IMAD R3, R247.reuse, R5, R3 ;  /* 0x00000005f7037224 */ /* 0x040fe400078e0203 */
[----:B--2---:R-:W-:Y:S01]  /*3a90*/  IMAD R7, R247, R10, R9 ;  /* 0x0000000af7077224 */ /* 0x004fe200078e0209 */
[----:B------:R1:W-:Y:S01]  /*3aa0*/  STL [R1+0x2254], R0 ;  /* 0x0022540001007387 */ /* 0x0003e20000100800 */
[----:B------:R-:W-:-:S03]  /*3ab0*/  IMAD.HI.U32 R5, R245, R4, RZ ;  /* 0x00000004f5057227 */ /* 0x000fc600078e00ff */
[----:B------:R2:W-:Y:S01]  /*3ac0*/  STL [R1+0x258], R7 ;  /* 0x0002580701007387 */ /* 0x0005e20000100800 */
[----:B------:R-:W-:Y:S01]  /*3ad0*/  IMAD.MOV R8, RZ, RZ, -R8 ;  /* 0x000000ffff087224 */ /* 0x000fe200078e0a08 */
[----:B------:R-:W-:Y:S01]  /*3ae0*/  IADD3 R5, -R5, RZ, RZ ;  /* 0x000000ff05057210 */ /* 0x000fe20007ffe1ff */
[C---:B------:R-:W-:Y:S01]  /*3af0*/  VIADD R9, R6.reuse, 0x7b ;  /* 0x0000007b06097836 */ /* 0x040fe20000000000 */
[----:B------:R3:W-:Y:S01]  /*3b00*/  STL [R1+0x254], R3 ;  /* 0x0002540301007387 */ /* 0x0007e20000100800 */
[C---:B------:R-:W-:Y:S01]  /*3b10*/  IMAD R204, R247.reuse, R8, R2 ;  /* 0x00000008f7cc7224 */ /* 0x040fe200078e0202 */
[----:B-1----:R-:W-:Y:S01]  /*3b20*/  IABS R0, R0 ;  /* 0x0000000000007213 */ /* 0x002fe20000000000 */
[----:B------:R-:W-:Y:S01]  /*3b30*/  IMAD R4, R247, R5, R4 ;  /* 0x00000005f7047224 */ /* 0x000fe200078e0204 */
[----:B------:R1:W-:Y:S01]  /*3b40*/  STL [R1+0x2248], R9 ;  /* 0x0022480901007387 */ /* 0x0003e20000100800 */
[----:B--2---:R-:W-:Y:S02]  /*3b50*/  VIADD R7, R6, 0x7c ;  /* 0x0000007c06077836 */ /* 0x004fe40000000000 */
[----:B---3--:R-:W-:-:S03]  /*3b60*/  IMAD.HI.U32 R3, R245, R0, RZ ;  /* 0x00000000f5037227 */ /* 0x008fc600078e00ff */
[----:B------:R-:W-:Y:S01]  /*3b70*/  IABS R2, R7 ;  /* 0x0000000700027213 */ /* 0x000fe20000000000 */
[----:B------:R2:W-:Y:S01]  /*3b80*/  STL [R1+0x2260], R7 ;  /* 0x0022600701007387 */ /* 0x0005e20000100800 */
[----:B------:R-:W-:Y:S01]  /*3b90*/  IMAD.MOV R3, RZ, RZ, -R3 ;  /* 0x000000ffff037224 */ /* 0x000fe200078e0a03 */
[----:B-1----:R-:W-:Y:S02]  /*3ba0*/  IABS R9, R9 ;  /* 0x0000000900097213 */ /* 0x002fe40000000000 */
[----:B------:R-:W-:Y:S01]  /*3bb0*/  IMAD.HI.U32 R5, R245, R2, RZ ;  /* 0x00000002f5057227 */ /* 0x000fe200078e00ff */
[----:B------:R1:W-:Y:S03]  /*3bc0*/  STL [R1+0x24c], R4 ;  /* 0x00024c0401007387 */ /* 0x0003e60000100800 */
[----:B------:R-:W-:Y:S01]  /*3bd0*/  IMAD R0, R247, R3, R0 ;  /* 0x00000003f7007224 */ /* 0x000fe200078e0200 */
[----:B------:R-:W-:Y:S01]  /*3be0*/  IADD3 R5, -R5, RZ, RZ ;  /* 0x000000ff05057210 */ /* 0x000fe20007ffe1ff */
[----:B--2---:R-:W-:-:S02]  /*3bf0*/  VIADD R7, R6, 0x7d ;  /* 0x0000007d06077836 */ /* 0x004fc40000000000 */
[----:B------:R-:W-:-:S03]  /*3c00*/  IMAD.HI.U32 R10, R245, R9, RZ ;  /* 0x00000009f50a7227 */ /* 0x000fc600078e00ff */
[----:B------:R2:W-:Y:S01]  /*3c10*/  STL [R1+0x224c], R7 ;  /* 0x00224c0701007387 */ /* 0x0005e20000100800 */
[----:B-1----:R-:W-:Y:S01]  /*3c20*/  VIADD R4, R6, 0x7e ;  /* 0x0000007e06047836 */ /* 0x002fe20000000000 */
[----:B------:R-:W-:Y:S01]  /*3c30*/  IABS R3, R7 ;  /* 0x0000000700037213 */ /* 0x000fe20000000000 */
[----:B------:R-:W-:Y:S01]  /*3c40*/  IMAD.MOV R10, RZ, RZ, -R10 ;  /* 0x000000ffff0a7224 */ /* 0x000fe200078e0a0a */
[----:B------:R1:W-:Y:S01]  /*3c50*/  STL [R1+0x248], R0 ;  /* 0x0002480001007387 */ /* 0x0003e20000100800 */
[----:B------:R-:W-:Y:S02]  /*3c60*/  IMAD R2, R247, R5, R2 ;  /* 0x00000005f7027224 */ /* 0x000fe400078e0202 */
[----:B------:R-:W-:Y:S01]  /*3c70*/  IMAD.HI.U32 R8, R245, R3, RZ ;  /* 0x00000003f5087227 */ /* 0x000fe200078e00ff */
[----:B------:R3:W-:Y:S03]  /*3c80*/  STL [R1+0x2244], R4 ;  /* 0x0022440401007387 */ /* 0x0007e60000100800 */
[----:B--2---:R-:W-:-:S02]  /*3c90*/  IMAD R7, R247, R10, R9 ;  /* 0x0000000af7077224 */ /* 0x004fc400078e0209 */
[----:B------:R-:W-:Y:S02]  /*3ca0*/  IMAD.MOV R8, RZ, RZ, -R8 ;  /* 0x000000ffff087224 */ /* 0x000fe400078e0a08 */
[C---:B-1----:R-:W-:Y:S02]  /*3cb0*/  VIADD R0, R6.reuse, 0x7f ;  /* 0x0000007f06007836 */ /* 0x042fe40000000000 */
[----:B------:R-:W-:Y:S01]  /*3cc0*/  VIADD R9, R6, 0x80 ;  /* 0x0000008006097836 */ /* 0x000fe20000000000 */
[----:B---3--:R-:W-:Y:S01]  /*3cd0*/  IABS R4, R4 ;  /* 0x0000000400047213 */ /* 0x008fe20000000000 */
[----:B------:R-:W-:Y:S01]  /*3ce0*/  IMAD R3, R247, R8, R3 ;  /* 0x00000008f7037224 */ /* 0x000fe200078e0203 */
[----:B------:R1:W-:Y:S03]  /*3cf0*/  STL [R1+0x2264], R0 ;  /* 0x0022640001007387 */ /* 0x0003e60000100800 */
[----:B------:R-:W-:Y:S01]  /*3d00*/  IMAD.HI.U32 R5, R245, R4, RZ ;  /* 0x00000004f5057227 */ /* 0x000fe200078e00ff */
[----:B------:R2:W-:Y:S03]  /*3d10*/  STL [R1+0x244], R7 ;  /* 0x0002440701007387 */ /* 0x0005e60000100800 */
[----:B------:R-:W-:Y:S01]  /*3d20*/  IMAD.MOV R5, RZ, RZ, -R5 ;  /* 0x000000ffff057224 */ /* 0x000fe200078e0a05 */
[----:B------:R3:W-:Y:S01]  /*3d30*/  STL [R1+0x240], R2 ;  /* 0x0002400201007387 */ /* 0x0007e20000100800 */
[----:B-1----:R-:W-:-:S02]  /*3d40*/  IABS R0, R0 ;  /* 0x0000000000007213 */ /* 0x002fc40000000000 */
[----:B------:R-:W-:Y:S01]  /*3d50*/  IMAD R4, R247, R5, R4 ;  /* 0x00000005f7047224 */ /* 0x000fe200078e0204 */
[----:B------:R1:W-:Y:S01]  /*3d60*/  STL [R1+0x223c], R9 ;  /* 0x00223c0901007387 */ /* 0x0003e20000100800 */
[----:B--2---:R-:W-:Y:S02]  /*3d70*/  VIADD R7, R6, 0x81 ;  /* 0x0000008106077836 */ /* 0x004fe40000000000 */
[----:B---3--:R-:W-:-:S03]  /*3d80*/  IMAD.HI.U32 R2, R245, R0, RZ ;  /* 0x00000000f5027227 */ /* 0x008fc600078e00ff */
[----:B------:R-:W-:Y:S01]  /*3d90*/  STL [R1+0x26ac], R7 ;  /* 0x0026ac0701007387 */ /* 0x000fe20000100800 */
[----:B-1----:R-:W-:Y:S01]  /*3da0*/  IABS R9, R9 ;  /* 0x0000000900097213 */ /* 0x002fe20000000000 */
[----:B------:R-:W-:Y:S02]  /*3db0*/  IMAD.MOV R2, RZ, RZ, -R2 ;  /* 0x000000ffff027224 */ /* 0x000fe400078e0a02 */
[----:B------:R1:W-:Y:S02]  /*3dc0*/  STL [R1+0x23c], R3 ;  /* 0x00023c0301007387 */ /* 0x0003e40000100800 */
[----:B------:R-:W-:Y:S02]  /*3dd0*/  IMAD R0, R247, R2, R0 ;  /* 0x00000002f7007224 */ /* 0x000fe400078e0200 */
[----:B------:R2:W-:Y:S01]  /*3de0*/  STL [R1+0x238], R4 ;  /* 0x0002380401007387 */ /* 0x0005e20000100800 */
[----:B------:R-:W-:-:S04]  /*3df0*/  IMAD.HI.U32 R10, R245, R9, RZ ;  /* 0x00000009f50a7227 */ /* 0x000fc800078e00ff */
[----:B------:R-:W-:Y:S01]  /*3e00*/  IMAD.MOV R10, RZ, RZ, -R10 ;  /* 0x000000ffff0a7224 */ /* 0x000fe200078e0a0a */
[----:B-1----:R-:W-:Y:S02]  /*3e10*/  IABS R3, R7 ;  /* 0x0000000700037213 */ /* 0x002fe40000000000 */
[C---:B------:R-:W-:Y:S01]  /*3e20*/  IADD3 R7, R6.reuse, 0x82, RZ ;  /* 0x0000008206077810 */ /* 0x040fe20007ffe0ff */
[----:B--2---:R-:W-:-:S03]  /*3e30*/  VIADD R4, R6, 0x83 ;  /* 0x0000008306047836 */ /* 0x004fc60000000000 */
[----:B------:R-:W-:Y:S01]  /*3e40*/  IABS R2, R7 ;  /* 0x0000000700027213 */ /* 0x000fe20000000000 */
[C---:B------:R-:W-:Y:S01]  /*3e50*/  IMAD.HI.U32 R5, R245.reuse, R3, RZ ;  /* 0x00000003f5057227 */ /* 0x040fe200078e00ff */
[----:B------:R1:W-:Y:S03]  /*3e60*/  STL [R1+0x26a8], R7 ;  /* 0x0026a80701007387 */ /* 0x0003e60000100800 */
[----:B------:R-:W-:Y:S01]  /*3e70*/  IMAD.MOV R5, RZ, RZ, -R5 ;  /* 0x000000ffff057224 */ /* 0x000fe200078e0a05 */
[----:B------:R2:W-:Y:S01]  /*3e80*/  STL [R1+0x234], R0 ;  /* 0x0002340001007387 */ /* 0x0005e20000100800 */
[----:B------:R-:W-:-:S03]  /*3e90*/  IMAD.HI.U32 R8, R245, R2, RZ ;  /* 0x00000002f5087227 */ /* 0x000fc600078e00ff */
[----:B------:R3:W-:Y:S01]  /*3ea0*/  STL [R1+0x26a4], R4 ;  /* 0x0026a40401007387 */ /* 0x0007e20000100800 */
[C---:B------:R-:W-:Y:S02]  /*3eb0*/  IMAD R3, R247.reuse, R5, R3 ;  /* 0x00000005f7037224 */ /* 0x040fe400078e0203 */
[C---:B-1----:R-:W-:Y:S01]  /*3ec0*/  IMAD R7, R247.reuse, R10, R9 ;  /* 0x0000000af7077224 */ /* 0x042fe200078e0209 */
[C---:B------:R-:W-:Y:S01]  /*3ed0*/  IADD3 R9, R6.reuse, 0x85, RZ ;  /* 0x0000008506097810 */ /* 0x040fe20007ffe0ff */
[----:B------:R-:W-:Y:S02]  /*3ee0*/  IMAD.MOV R8, RZ, RZ, -R8 ;  /* 0x000000ffff087224 */ /* 0x000fe400078e0a08 */
[C---:B--2---:R-:W-:Y:S02]  /*3ef0*/  VIADD R0, R6.reuse, 0x84 ;  /* 0x0000008406007836 */ /* 0x044fe40000000000 */
[----:B------:R-:W-:Y:S01]  /*3f00*/  IMAD R2, R247, R8, R2 ;  /* 0x00000008f7027224 */ /* 0x000fe200078e0202 */
[----:B---3--:R-:W-:Y:S01]  /*3f10*/  IABS R4, R4 ;  /* 0x0000000400047213 */ /* 0x008fe20000000000 */
[----:B------:R-:W-:Y:S01]  /*3f20*/  VIADD R8, R6, 0x87 ;  /* 0x0000008706087836 */ /* 0x000fe20000000000 */
        /* <DEDUP_REMOVED lines=11> */
[----:B------:R-:W-:-:S03]  /*3fe0*/  IMAD.MOV R3, RZ, RZ, -R3 ;  /* 0x000000ffff037224 */ /* 0x000fc600078e0a03 */
[----:B------:R2:W-:Y:S01]  /*3ff0*/  STL [R1+0x228], R2 ;  /* 0x0002280201007387 */ /* 0x0005e20000100800 */
[----:B-1----:R-:W-:Y:S01]  /*4000*/  IABS R9, R9 ;  /* 0x0000000900097213 */ /* 0x002fe20000000000 */
[----:B------:R-:W-:Y:S01]  /*4010*/  IMAD R217, R247, R3, R0 ;  /* 0x00000003f7d97224 */ /* 0x000fe200078e0200 */
[----:B------:R-:W-:Y:S01]  /*4020*/  IABS R3, R8 ;  /* 0x0000000800037213 */ /* 0x000fe20000000000 */
[----:B------:R1:W-:Y:S02]  /*4030*/  STL [R1+0x2694], R8 ;  /* 0x0026940801007387 */ /* 0x0003e40000100800 */
[----:B------:R-:W-:Y:S01]  /*4040*/  IMAD.HI.U32 R10, R245, R9, RZ ;  /* 0x00000009f50a7227 */ /* 0x000fe200078e00ff */
[C---:B------:R-:W-:Y:S02]  /*4050*/  IADD3 R0, R6.reuse, 0x89, RZ ;  /* 0x0000008906007810 */ /* 0x040fe40007ffe0ff */
[----:B--2---:R-:W-:Y:S01]  /*4060*/  IABS R2, R7 ;  /* 0x0000000700027213 */ /* 0x004fe20000000000 */
[----:B------:R-:W-:-:S02]  /*4070*/  VIADD R7, R6, 0x88 ;  /* 0x0000008806077836 */ /* 0x000fc40000000000 */
[----:B------:R-:W-:Y:S02]  /*4080*/  IMAD.MOV R10, RZ, RZ, -R10 ;  /* 0x000000ffff0a7224 */ /* 0x000fe400078e0a0a */
[C---:B------:R-:W-:Y:S01]  /*4090*/  IMAD.HI.U32 R5, R245.reuse, R2, RZ ;  /* 0x00000002f5057227 */ /* 0x040fe200078e00ff */
[----:B------:R-:W-:Y:S01]  /*40a0*/  IABS R4, R7 ;  /* 0x0000000700047213 */ /* 0x000fe20000000000 */
[----:B------:R-:W-:Y:S02]  /*40b0*/  STL [R1+0x2690], R7 ;  /* 0x0026900701007387 */ /* 0x000fe40000100800 */
[----:B------:R-:W-:Y:S02]  /*40c0*/  IMAD.MOV R5, RZ, RZ, -R5 ;  /* 0x000000ffff057224 */ /* 0x000fe400078e0a05 */
[----:B-1----:R-:W-:Y:S01]  /*40d0*/  IMAD.HI.U32 R8, R245, R3, RZ ;  /* 0x00000003f5087227 */ /* 0x002fe200078e00ff */
[----:B------:R1:W-:Y:S03]  /*40e0*/  STL [R1+0x268c], R0 ;  /* 0x00268c0001007387 */ /* 0x0003e60000100800 */
[----:B------:R-:W-:-:S02]  /*40f0*/  IMAD R2, R247, R5, R2 ;  /* 0x00000005f7027224 */ /* 0x000fc400078e0202 */
[----:B------:R-:W-:Y:S02]  /*4100*/  IMAD.MOV R8, RZ, RZ, -R8 ;  /* 0x000000ffff087224 */ /* 0x000fe400078e0a08 */
[----:B------:R-:W-:Y:S01]  /*4110*/  IMAD R228, R247, R10, R9 ;  /* 0x0000000af7e47224 */ /* 0x000fe200078e0209 */
[----:B------:R2:W-:Y:S01]  /*4120*/  STL [R1+0x218], R2 ;  /* 0x0002180201007387 */ /* 0x0005e20000100800 */
[----:B------:R-:W-:Y:S01]  /*4130*/  IMAD.HI.U32 R5, R245, R4, RZ ;  /* 0x00000004f5057227 */ /* 0x000fe200078e00ff */
[----:B-1----:R-:W-:-:S03]  /*4140*/  IABS R0, R0 ;  /* 0x0000000000007213 */ /* 0x002fc60000000000 */
[C---:B------:R-:W-:Y:S01]  /*4150*/  VIADD R9, R6.reuse, 0x8a ;  /* 0x0000008a06097836 */ /* 0x040fe20000000000 */
[----:B------:R-:W-:Y:S01]  /*4160*/  IADD3 R5, -R5, RZ, RZ ;  /* 0x000000ff05057210 */ /* 0x000fe20007ffe1ff */
[----:B------:R-:W-:Y:S02]  /*4170*/  VIADD R7, R6, 0x8b ;  /* 0x0000008b06077836 */ /* 0x000fe40000000000 */
[----:B------:R-:W-:Y:S01]  /*4180*/  IMAD R3, R247, R8, R3 ;  /* 0x00000008f7037224 */ /* 0x000fe200078e0203 */
[----:B------:R1:W-:Y:S01]  /*4190*/  STL [R1+0x2688], R9 ;  /* 0x0026880901007387 */ /* 0x0003e20000100800 */
[----:B--2---:R-:W-:-:S03]  /*41a0*/  IMAD.HI.U32 R2, R245, R0, RZ ;  /* 0x00000000f5027227 */ /* 0x004fc600078e00ff */
[----:B------:R-:W-:Y:S01]  /*41b0*/  STL [R1+0x2684], R7 ;  /* 0x0026840701007387 */ /* 0x000fe20000100800 */
[----:B------:R-:W-:Y:S02]  /*41c0*/  IMAD.MOV R2, RZ, RZ, -R2 ;  /* 0x000000ffff027224 */ /* 0x000fe400078e0a02 */
[C---:B------:R-:W-:Y:S01]  /*41d0*/  IMAD R4, R247.reuse, R5, R4 ;  /* 0x00000005f7047224 */ /* 0x040fe200078e0204 */
[----:B------:R2:W-:Y:S01]  /*41e0*/  STL [R1+0x214], R3 ;  /* 0x0002140301007387 */ /* 0x0005e20000100800 */
[----:B------:R-:W-:Y:S01]  /*41f0*/  IMAD R0, R247, R2, R0 ;  /* 0x00000002f7007224 */ /* 0x000fe200078e0200 */
[----:B-1----:R-:W-:Y:S02]  /*4200*/  IABS R9, R9 ;  /* 0x0000000900097213 */ /* 0x002fe40000000000 */
[----:B------:R1:W-:Y:S03]  /*4210*/  STL [R1+0x210], R4 ;  /* 0x0002100401007387 */ /* 0x0003e60000100800 */
[----:B------:R-:W-:Y:S01]  /*4220*/  IMAD.HI.U32 R10, R245, R9, RZ ;  /* 0x00000009f50a7227 */ /* 0x000fe200078e00ff */
[----:B--2---:R-:W-:-:S03]  /*4230*/  IABS R3, R7 ;  /* 0x0000000700037213 */ /* 0x004fc60000000000 */
[C---:B------:R-:W-:Y:S02]  /*4240*/  VIADD R7, R6.reuse, 0x8c ;  /* 0x0000008c06077836 */ /* 0x040fe40000000000 */
[----:B------:R-:W-:Y:S02]  /*4250*/  IMAD.MOV R10, RZ, RZ, -R10 ;  /* 0x000000ffff0a7224 */ /* 0x000fe400078e0a0a */
[----:B------:R-:W-:Y:S01]  /*4260*/  IMAD.HI.U32 R5, R245, R3, RZ ;  /* 0x00000003f5057227 */ /* 0x000fe200078e00ff */
[----:B------:R2:W-:Y:S01]  /*4270*/  STL [R1+0x2680], R7 ;  /* 0x0026800701007387 */ /* 0x0005e20000100800 */
[----:B------:R-:W-:Y:S02]  /*4280*/  IABS R2, R7 ;  /* 0x0000000700027213 */ /* 0x000fe40000000000 */
[----:B-1----:R-:W-:Y:S01]  /*4290*/  VIADD R4, R6, 0x8d ;  /* 0x0000008d06047836 */ /* 0x002fe20000000000 */
[----:B------:R1:W-:Y:S01]  /*42a0*/  STL [R1+0x20c], R0 ;  /* 0x00020c0001007387 */ /* 0x0003e20000100800 */
[----:B------:R-:W-:Y:S01]  /*42b0*/  IADD3 R5, -R5, RZ, RZ ;  /* 0x000000ff05057210 */ /* 0x000fe20007ffe1ff */
[----:B------:R-:W-:-:S02]  /*42c0*/  IMAD.HI.U32 R8, R245, R2, RZ ;  /* 0x00000002f5087227 */ /* 0x000fc400078e00ff */
[----:B------:R3:W-:Y:S02]  /*42d0*/  STL [R1+0x267c], R4 ;  /* 0x00267c0401007387 */ /* 0x0007e40000100800 */
[C---:B--2---:R-:W-:Y:S02]  /*42e0*/  IMAD R7, R247.reuse, R10, R9 ;  /* 0x0000000af7077224 */ /* 0x044fe400078e0209 */
[----:B------:R-:W-:Y:S02]  /*42f0*/  IMAD R3, R247, R5, R3 ;  /* 0x00000005f7037224 */ /* 0x000fe400078e0203 */
[C---:B-1----:R-:W-:Y:S02]  /*4300*/  VIADD R0, R6.reuse, 0x8e ;  /* 0x0000008e06007836 */ /* 0x042fe40000000000 */
[----:B------:R-:W-:Y:S01]  /*4310*/  IMAD.MOV R8, RZ, RZ, -R8 ;  /* 0x000000ffff087224 */ /* 0x000fe200078e0a08 */
[----:B---3--:R-:W-:Y:S02]  /*4320*/  IABS R4, R4 ;  /* 0x0000000400047213 */ /* 0x008fe40000000000 */
[----:B------:R1:W-:Y:S01]  /*4330*/  STL [R1+0x2678], R0 ;  /* 0x0026780001007387 */ /* 0x0003e20000100800 */
[----:B------:R-:W-:-:S02]  /*4340*/  VIADD R9, R6, 0x8f ;  /* 0x0000008f06097836 */ /* 0x000fc40000000000 */
[----:B------:R-:W-:Y:S01]  /*4350*/  IMAD R2, R247, R8, R2 ;  /* 0x00000008f7027224 */ /* 0x000fe200078e0202 */
[----:B------:R2:W-:Y:S01]  /*4360*/  STL [R1+0x208], R7 ;  /* 0x0002080701007387 */ /* 0x0005e20000100800 */
[----:B------:R-:W-:-:S03]  /*4370*/  IMAD.HI.U32 R5, R245, R4, RZ ;  /* 0x00000004f5057227 */ /* 0x000fc600078e00ff */
[----:B------:R3:W-:Y:S01]  /*4380*/  STL [R1+0x204], R3 ;  /* 0x0002040301007387 */ /* 0x0007e20000100800 */
[----:B------:R-:W-:Y:S01]  /*4390*/  IMAD.MOV R5, RZ, RZ, -R5 ;  /* 0x000000ffff057224 */ /* 0x000fe200078e0a05 */
[----:B-1----:R-:W-:Y:S02]  /*43a0*/  IABS R0, R0 ;  /* 0x0000000000007213 */ /* 0x002fe40000000000 */
[----:B------:R1:W-:Y:S01]  /*43b0*/  STL [R1+0x2674], R9 ;  /* 0x0026740901007387 */ /* 0x0003e20000100800 */
[----:B------:R-:W-:Y:S02]  /*43c0*/  IMAD R4, R247, R5, R4 ;  /* 0x00000005f7047224 */ /* 0x000fe400078e0204 */
[----:B--2---:R-:W-:Y:S02]  /*43d0*/  VIADD R7, R6, 0x90 ;  /* 0x0000009006077836 */ /* 0x004fe40000000000 */
[----:B---3--:R-:W-:-:S03]  /*43e0*/  IMAD.HI.U32 R3, R245, R0, RZ ;  /* 0x00000000f5037227 */ /* 0x008fc600078e00ff */
[----:B------:R-:W-:Y:S01]  /*43f0*/  STL [R1+0x2670], R7 ;  /* 0x0026700701007387 */ /* 0x000fe20000100800 */
[----:B------:R-:W-:Y:S01]  /*4400*/  IMAD.MOV R3, RZ, RZ, -R3 ;  /* 0x000000ffff037224 */ /* 0x000fe200078e0a03 */
[----:B-1----:R-:W-:Y:S02]  /*4410*/  IABS R9, R9 ;  /* 0x0000000900097213 */ /* 0x002fe40000000000 */
[----:B------:R1:W-:Y:S01]  /*4420*/  STL [R1+0x200], R2 ;  /* 0x0002000201007387 */ /* 0x0003e20000100800 */
[----:B------:R-:W-:Y:S02]  /*4430*/  IMAD R0, R247, R3, R0 ;  /* 0x00000003f7007224 */ /* 0x000fe400078e0200 */
[----:B------:R-:W-:Y:S01]  /*4440*/  IMAD.HI.U32 R10, R245, R9, RZ ;  /* 0x00000009f50a7227 */ /* 0x000fe200078e00ff */
[----:B------:R2:W-:Y:S03]  /*4450*/  STL [R1+0x1fc], R4 ;  /* 0x0001fc0401007387 */ /* 0x0005e60000100800 */
[----:B------:R-:W-:Y:S01]  /*4460*/  IMAD.MOV R10, RZ, RZ, -R10 ;  /* 0x000000ffff0a7224 */ /* 0x000fe200078e0a0a */
[----:B-1----:R-:W-:-:S02]  /*4470*/  IABS R2, R7 ;  /* 0x0000000700027213 */ /* 0x002fc40000000000 */
[----:B------:R-:W-:-:S03]  /*4480*/  IADD3 R7, R6, 0x91, RZ ;  /* 0x0000009106077810 */ /* 0x000fc60007ffe0ff */
[C---:B------:R-:W-:Y:S01]  /*4490*/  IMAD.HI.U32 R5, R245.reuse, R2, RZ ;  /* 0x00000002f5057227 */ /* 0x040fe200078e00ff */
[----:B------:R-:W-:Y:S01]  /*44a0*/  IABS R3, R7 ;  /* 0x0000000700037213 */ /* 0x000fe20000000000 */
[----:B------:R1:W-:Y:S02]  /*44b0*/  STL [R1+0x266c], R7 ;  /* 0x00266c0701007387 */ /* 0x0003e40000100800 */
[C---:B--2---:R-:W-:Y:S02]  /*44c0*/  VIADD R4, R6.reuse, 0x92 ;  /* 0x0000009206047836 */ /* 0x044fe40000000000 */
[----:B------:R2:W-:Y:S01]  /*44d0*/  STL [R1+0x1f8], R0 ;  /* 0x0001f80001007387 */ /* 0x0005e20000100800 */
[----:B------:R-:W-:Y:S02]  /*44e0*/  IMAD.MOV R5, RZ, RZ, -R5 ;  /* 0x000000ffff057224 */ /* 0x000fe400078e0a05 */
[----:B------:R-:W-:Y:S01]  /*44f0*/  IMAD.HI.U32 R8, R245, R3, RZ ;  /* 0x00000003f5087227 */ /* 0x000fe200078e00ff */
[----:B------:R3:W-:Y:S03]  /*4500*/  STL [R1+0x2668], R4 ;  /* 0x0026680401007387 */ /* 0x0007e60000100800 */
[C---:B-1----:R-:W-:Y:S01]  /*4510*/  IMAD R7, R247.reuse, R10, R9 ;  /* 0x0000000af7077224 */ /* 0x042fe200078e0209 */
[----:B------:R-:W-:Y:S01]  /*4520*/  IADD3 R9, R6, 0x94, RZ ;  /* 0x0000009406097810 */ /* 0x000fe20007ffe0ff */
[----:B------:R-:W-:-:S02]  /*4530*/  IMAD R2, R247, R5, R2 ;  /* 0x00000005f7027224 */ /* 0x000fc400078e0202 */
[C---:B--2---:R-:W-:Y:S02]  /*4540*/  VIADD R0, R6.reuse, 0x93 ;  /* 0x0000009306007836 */ /* 0x044fe40000000000 */
[----:B------:R-:W-:Y:S01]  /*4550*/  IMAD.MOV R8, RZ, RZ, -R8 ;  /* 0x000000ffff087224 */ /* 0x000fe200078e0a08 */
[----:B---3--:R-:W-:Y:S02]  /*4560*/  IABS R4, R4 ;  /* 0x0000000400047213 */ /* 0x008fe40000000000 */
[----:B------:R1:W-:Y:S01]  /*4570*/  STL [R1+0x2664], R0 ;  /* 0x0026640001007387 */ /* 0x0003e20000100800 */
[----:B------:R-:W-:Y:S02]  /*4580*/  IMAD R3, R247, R8, R3 ;  /* 0x00000008f7037224 */ /* 0x000fe400078e0203 */
[----:B------:R-:W-:Y:S01]  /*4590*/  IMAD.HI.U32 R5, R245, R4, RZ ;  /* 0x00000004f5057227 */ /* 0x000fe200078e00ff */
[----:B------:R2:W-:Y:S03]  /*45a0*/  STL [R1+0x1f4], R7 ;  /* 0x0001f40701007387 */ /* 0x0005e60000100800 */
[----:B------:R-:W-:Y:S01]  /*45b0*/  IMAD.MOV R5, RZ, RZ, -R5 ;  /* 0x000000ffff057224 */ /* 0x000fe200078e0a05 */
[----:B------:R3:W-:Y:S01]  /*45c0*/  STL [R1+0x1f0], R2 ;  /* 0x0001f00201007387 */ /* 0x0007e20000100800 */
[----:B------:R-:W-:Y:S01]  /*45d0*/  VIADD R8, R6, 0x96 ;  /* 0x0000009606087836 */ /* 0x000fe20000000000 */
[----:B-1----:R-:W-:-:S02]  /*45e0*/  IABS R0, R0 ;  /* 0x0000000000007213 */ /* 0x002fc40000000000 */
[----:B------:R1:W-:Y:S01]  /*45f0*/  STL [R1+0x2660], R9 ;  /* 0x0026600901007387 */ /* 0x0003e20000100800 */
[----:B--2---:R-:W-:Y:S02]  /*4600*/  VIADD R7, R6, 0x95 ;  /* 0x0000009506077836 */ /* 0x004fe40000000000 */
[----:B---3--:R-:W-:-:S03]  /*4610*/  IMAD.HI.U32 R2, R245, R0, RZ ;  /* 0x00000000f5027227 */ /* 0x008fc600078e00ff */
[----:B------:R-:W-:Y:S01]  /*4620*/  STL [R1+0x265c], R7 ;  /* 0x00265c0701007387 */ /* 0x000fe20000100800 */
[----:B-1----:R-:W-:Y:S01]  /*4630*/  IABS R9, R9 ;  /* 0x0000000900097213 */ /* 0x002fe20000000000 */
[----:B------:R-:W-:Y:S02]  /*4640*/  IMAD.MOV R2, RZ, RZ, -R2 ;  /* 0x000000ffff027224 */ /* 0x000fe400078e0a02 */
[----:B------:R1:W-:Y:S02]  /*4650*/  STL [R1+0x1ec], R3 ;  /* 0x0001ec0301007387 */ /* 0x0003e40000100800 */
[----:B------:R-:W-:Y:S01]  /*4660*/  IMAD R0, R247, R2, R0 ;  /* 0x00000002f7007224 */ /* 0x000fe200078e0200 */
[----:B------:R-:W-:Y:S01]  /*4670*/  IABS R2, R8 ;  /* 0x0000000800027213 */ /* 0x000fe20000000000 */
[----:B------:R-:W-:Y:S01]  /*4680*/  IMAD.HI.U32 R10, R245, R9, RZ ;  /* 0x00000009f50a7227 */ /* 0x000fe200078e00ff */
[----:B------:R2:W-:Y:S03]  /*4690*/  STL [R1+0x2658], R8 ;  /* 0x0026580801007387 */ /* 0x0005e60000100800 */
[----:B------:R-:W-:Y:S01]  /*46a0*/  IMAD.MOV R10, RZ, RZ, -R10 ;  /* 0x000000ffff0a7224 */ /* 0x000fe200078e0a0a */
[----:B-1----:R-:W-:Y:S01]  /*46b0*/  IABS R3, R7 ;  /* 0x0000000700037213 */ /* 0x002fe20000000000 */
[----:B------:R-:W-:Y:S01]  /*46c0*/  IMAD R7, R247, R5, R4 ;  /* 0x00000005f7077224 */ /* 0x000fe200078e0204 */
[----:B------:R1:W-:Y:S01]  /*46d0*/  STL [R1+0x1e4], R0 ;  /* 0x0001e40001007387 */ /* 0x0003e20000100800 */
[----:B------:R-:W-:-:S02]  /*46e0*/  VIADD R4, R6, 0x97 ;  /* 0x0000009706047836 */ /* 0x000fc40000000000 */
[----:B------:R-:W-:-:S03]  /*46f0*/  IMAD.HI.U32 R5, R245, R3, RZ ;  /* 0x00000003f5057227 */ /* 0x000fc600078e00ff */
[----:B------:R3:W-:Y:S01]  /*4700*/  STL [R1+0x2654], R4 ;  /* 0x0026540401007387 */ /* 0x0007e20000100800 */
[----:B------:R-:W-:Y:S02]  /*4710*/  IMAD.MOV R5, RZ, RZ, -R5 ;  /* 0x000000ffff057224 */ /* 0x000fe400078e0a05 */
[----:B--2---:R-:W-:Y:S01]  /*4720*/  IMAD.HI.U32 R8, R245, R2, RZ ;  /* 0x00000002f5087227 */ /* 0x004fe200078e00ff */
[----:B-1----:R-:W-:-:S03]  /*4730*/  IADD3 R0, R6, 0x98, RZ ;  /* 0x0000009806007810 */ /* 0x002fc60007ffe0ff */
[C---:B------:R-:W-:Y:S02]  /*4740*/  IMAD R9, R247.reuse, R10, R9 ;  /* 0x0000000af7097224 */ /* 0x040fe400078e0209 */
[----:B------:R-:W-:Y:S01]  /*4750*/  IMAD R3, R247, R5, R3 ;  /* 0x00000005f7037224 */ /* 0x000fe200078e0203 */
[----:B---3--:R-:W-:Y:S01]  /*4760*/  IABS R4, R4 ;  /* 0x0000000400047213 */ /* 0x008fe20000000000 */
[----:B------:R1:W-:Y:S01]  /*4770*/  STL [R1+0x2650], R0 ;  /* 0x0026500001007387 */ /* 0x0003e20000100800 */
[----:B------:R-:W-:Y:S02]  /*4780*/  IMAD.MOV R8, RZ, RZ, -R8 ;  /* 0x000000ffff087224 */ /* 0x000fe400078e0a08 */
[----:B------:R-:W-:Y:S01]  /*4790*/  VIADD R10, R6, 0x9a ;  /* 0x0000009a060a7836 */ /* 0x000fe20000000000 */
[----:B------:R2:W-:Y:S01]  /*47a0*/  STL [R1+0x1e0], R9 ;  /* 0x0001e00901007387 */ /* 0x0005e20000100800 */
[----:B------:R-:W-:-:S03]  /*47b0*/  IMAD.HI.U32 R5, R245, R4, RZ ;  /* 0x00000004f5057227 */ /* 0x000fc600078e00ff */
[----:B------:R3:W-:Y:S01]  /*47c0*/  STL [R1+0x1dc], R3 ;  /* 0x0001dc0301007387 */ /* 0x0007e20000100800 */
[----:B------:R-:W-:Y:S01]  /*47d0*/  IMAD R2, R247, R8, R2 ;  /* 0x00000008f7027224 */ /* 0x000fe200078e0202 */
[----:B-1----:R-:W-:Y:S01]  /*47e0*/  IABS R0, R0 ;  /* 0x0000000000007213 */ /* 0x002fe20000000000 */
[C---:B------:R-:W-:Y:S01]  /*47f0*/  VIADD R8, R6.reuse, 0x9b ;  /* 0x0000009b06087836 */ /* 0x040fe20000000000 */
[----:B------:R-:W-:Y:S01]  /*4800*/  IADD3 R5, -R5, RZ, RZ ;  /* 0x000000ff05057210 */ /* 0x000fe20007ffe1ff */
[----:B--2---:R-:W-:-:S04]  /*4810*/  VIADD R9, R6, 0x99 ;  /* 0x0000009906097836 */ /* 0x004fc80000000000 */
[----:B------:R-:W-:Y:S02]  /*4820*/  IMAD R4, R247, R5, R4 ;  /* 0x00000005f7047224 */ /* 0x000fe400078e0204 */
[----:B---3--:R-:W-:Y:S01]  /*4830*/  IMAD.HI.U32 R3, R245, R0, RZ ;  /* 0x00000000f5037227 */ /* 0x008fe200078e00ff */
[----:B------:R1:W-:Y:S03]  /*4840*/  STL [R1+0x264c], R9 ;  /* 0x00264c0901007387 */ /* 0x0003e60000100800 */
[----:B------:R-:W-:Y:S01]  /*4850*/  IMAD.MOV R3, RZ, RZ, -R3 ;  /* 0x000000ffff037224 */ /* 0x000fe200078e0a03 */
[----:B------:R-:W-:Y:S03]  /*4860*/  STL [R1+0x2648], R10 ;  /* 0x0026480a01007387 */ /* 0x000fe60000100800 */
[----:B------:R-:W-:Y:S01]  /*4870*/  IMAD R0, R247, R3, R0 ;  /* 0x00000003f7007224 */ /* 0x000fe200078e0200 */
[----:B------:R2:W-:Y:S01]  /*4880*/  STL [R1+0x1d8], R2 ;  /* 0x0001d80201007387 */ /* 0x0005e20000100800 */
[----:B------:R-:W-:-:S02]  /*4890*/  IABS R3, R8 ;  /* 0x0000000800037213 */ /* 0x000fc40000000000 */
[----:B-1----:R-:W-:Y:S01]  /*48a0*/  IABS R9, R9 ;  /* 0x0000000900097213 */ /* 0x002fe20000000000 */
[----:B------:R1:W-:Y:S04]  /*48b0*/  STL [R1+0x1d4], R4 ;  /* 0x0001d40401007387 */ /* 0x0003e80000100800 */
[----:B------:R-:W-:Y:S01]  /*48c0*/  STL [R1+0x2644], R8 ;  /* 0x0026440801007387 */ /* 0x000fe20000100800 */
[----:B--2---:R-:W-:Y:S01]  /*48d0*/  IABS R2, R10 ;  /* 0x0000000a00027213 */ /* 0x004fe20000000000 */
[C---:B------:R-:W-:Y:S02]  /*48e0*/  IMAD.HI.U32 R10, R245.reuse, R9, RZ ;  /* 0x00000009f50a7227 */ /* 0x040fe400078e00ff */
[----:B------:R2:W-:Y:S02]  /*48f0*/  STL [R1+0x1d0], R0 ;  /* 0x0001d00001007387 */ /* 0x0005e40000100800 */
[----:B------:R-:W-:-:S04]  /*4900*/  IMAD.HI.U32 R5, R245, R2, RZ ;  /* 0x00000002f5057227 */ /* 0x000fc800078e00ff */
[C---:B-1----:R-:W-:Y:S01]  /*4910*/  VIADD R4, R6.reuse, 0x9c ;  /* 0x0000009c06047836 */ /* 0x042fe20000000000 */
[----:B------:R-:W-:Y:S01]  /*4920*/  IADD3 R5, -R5, RZ, RZ ;  /* 0x000000ff05057210 */ /* 0x000fe20007ffe1ff */
[----:B------:R-:W-:Y:S02]  /*4930*/  IMAD.MOV R10, RZ, RZ, -R10 ;  /* 0x000000ffff0a7224 */ /* 0x000fe400078e0a0a */
[----:B--2---:R-:W-:Y:S01]  /*4940*/  VIADD R0, R6, 0x9d ;  /* 0x0000009d06007836 */ /* 0x004fe20000000000 */
[----:B------:R1:W-:Y:S01]  /*4950*/  STL [R1+0x2640], R4 ;  /* 0x0026400401007387 */ /* 0x0003e20000100800 */
[----:B------:R-:W-:-:S03]  /*4960*/  IMAD.HI.U32 R8, R245, R3, RZ ;  /* 0x00000003f5087227 */ /* 0x000fc600078e00ff */
[----:B------:R2:W-:Y:S01]  /*4970*/  STL [R1+0x263c], R0 ;  /* 0x00263c0001007387 */ /* 0x0005e20000100800 */
[C---:B------:R-:W-:Y:S02]  /*4980*/  IMAD R9, R247.reuse, R10, R9 ;  /* 0x0000000af7097224 */ /* 0x040fe400078e0209 */
[----:B------:R-:W-:Y:S02]  /*4990*/  IMAD R2, R247, R5, R2 ;  /* 0x00000005f7027224 */ /* 0x000fe400078e0202 */
[----:B------:R-:W-:Y:S01]  /*49a0*/  IMAD.MOV R8, RZ, RZ, -R8 ;  /* 0x000000ffff087224 */ /* 0x000fe200078e0a08 */
[----:B-1----:R-:W-:Y:S01]  /*49b0*/  IABS R4, R4 ;  /* 0x0000000400047213 */ /* 0x002fe20000000000 */
[----:B------:R1:W-:Y:S01]  /*49c0*/  STL [R1+0x1cc], R9 ;  /* 0x0001cc0901007387 */ /* 0x0003e20000100800 */
[----:B------:R-:W-:Y:S01]  /*49d0*/  VIADD R10, R6, 0x9f ;  /* 0x0000009f060a7836 */ /* 0x000fe20000000000 */
[----:B--2---:R-:W-:Y:S02]  /*49e0*/  IABS R0, R0 ;  /* 0x0000000000007213 */ /* 0x004fe40000000000 */
[----:B------:R-:W-:Y:S01]  /*49f0*/  IMAD.HI.U32 R5, R245, R4, RZ ;  /* 0x00000004f5057227 */ /* 0x000fe200078e00ff */
[----:B------:R2:W-:Y:S03]  /*4a00*/  STL [R1+0x1c8], R2 ;  /* 0x0001c80201007387 */ /* 0x0005e60000100800 */
[----:B------:R-:W-:-:S02]  /*4a10*/  IMAD.MOV R5, RZ, RZ, -R5 ;  /* 0x000000ffff057224 */ /* 0x000fc400078e0a05 */
[C---:B-1----:R-:W-:Y:S02]  /*4a20*/  VIADD R9, R6.reuse, 0x9e ;  /* 0x0000009e06097836 */ /* 0x042fe40000000000 */
[C---:B------:R-:W-:Y:S01]  /*4a30*/  IMAD R3, R247.reuse, R8, R3 ;  /* 0x00000008f7037224 */ /* 0x040fe200078e0203 */
[----:B------:R-:W-:Y:S01]  /*4a40*/  IADD3 R8, R6, 0xa0, RZ ;  /* 0x000000a006087810 */ /* 0x000fe20007ffe0ff */
[----:B------:R-:W-:Y:S01]  /*4a50*/  IMAD R4, R247, R5, R4 ;  /* 0x00000005f7047224 */ /* 0x000fe200078e0204 */
[----:B------:R1:W-:Y:S01]  /*4a60*/  STL [R1+0x2638], R9 ;  /* 0x0026380901007387 */ /* 0x0003e20000100800 */
[----:B--2---:R-:W-:-:S03]  /*4a70*/  IMAD.HI.U32 R2, R245, R0, RZ ;  /* 0x00000000f5027227 */ /* 0x004fc600078e00ff */
[----:B------:R-:W-:Y:S01]  /*4a80*/  STL [R1+0x2634], R10 ;  /* 0x0026340a01007387 */ /* 0x000fe20000100800 */
[----:B------:R-:W-:-:S03]  /*4a90*/  IMAD.MOV R2, RZ, RZ, -R2 ;  /* 0x000000ffff027224 */ /* 0x000fc600078e0a02 */
[----:B------:R2:W-:Y:S01]  /*4aa0*/  STL [R1+0x1c4], R3 ;  /* 0x0001c40301007387 */ /* 0x0005e20000100800 */
[----:B------:R-:W-:Y:S01]  /*4ab0*/  IMAD R0, R247, R2, R0 ;  /* 0x00000002f7007224 */ /* 0x000fe200078e0200 */
[----:B------:R-:W-:Y:S02]  /*4ac0*/  IABS R2, R8 ;  /* 0x0000000800027213 */ /* 0x000fe40000000000 */
[----:B------:R3:W-:Y:S01]  /*4ad0*/  STL [R1+0x1c0], R4 ;  /* 0x0001c00401007387 */ /* 0x0007e20000100800 */
[----:B-1----:R-:W-:-:S03]  /*4ae0*/  IABS R9, R9 ;  /* 0x0000000900097213 */ /* 0x002fc60000000000 */
[----:B------:R-:W-:Y:S01]  /*4af0*/  STL [R1+0x2630], R8 ;  /* 0x0026300801007387 */ /* 0x000fe20000100800 */
[----:B--2---:R-:W-:Y:S01]  /*4b00*/  IABS R3, R10 ;  /* 0x0000000a00037213 */ /* 0x004fe20000000000 */
[C---:B------:R-:W-:Y:S02]  /*4b10*/  IMAD.HI.U32 R10, R245.reuse, R9, RZ ;  /* 0x00000009f50a7227 */ /* 0x040fe400078e00ff */
[----:B------:R1:W-:Y:S02]  /*4b20*/  STL [R1+0x1bc], R0 ;  /* 0x0001bc0001007387 */ /* 0x0003e40000100800 */
[----:B---3--:R-:W-:Y:S02]  /*4b30*/  VIADD R4, R6, 0xa1 ;  /* 0x000000a106047836 */ /* 0x008fe40000000000 */
[----:B------:R-:W-:-:S03]  /*4b40*/  IMAD.HI.U32 R5, R245, R3, RZ ;  /* 0x00000003f5057227 */ /* 0x000fc600078e00ff */
[----:B------:R2:W-:Y:S01]  /*4b50*/  STL [R1+0x262c], R4 ;  /* 0x00262c0401007387 */ /* 0x0005e20000100800 */
[----:B------:R-:W-:Y:S02]  /*4b60*/  IMAD.MOV R5, RZ, RZ, -R5 ;  /* 0x000000ffff057224 */ /* 0x000fe400078e0a05 */
[----:B-1----:R-:W-:Y:S02]  /*4b70*/  VIADD R0, R6, 0xa2 ;  /* 0x000000a206007836 */ /* 0x002fe40000000000 */
[----:B------:R-:W-:-:S03]  /*4b80*/  IMAD.HI.U32 R8, R245, R2, RZ ;  /* 0x00000002f5087227 */ /* 0x000fc600078e00ff */
[----:B------:R1:W-:Y:S01]  /*4b90*/  STL [R1+0x2628], R0 ;  /* 0x0026280001007387 */ /* 0x0003e20000100800 */
[----:B------:R-:W-:Y:S01]  /*4ba0*/  IMAD R213, R247, R5, R3 ;  /* 0x00000005f7d57224 */ /* 0x000fe200078e0203 */
[----:B--2---:R-:W-:Y:S01]  /*4bb0*/  IABS R4, R4 ;  /* 0x0000000400047213 */ /* 0x004fe20000000000 */
[----:B------:R-:W-:Y:S01]  /*4bc0*/  IMAD.MOV R8, RZ, RZ, -R8 ;  /* 0x000000ffff087224 */ /* 0x000fe200078e0a08 */
[----:B------:R-:W-:Y:S01]  /*4bd0*/  STL [R1+0x2624], R12 ;  /* 0x0026240c01007387 */ /* 0x000fe20000100800 */
[----:B------:R-:W-:Y:S02]  /*4be0*/  IMAD.MOV R10, RZ, RZ, -R10 ;  /* 0x000000ffff0a7224 */ /* 0x000fe400078e0a0a */
[----:B------:R-:W-:Y:S01]  /*4bf0*/  IMAD.HI.U32 R5, R245, R4, RZ ;  /* 0x00000004f5057227 */ /* 0x000fe200078e00ff */
[----:B------:R-:W-:Y:S01]  /*4c00*/  STL [R1+0x2620], R11 ;  /* 0x0026200b01007387 */ /* 0x000fe20000100800 */
[----:B-1----:R-:W-:Y:S02]  /*4c10*/  IABS R0, R0 ;  /* 0x0000000000007213 */ /* 0x002fe40000000000 */
[----:B------:R-:W-:-:S02]  /*4c20*/  IMAD.MOV R5, RZ, RZ, -R5 ;  /* 0x000000ffff057224 */ /* 0x000fc400078e0a05 */
[----:B------:R-:W-:Y:S02]  /*4c30*/  IMAD R2, R247, R8, R2 ;  /* 0x00000008f7027224 */ /* 0x000fe400078e0202 */
[----:B------:R-:W-:-:S03]  /*4c40*/  IMAD.HI.U32 R3, R245, R0, RZ ;  /* 0x00000000f5037227 */ /* 0x000fc600078e00ff */
[----:B------:R1:W-:Y:S01]  /*4c50*/  STL [R1+0x1b0], R2 ;  /* 0x0001b00201007387 */ /* 0x0003e20000100800 */
[C---:B------:R-:W-:Y:S01]  /*4c60*/  IMAD R235, R247.reuse, R10, R9 ;  /* 0x0000000af7eb7224 */ /* 0x040fe200078e0209 */
[----:B------:R-:W-:Y:S01]  /*4c70*/  IABS R9, R12 ;  /* 0x0000000c00097213 */ /* 0x000fe20000000000 */
[----:B------:R-:W-:Y:S02]  /*4c80*/  IMAD.MOV R3, RZ, RZ, -R3 ;  /* 0x000000ffff037224 */ /* 0x000fe400078e0a03 */
[----:B------:R-:W-:Y:S02]  /*4c90*/  IMAD R4, R247, R5, R4 ;  /* 0x00000005f7047224 */ /* 0x000fe400078e0204 */
[C---:B------:R-:W-:Y:S02]  /*4ca0*/  VIADD R8, R6.reuse, 0xa5 ;  /* 0x000000a506087836 */ /* 0x040fe40000000000 */
[----:B------:R-:W-:Y:S01]  /*4cb0*/  IMAD.HI.U32 R10, R245, R9, RZ ;  /* 0x00000009f50a7227 */ /* 0x000fe200078e00ff */
[----:B-1----:R-:W-:Y:S01]  /*4cc0*/  IABS R2, R11 ;  /* 0x0000000b00027213 */ /* 0x002fe20000000000 */
[----:B------:R1:W-:Y:S02]  /*4cd0*/  STL [R1+0x1ac], R4 ;  /* 0x0001ac0401007387 */ /* 0x0003e40000100800 */
[----:B------:R-:W-:Y:S01]  /*4ce0*/  IMAD R0, R247, R3, R0 ;  /* 0x00000003f7007224 */ /* 0x000fe200078e0200 */
[----:B------:R-:W-:Y:S01]  /*4cf0*/  IABS R3, R8 ;  /* 0x0000000800037213 */ /* 0x000fe20000000000 */
[----:B------:R-:W-:Y:S01]  /*4d00*/  IMAD.HI.U32 R5, R245, R2, RZ ;  /* 0x00000002f5057227 */ /* 0x000fe200078e00ff */
[----:B------:R2:W-:Y:S03]  /*4d10*/  STL [R1+0x261c], R8 ;  /* 0x00261c0801007387 */ /* 0x0005e60000100800 */
[----:B------:R-:W-:Y:S01]  /*4d20*/  IMAD.MOV R10, RZ, RZ, -R10 ;  /* 0x000000ffff0a7224 */ /* 0x000fe200078e0a0a */
[----:B------:R3:W-:Y:S01]  /*4d30*/  STL [R1+0x1a8], R0 ;  /* 0x0001a80001007387 */ /* 0x0007e20000100800 */
[----:B-1----:R-:W-:-:S02]  /*4d40*/  VIADD R4, R6, 0xa6 ;  /* 0x000000a606047836 */ /* 0x002fc40000000000 */
[----:B------:R-:W-:Y:S02]  /*4d50*/  IMAD.MOV R5, RZ, RZ, -R5 ;  /* 0x000000ffff057224 */ /* 0x000fe400078e0a05 */
[----:B------:R-:W-:Y:S01]  /*4d60*/  IMAD R9, R247, R10, R9 ;  /* 0x0000000af7097224 */ /* 0x000fe200078e0209 */
[----:B------:R1:W-:Y:S01]  /*4d70*/  STL [R1+0x2618], R4 ;  /* 0x0026180401007387 */ /* 0x0003e20000100800 */
[----:B--2---:R-:W-:Y:S01]  /*4d80*/  IMAD.HI.U32 R8, R245, R3, RZ ;  /* 0x00000003f5087227 */ /* 0x004fe200078e00ff */
[----:B---3--:R-:W-:-:S03]  /*4d90*/  IADD3 R0, R6, 0xa7, RZ ;  /* 0x000000a706007810 */ /* 0x008fc60007ffe0ff */
[C---:B------:R-:W-:Y:S02]  /*4da0*/  IMAD R2, R247.reuse, R5, R2 ;  /* 0x00000005f7027224 */ /* 0x040fe400078e0202 */
[----:B------:R-:W-:Y:S01]  /*4db0*/  IMAD.MOV R8, RZ, RZ, -R8 ;  /* 0x000000ffff087224 */ /* 0x000fe200078e0a08 */
[----:B------:R2:W-:Y:S01]  /*4dc0*/  STL [R1+0x2614], R0 ;  /* 0x0026140001007387 */ /* 0x0005e20000100800 */
[----:B-1----:R-:W-:Y:S01]  /*4dd0*/  IABS R4, R4 ;  /* 0x0000000400047213 */ /* 0x002fe20000000000 */
[----:B------:R-:W-:Y:S02]  /*4de0*/  VIADD R10, R6, 0xa9 ;  /* 0x000000a9060a7836 */ /* 0x000fe40000000000 */
[----:B------:R1:W-:Y:S01]  /*4df0*/  STL [R1+0x1a4], R9 ;  /* 0x0001a40901007387 */ /* 0x0003e20000100800 */
[----:B------:R-:W-:Y:S02]  /*4e00*/  IMAD R3, R247, R8, R3 ;  /* 0x00000008f7037224 */ /* 0x000fe400078e0203 */
[----:B------:R-:W-:Y:S01]  /*4e10*/  IMAD.HI.U32 R5, R245, R4, RZ ;  /* 0x00000004f5057227 */ /* 0x000fe200078e00ff */
[----:B------:R3:W-:Y:S01]  /*4e20*/  STL [R1+0x1a0], R2 ;  /* 0x0001a00201007387 */ /* 0x0007e20000100800 */
[----:B--2---:R-:W-:-:S02]  /*4e30*/  IABS R0, R0 ;  /* 0x0000000000007213 */ /* 0x004fc40000000000 */
[C---:B------:R-:W-:Y:S01]  /*4e40*/  VIADD R8, R6.reuse, 0xaa ;  /* 0x000000aa06087836 */ /* 0x040fe20000000000 */
[----:B------:R-:W-:Y:S01]  /*4e50*/  IADD3 R5, -R5, RZ, RZ ;  /* 0x000000ff05057210 */ /* 0x000fe20007ffe1ff */
[C---:B------:R-:W-:Y:S02]  /*4e60*/  VIADD R12, R6.reuse, 0xbc ;  /* 0x000000bc060c7836 */ /* 0x040fe40000000000 */
[C---:B-1----:R-:W-:Y:S02]  /*4e70*/  VIADD R9, R6.reuse, 0xa8 ;  /* 0x000000a806097836 */ /* 0x042fe40000000000 */
[----:B------:R-:W-:Y:S02]  /*4e80*/  IMAD R4, R247, R5, R4 ;  /* 0x00000005f7047224 */ /* 0x000fe400078e0204 */
[----:B---3--:R-:W-:Y:S01]  /*4e90*/  IMAD.HI.U32 R2, R245, R0, RZ ;  /* 0x00000000f5027227 */ /* 0x008fe200078e00ff */
[----:B------:R1:W-:Y:S03]  /*4ea0*/  STL [R1+0x2610], R9 ;  /* 0x0026100901007387 */ /* 0x0003e60000100800 */
[----:B------:R-:W-:Y:S01]  /*4eb0*/  IMAD.MOV R2, RZ, RZ, -R2 ;  /* 0x000000ffff027224 */ /* 0x000fe200078e0a02 */
[----:B------:R-:W-:Y:S01]  /*4ec0*/  STL [R1+0x260c], R10 ;  /* 0x00260c0a01007387 */ /* 0x000fe20000100800 */
[----:B------:R-:W-:-:S02]  /*4ed0*/  VIADD R11, R6, 0xbd ;  /* 0x000000bd060b7836 */ /* 0x000fc40000000000 */
[----:B------:R-:W-:Y:S01]  /*4ee0*/  IMAD R0, R247, R2, R0 ;  /* 0x00000002f7007224 */ /* 0x000fe200078e0200 */
[----:B------:R2:W-:Y:S01]  /*4ef0*/  STL [R1+0x19c], R3 ;  /* 0x00019c0301007387 */ /* 0x0005e20000100800 */
[----:B------:R-:W-:Y:S02]  /*4f00*/  IABS R2, R8 ;  /* 0x0000000800027213 */ /* 0x000fe40000000000 */
[----:B-1----:R-:W-:Y:S01]  /*4f10*/  IABS R9, R9 ;  /* 0x0000000900097213 */ /* 0x002fe20000000000 */
[----:B------:R1:W-:Y:S04]  /*4f20*/  STL [R1+0x198], R4 ;  /* 0x0001980401007387 */ /* 0x0003e80000100800 */
[----:B------:R-:W-:Y:S01]  /*4f30*/  STL [R1+0x2608], R8 ;  /* 0x0026080801007387 */ /* 0x000fe20000100800 */
[----:B--2---:R-:W-:Y:S01]  /*4f40*/  IABS R3, R10 ;  /* 0x0000000a00037213 */ /* 0x004fe20000000000 */
[----:B------:R-:W-:-:S02]  /*4f50*/  IMAD.HI.U32 R10, R245, R9, RZ ;  /* 0x00000009f50a7227 */ /* 0x000fc400078e00ff */
[----:B------:R2:W-:Y:S02]  /*4f60*/  STL [R1+0x194], R0 ;  /* 0x0001940001007387 */ /* 0x0005e40000100800 */
[----:B------:R-:W-:-:S04]  /*4f70*/  IMAD.HI.U32 R5, R245, R3, RZ ;  /* 0x00000003f5057227 */ /* 0x000fc800078e00ff */
[----:B------:R-:W-:Y:S01]  /*4f80*/  IMAD.MOV R10, RZ, RZ, -R10 ;  /* 0x000000ffff0a7224 */ /* 0x000fe200078e0a0a */
[----:B------:R-:W-:Y:S01]  /*4f90*/  IADD3 R5, -R5, RZ, RZ ;  /* 0x000000ff05057210 */ /* 0x000fe20007ffe1ff */
[C---:B-1----:R-:W-:Y:S02]  /*4fa0*/  VIADD R4, R6.reuse, 0xab ;  /* 0x000000ab06047836 */ /* 0x042fe40000000000 */
[----:B--2---:R-:W-:Y:S02]  /*4fb0*/  VIADD R0, R6, 0xac ;  /* 0x000000ac06007836 */ /* 0x004fe40000000000 */
[----:B------:R-:W-:Y:S01]  /*4fc0*/  IMAD.HI.U32 R8, R245, R2, RZ ;  /* 0x00000002f5087227 */ /* 0x000fe200078e00ff */
[----:B------:R1:W-:Y:S03]  /*4fd0*/  STL [R1+0x2604], R4 ;  /* 0x0026040401007387 */ /* 0x0003e60000100800 */
[----:B------:R-:W-:Y:S01]  /*4fe0*/  IMAD R9, R247, R10, R9 ;  /* 0x0000000af7097224 */ /* 0x000fe200078e0209 */
[----:B------:R2:W-:Y:S01]  /*4ff0*/  STL [R1+0x2600], R0 ;  /* 0x0026000001007387 */ /* 0x0005e20000100800 */
[----:B------:R-:W-:-:S02]  /*5000*/  IMAD.MOV R8, RZ, RZ, -R8 ;  /* 0x000000ffff087224 */ /* 0x000fc400078e0a08 */
[C---:B------:R-:W-:Y:S01]  /*5010*/  IMAD R3, R247.reuse, R5, R3 ;  /* 0x00000005f7037224 */ /* 0x040fe200078e0203 */
[----:B------:R3:W-:Y:S01]  /*5020*/  STL [R1+0x190], R9 ;  /* 0x0001900901007387 */ /* 0x0007e20000100800 */
[C---:B------:R-:W-:Y:S01]  /*5030*/  VIADD R10, R6.reuse, 0xae ;  /* 0x000000ae060a7836 */ /* 0x040fe20000000000 */
[----:B-1----:R-:W-:Y:S01]  /*5040*/  IABS R4, R4 ;  /* 0x0000000400047213 */ /* 0x002fe20000000000 */
[----:B------:R-:W-:Y:S01]  /*5050*/  IMAD R2, R247, R8, R2 ;  /* 0x00000008f7027224 */ /* 0x000fe200078e0202 */
[----:B------:R1:W-:Y:S01]  /*5060*/  STL [R1+0x18c], R3 ;  /* 0x00018c0301007387 */ /* 0x0003e20000100800 */
[----:B------:R-:W-:Y:S01]  /*5070*/  VIADD R8, R6, 0xb0 ;  /* 0x000000b006087836 */ /* 0x000fe20000000000 */
[----:B--2---:R-:W-:Y:S01]  /*5080*/  IABS R0, R0 ;  /* 0x0000000000007213 */ /* 0x004fe20000000000 */
[----:B------:R-:W-:-:S04]  /*5090*/  IMAD.HI.U32 R5, R245, R4, RZ ;  /* 0x00000004f5057227 */ /* 0x000fc800078e00ff */
[C---:B---3--:R-:W-:Y:S02]  /*50a0*/  VIADD R9, R6.reuse, 0xad ;  /* 0x000000ad06097836 */ /* 0x048fe40000000000 */
[----:B------:R-:W-:Y:S02]  /*50b0*/  IMAD.MOV R5, RZ, RZ, -R5 ;  /* 0x000000ffff057224 */ /* 0x000fe400078e0a05 */
[----:B-1----:R-:W-:Y:S01]  /*50c0*/  IMAD.HI.U32 R3, R245, R0, RZ ;  /* 0x00000000f5037227 */ /* 0x002fe200078e00ff */
[----:B------:R1:W-:Y:S03]  /*50d0*/  STL [R1+0x25fc], R9 ;  /* 0x0025fc0901007387 */ /* 0x0003e60000100800 */
[----:B------:R-:W-:Y:S01]  /*50e0*/  IMAD.MOV R3, RZ, RZ, -R3 ;  /* 0x000000ffff037224 */ /* 0x000fe200078e0a03 */
[----:B------:R-:W-:Y:S01]  /*50f0*/  STL [R1+0x25f8], R10 ;  /* 0x0025f80a01007387 */ /* 0x000fe20000100800 */
[C---:B------:R-:W-:Y:S01]  /*5100*/  IMAD R219, R247.reuse, R5, R4 ;  /* 0x00000005f7db7224 */ /* 0x040fe200078e0204 */
[----:B------:R-:W-:Y:S01]  /*5110*/  IABS R4, R8 ;  /* 0x0000000800047213 */ /* 0x000fe20000000000 */
[----:B------:R-:W-:Y:S01]  /*5120*/  IMAD R250, R247, R3, R0 ;  /* 0x00000003f7fa7224 */ /* 0x000fe200078e0200 */
[----:B------:R2:W-:Y:S01]  /*5130*/  STL [R1+0x188], R2 ;  /* 0x0001880201007387 */ /* 0x0005e20000100800 */
[----:B------:R-:W-:Y:S01]  /*5140*/  VIADD R0, R6, 0xb1 ;  /* 0x000000b106007836 */ /* 0x000fe20000000000 */
[----:B-1----:R-:W-:-:S02]  /*5150*/  IABS R9, R9 ;  /* 0x0000000900097213 */ /* 0x002fc40000000000 */
[----:B--2---:R-:W-:Y:S02]  /*5160*/  IABS R2, R10 ;  /* 0x0000000a00027213 */ /* 0x004fe40000000000 */
[----:B------:R-:W-:-:S03]  /*5170*/  IADD3 R10, R6, 0xaf, RZ ;  /* 0x000000af060a7810 */ /* 0x000fc60007ffe0ff */
[----:B------:R-:W-:Y:S01]  /*5180*/  IMAD.HI.U32 R5, R245, R2, RZ ;  /* 0x00000002f5057227 */ /* 0x000fe200078e00ff */
[----:B------:R-:W-:Y:S01]  /*5190*/  IABS R3, R10 ;  /* 0x0000000a00037213 */ /* 0x000fe20000000000 */
[----:B------:R1:W-:Y:S02]  /*51a0*/  STL [R1+0x25f4], R10 ;  /* 0x0025f40a01007387 */ /* 0x0003e40000100800 */
[----:B------:R-:W-:Y:S02]  /*51b0*/  IMAD.MOV R5, RZ, RZ, -R5 ;  /* 0x000000ffff057224 */ /* 0x000fe400078e0a05 */
[----:B------:R-:W-:Y:S02]  /*51c0*/  STL [R1+0x25f0], R8 ;  /* 0x0025f00801007387 */ /* 0x000fe40000100800 */
[----:B------:R-:W-:Y:S02]  /*51d0*/  IMAD R2, R247, R5, R2 ;  /* 0x00000005f7027224 */ /* 0x000fe400078e0202 */
[----:B------:R2:W-:Y:S01]  /*51e0*/  STL [R1+0x25ec], R0 ;  /* 0x0025ec0001007387 */ /* 0x0005e20000100800 */
[----:B------:R-:W-:-:S04]  /*51f0*/  IMAD.HI.U32 R5, R245, R4, RZ ;  /* 0x00000004f5057227 */ /* 0x000fc800078e00ff */
[----:B-1----:R-:W-:-:S04]  /*5200*/  IMAD.HI.U32 R10, R245, R9, RZ ;  /* 0x00000009f50a7227 */ /* 0x002fc800078e00ff */
[----:B------:R-:W-:Y:S01]  /*5210*/  IMAD.MOV R10, RZ, RZ, -R10 ;  /* 0x000000ffff0a7224 */ /* 0x000fe200078e0a0a */
[----:B--2---:R-:W-:Y:S01]  /*5220*/  IABS R0, R0 ;  /* 0x0000000000007213 */ /* 0x004fe20000000000 */
[----:B------:R-:W-:-:S04]  /*5230*/  IMAD.HI.U32 R8, R245, R3, RZ ;  /* 0x00000003f5087227 */ /* 0x000fc800078e00ff */
[C---:B------:R-:W-:Y:S02]  /*5240*/  IMAD R9, R247.reuse, R10, R9 ;  /* 0x0000000af7097224 */ /* 0x040fe400078e0209 */
[----:B------:R-:W-:Y:S02]  /*5250*/  IMAD.MOV R8, RZ, RZ, -R8 ;  /* 0x000000ffff087224 */ /* 0x000fe400078e0a08 */
[----:B------:R-:W-:Y:S01]  /*5260*/  VIADD R10, R6, 0xb3 ;  /* 0x000000b3060a7836 */ /* 0x000fe20000000000 */
[----:B------:R1:W-:Y:S01]  /*5270*/  STL [R1+0x17c], R9 ;  /* 0x00017c0901007387 */ /* 0x0003e20000100800 */
[----:B------:R-:W-:Y:S02]  /*5280*/  IMAD.MOV R5, RZ, RZ, -R5 ;  /* 0x000000ffff057224 */ /* 0x000fe400078e0a05 */
[C---:B------:R-:W-:Y:S01]  /*5290*/  IMAD R3, R247.reuse, R8, R3 ;  /* 0x00000008f7037224 */ /* 0x040fe200078e0203 */
[----:B------:R2:W-:Y:S01]  /*52a0*/  STL [R1+0x178], R2 ;  /* 0x0001780201007387 */ /* 0x0005e20000100800 */
[----:B------:R-:W-:-:S02]  /*52b0*/  IMAD R4, R247, R5, R4 ;  /* 0x00000005f7047224 */ /* 0x000fc400078e0204 */
[C---:B------:R-:W-:Y:S01]  /*52c0*/  VIADD R8, R6.reuse, 0xb4 ;  /* 0x000000b406087836 */ /* 0x040fe20000000000 */
[----:B-1----:R-:W-:Y:S01]  /*52d0*/  IADD3 R9, R6, 0xb2, RZ ;  /* 0x000000b206097810 */ /* 0x002fe20007ffe0ff */
[----:B--2---:R-:W-:-:S04]  /*52e0*/  IMAD.HI.U32 R2, R245, R0, RZ ;  /* 0x00000000f5027227 */ /* 0x004fc800078e00ff */
[----:B------:R1:W-:Y:S01]  /*52f0*/  STL [R1+0x25e8], R9 ;  /* 0x0025e80901007387 */ /* 0x0003e20000100800 */
[----:B------:R-:W-:-:S03]  /*5300*/  IMAD.MOV R2, RZ, RZ, -R2 ;  /* 0x000000ffff027224 */ /* 0x000fc600078e0a02 */
[----:B------:R-:W-:Y:S01]  /*5310*/  STL [R1+0x25e4], R10 ;  /* 0x0025e40a01007387 */ /* 0x000fe20000100800 */
[----:B------:R-:W-:-:S03]  /*5320*/  IMAD R0, R247, R2, R0 ;  /* 0x00000002f7007224 */ /* 0x000fc600078e0200 */
        /* <DEDUP_REMOVED lines=8> */
[----:B-1----:R-:W-:Y:S02]  /*53b0*/  VIADD R4, R6, 0xb5 ;  /* 0x000000b506047836 */ /* 0x002fe40000000000 */
[----:B------:R-:W-:-:S03]  /*53c0*/  IMAD.HI.U32 R5, R245, R3, RZ ;  /* 0x00000003f5057227 */ /* 0x000fc600078e00ff */
[----:B------:R1:W-:Y:S01]  /*53d0*/  STL [R1+0x25dc], R4 ;  /* 0x0025dc0401007387 */ /* 0x0003e20000100800 */
[----:B------:R-:W-:Y:S01]  /*53e0*/  IMAD.MOV R10, RZ, RZ, -R10 ;  /* 0x000000ffff0a7224 */ /* 0x000fe200078e0a0a */
[----:B--2---:R-:W-:Y:S01]  /*53f0*/  IADD3 R0, R6, 0xb6, RZ ;  /* 0x000000b606007810 */ /* 0x004fe20007ffe0ff */
[----:B------:R-:W-:Y:S02]  /*5400*/  IMAD.MOV R5, RZ, RZ, -R5 ;  /* 0x000000ffff057224 */ /* 0x000fe400078e0a05 */
[----:B------:R-:W-:Y:S02]  /*5410*/  IMAD.HI.U32 R8, R245, R2, RZ ;  /* 0x00000002f5087227 */ /* 0x000fe400078e00ff */
[----:B------:R2:W-:Y:S02]  /*5420*/  STL [R1+0x25d8], R0 ;  /* 0x0025d80001007387 */ /* 0x0005e40000100800 */
[C---:B------:R-:W-:Y:S01]  /*5430*/  IMAD R9, R247.reuse, R10, R9 ;  /* 0x0000000af7097224 */ /* 0x040fe200078e0209 */
[----:B-1----:R-:W-:Y:S01]  /*5440*/  IABS R4, R4 ;  /* 0x0000000400047213 */ /* 0x002fe20000000000 */
[----:B------:R-:W-:-:S02]  /*5450*/  IMAD R3, R247, R5, R3 ;  /* 0x00000005f7037224 */ /* 0x000fc400078e0203 */
[----:B------:R-:W-:Y:S01]  /*5460*/  IMAD.MOV R8, RZ, RZ, -R8 ;  /* 0x000000ffff087224 */ /* 0x000fe200078e0a08 */
[----:B------:R1:W-:Y:S01]  /*5470*/  STL [R1+0x168], R9 ;  /* 0x0001680901007387 */ /* 0x0003e20000100800 */
[----:B------:R-:W-:Y:S01]  /*5480*/  IMAD.HI.U32 R5, R245, R4, RZ ;  /* 0x00000004f5057227 */ /* 0x000fe200078e00ff */
[----:B--2---:R-:W-:Y:S02]  /*5490*/  IABS R0, R0 ;  /* 0x0000000000007213 */ /* 0x004fe40000000000 */
[----:B------:R2:W-:Y:S01]  /*54a0*/  STL [R1+0x164], R3 ;  /* 0x0001640301007387 */ /* 0x0005e20000100800 */
[C---:B------:R-:W-:Y:S01]  /*54b0*/  VIADD R10, R6.reuse, 0xb8 ;  /* 0x000000b8060a7836 */ /* 0x040fe20000000000 */
[----:B------:R-:W-:Y:S01]  /*54c0*/  IADD3 R5, -R5, RZ, RZ ;  /* 0x000000ff05057210 */ /* 0x000fe20007ffe1ff */
[----:B------:R-:W-:Y:S02]  /*54d0*/  IMAD R2, R247, R8, R2 ;  /* 0x00000008f7027224 */ /* 0x000fe400078e0202 */
[----:B------:R-:W-:-:S02]  /*54e0*/  VIADD R8, R6, 0xb9 ;  /* 0x000000b906087836 */ /* 0x000fc40000000000 */
[----:B-1----:R-:W-:Y:S02]  /*54f0*/  VIADD R9, R6, 0xb7 ;  /* 0x000000b706097836 */ /* 0x002fe40000000000 */
[----:B------:R-:W-:Y:S02]  /*5500*/  IMAD R4, R247, R5, R4 ;  /* 0x00000005f7047224 */ /* 0x000fe400078e0204 */
[----:B--2---:R-:W-:Y:S01]  /*5510*/  IMAD.HI.U32 R3, R245, R0, RZ ;  /* 0x00000000f5037227 */ /* 0x004fe200078e00ff */
        /* <DEDUP_REMOVED lines=10> */
[----:B------:R-:W-:Y:S02]  /*55c0*/  IMAD.HI.U32 R10, R245, R9, RZ ;  /* 0x00000009f50a7227 */ /* 0x000fe400078e00ff */
[----:B------:R2:W-:Y:S02]  /*55d0*/  STL [R1+0x158], R0 ;  /* 0x0001580001007387 */ /* 0x0005e40000100800 */
[----:B-1----:R-:W-:-:S02]  /*55e0*/  VIADD R4, R6, 0xba ;  /* 0x000000ba06047836 */ /* 0x002fc40000000000 */
[----:B------:R-:W-:-:S03]  /*55f0*/  IMAD.HI.U32 R5, R245, R2, RZ ;  /* 0x00000002f5057227 */ /* 0x000fc600078e00ff */
[----:B------:R1:W-:Y:S01]  /*5600*/  STL [R1+0x25c8], R4 ;  /* 0x0025c80401007387 */ /* 0x0003e20000100800 */
[----:B------:R-:W-:Y:S01]  /*5610*/  IMAD.MOV R10, RZ, RZ, -R10 ;  /* 0x000000ffff0a7224 */ /* 0x000fe200078e0a0a */
[----:B------:R-:W-:Y:S01]  /*5620*/  IADD3 R5, -R5, RZ, RZ ;  /* 0x000000ff05057210 */ /* 0x000fe20007ffe1ff */
[----:B--2---:R-:W-:Y:S02]  /*5630*/  VIADD R0, R6, 0xbb ;  /* 0x000000bb06007836 */ /* 0x004fe40000000000 */
[C---:B------:R-:W-:Y:S02]  /*5640*/  IMAD R9, R247.reuse, R10, R9 ;  /* 0x0000000af7097224 */ /* 0x040fe400078e0209 */
[----:B------:R-:W-:Y:S01]  /*5650*/  IMAD R218, R247, R5, R2 ;  /* 0x00000005f7da7224 */ /* 0x000fe200078e0202 */
[----:B------:R2:W-:Y:S01]  /*5660*/  STL [R1+0x25c4], R0 ;  /* 0x0025c40001007387 */ /* 0x0005e20000100800 */
[----:B------:R-:W-:Y:S01]  /*5670*/  IMAD.HI.U32 R8, R245, R3, RZ ;  /* 0x00000003f5087227 */ /* 0x000fe200078e00ff */
[----:B-1----:R-:W-:-:S02]  /*5680*/  IABS R4, R4 ;  /* 0x0000000400047213 */ /* 0x002fc40000000000 */
[----:B------:R1:W-:Y:S01]  /*5690*/  STL [R1+0x154], R9 ;  /* 0x0001540901007387 */ /* 0x0003e20000100800 */
[----:B------:R-:W-:Y:S02]  /*56a0*/  IMAD.MOV R8, RZ, RZ, -R8 ;  /* 0x000000ffff087224 */ /* 0x000fe400078e0a08 */
[----:B------:R-:W-:Y:S01]  /*56b0*/  IMAD.HI.U32 R5, R245, R4, RZ ;  /* 0x00000004f5057227 */ /* 0x000fe200078e00ff */
[----:B------:R-:W-:Y:S01]  /*56c0*/  STL [R1+0x25c0], R12 ;  /* 0x0025c00c01007387 */ /* 0x000fe20000100800 */
[----:B--2---:R-:W-:Y:S02]  /*56d0*/  IABS R0, R0 ;  /* 0x0000000000007213 */ /* 0x004fe40000000000 */
[----:B------:R-:W-:Y:S01]  /*56e0*/  IMAD.MOV R5, RZ, RZ, -R5 ;  /* 0x000000ffff057224 */ /* 0x000fe200078e0a05 */
[----:B------:R-:W-:Y:S01]  /*56f0*/  STL [R1+0x25bc], R11 ;  /* 0x0025bc0b01007387 */ /* 0x000fe20000100800 */
[----:B------:R-:W-:Y:S01]  /*5700*/  IMAD R215, R247, R8, R3 ;  /* 0x00000008f7d77224 */ /* 0x000fe200078e0203 */
[----:B-1----:R-:W-:Y:S01]  /*5710*/  IABS R9, R12 ;  /* 0x0000000c00097213 */ /* 0x002fe20000000000 */
[----:B------:R-:W-:Y:S01]  /*5720*/  IMAD.HI.U32 R2, R245, R0, RZ ;  /* 0x00000000f5027227 */ /* 0x000fe200078e00ff */
[----:B------:R-:W-:-:S02]  /*5730*/  IABS R3, R11 ;  /* 0x0000000b00037213 */ /* 0x000fc40000000000 */
[----:B------:R-:W-:Y:S01]  /*5740*/  IADD3 R8, R6, 0xbe, RZ ;  /* 0x000000be06087810 */ /* 0x000fe20007ffe0ff */
[----:B------:R-:W-:Y:S02]  /*5750*/  IMAD.MOV R2, RZ, RZ, -R2 ;  /* 0x000000ffff027224 */ /* 0x000fe400078e0a02 */
[----:B------:R-:W-:Y:S02]  /*5760*/  IMAD R4, R247, R5, R4 ;  /* 0x00000005f7047224 */ /* 0x000fe400078e0204 */
[----:B------:R-:W-:-:S03]  /*5770*/  IMAD.HI.U32 R10, R245, R9, RZ ;  /* 0x00000009f50a7227 */ /* 0x000fc600078e00ff */
[----:B------:R1:W-:Y:S01]  /*5780*/  STL [R1+0x148], R4 ;  /* 0x0001480401007387 */ /* 0x0003e20000100800 */
[----:B------:R-:W-:Y:S01]  /*5790*/  IMAD R0, R247, R2, R0 ;  /* 0x00000002f7007224 */ /* 0x000fe200078e0200 */
[----:B------:R-:W-:Y:S01]  /*57a0*/  IABS R2, R8 ;  /* 0x0000000800027213 */ /* 0x000fe20000000000 */
[----:B------:R-:W-:Y:S01]  /*57b0*/  IMAD.HI.U32 R5, R245, R3, RZ ;  /* 0x00000003f5057227 */ /* 0x000fe200078e00ff */
[----:B------:R2:W-:Y:S03]  /*57c0*/  STL [R1+0x25b8], R8 ;  /* 0x0025b80801007387 */ /* 0x0005e60000100800 */
[----:B------:R-:W-:Y:S01]  /*57d0*/  IMAD.MOV R10, RZ, RZ, -R10 ;  /* 0x000000ffff0a7224 */ /* 0x000fe200078e0a0a */
[----:B------:R3:W-:Y:S01]  /*57e0*/  STL [R1+0x144], R0 ;  /* 0x0001440001007387 */ /* 0x0007e20000100800 */
[----:B------:R-:W-:Y:S02]  /*57f0*/  IMAD.MOV R5, RZ, RZ, -R5 ;  /* 0x000000ffff057224 */ /* 0x000fe400078e0a05 */
[----:B-1----:R-:W-:-:S02]  /*5800*/  VIADD R4, R6, 0xbf ;  /* 0x000000bf06047836 */ /* 0x002fc40000000000 */
[----:B------:R-:W-:Y:S02]  /*5810*/  IMAD R9, R247, R10, R9 ;  /* 0x0000000af7097224 */ /* 0x000fe400078e0209 */
[----:B--2---:R-:W-:Y:S01]  /*5820*/  IMAD.HI.U32 R8, R245, R2, RZ ;  /* 0x00000002f5087227 */ /* 0x004fe200078e00ff */
[----:B------:R1:W-:Y:S03]  /*5830*/  STL [R1+0x25b4], R4 ;  /* 0x0025b40401007387 */ /* 0x0003e60000100800 */
[C---:B---3--:R-:W-:Y:S02]  /*5840*/  VIADD R0, R6.reuse, 0xc0 ;  /* 0x000000c006007836 */ /* 0x048fe40000000000 */
[C---:B------:R-:W-:Y:S02]  /*5850*/  IMAD R3, R247.reuse, R5, R3 ;  /* 0x00000005f7037224 */ /* 0x040fe400078e0203 */
[----:B------:R-:W-:Y:S01]  /*5860*/  IMAD.MOV R8, RZ, RZ, -R8 ;  /* 0x000000ffff087224 */ /* 0x000fe200078e0a08 */
[----:B------:R2:W-:Y:S01]  /*5870*/  STL [R1+0x25b0], R0 ;  /* 0x0025b00001007387 */ /* 0x0005e20000100800 */
[C---:B------:R-:W-:Y:S01]  /*5880*/  VIADD R10, R6.reuse, 0xc2 ;  /* 0x000000c2060a7836 */ /* 0x040fe20000000000 */
[----:B-1----:R-:W-:Y:S01]  /*5890*/  IABS R4, R4 ;  /* 0x0000000400047213 */ /* 0x002fe20000000000 */
[----:B------:R-:W-:Y:S01]  /*58a0*/  IMAD R2, R247, R8, R2 ;  /* 0x00000008f7027224 */ /* 0x000fe200078e0202 */
[----:B------:R1:W-:Y:S01]  /*58b0*/  STL [R1+0x140], R9 ;  /* 0x0001400901007387 */ /* 0x0003e20000100800 */
[----:B------:R-:W-:-:S02]  /*58c0*/  VIADD R8, R6, 0xc3 ;  /* 0x000000c306087836 */ /* 0x000fc40000000000 */
[----:B------:R-:W-:Y:S01]  /*58d0*/  IMAD.HI.U32 R5, R245, R4, RZ ;  /* 0x00000004f5057227 */ /* 0x000fe200078e00ff */
[----:B------:R3:W-:Y:S01]  /*58e0*/  STL [R1+0x13c], R3 ;  /* 0x00013c0301007387 */ /* 0x0007e20000100800 */
[----:B--2---:R-:W-:Y:S02]  /*58f0*/  IABS R0, R0 ;  /* 0x0000000000007213 */ /* 0x004fe40000000000 */
[----:B------:R-:W-:Y:S02]  /*5900*/  IMAD.MOV R5, RZ, RZ, -R5 ;  /* 0x000000ffff057224 */ /* 0x000fe400078e0a05 */
[C---:B------:R-:W-:Y:S01]  /*5910*/  VIADD R12, R6.reuse, 0xe4 ;  /* 0x000000e4060c7836 */ /* 0x040fe20000000000 */
[C---:B-1----:R-:W-:Y:S01]  /*5920*/  IADD3 R9, R6.reuse, 0xc1, RZ ;  /* 0x000000c106097810 */ /* 0x042fe20007ffe0ff */
[----:B------:R-:W-:Y:S02]  /*5930*/  IMAD R4, R247, R5, R4 ;  /* 0x00000005f7047224 */ /* 0x000fe400078e0204 */
[----:B------:R-:W-:-:S02]  /*5940*/  VIADD R11, R6, 0xe5 ;  /* 0x000000e5060b7836 */ /* 0x000fc40000000000 */
        /* <DEDUP_REMOVED lines=49> */
[----:B------:R-:W-:Y:S01]  /*5c60*/  IMAD.MOV R10, RZ, RZ, -R10 ;  /* 0x000000ffff0a7224 */ /* 0x000fe200078e0a0a */
[----:B------:R-:W-:Y:S01]  /*5c70*/  IADD3 R5, -R5, RZ, RZ ;  /* 0x000000ff05057210 */ /* 0x000fe20007ffe1ff */
[C---:B-1----:R-:W-:Y:S02]  /*5c80*/  VIADD R4, R6.reuse, 0xc9 ;  /* 0x000000c906047836 */ /* 0x042fe40000000000 */
[----:B--2---:R-:W-:Y:S02]  /*5c90*/  VIADD R0, R6, 0xca ;  /* 0x000000ca06007836 */ /* 0x004fe40000000000 */
[----:B------:R-:W-:Y:S01]  /*5ca0*/  IMAD R9, R247, R10, R9 ;  /* 0x0000000af7097224 */ /* 0x000fe200078e0209 */
[----:B------:R1:W-:Y:S01]  /*5cb0*/  STL [R1+0x258c], R4 ;  /* 0x00258c0401007387 */ /* 0x0003e20000100800 */
[----:B------:R-:W-:-:S03]  /*5cc0*/  IMAD.HI.U32 R8, R245, R2, RZ ;  /* 0x00000002f5087227 */ /* 0x000fc600078e00ff */
[----:B------:R2:W-:Y:S01]  /*5cd0*/  STL [R1+0x2588], R0 ;  /* 0x0025880001007387 */ /* 0x0005e20000100800 */
[C---:B------:R-:W-:Y:S02]  /*5ce0*/  IMAD R3, R247.reuse, R5, R3 ;  /* 0x00000005f7037224 */ /* 0x040fe400078e0203 */
[----:B------:R-:W-:Y:S01]  /*5cf0*/  IMAD.MOV R8, RZ, RZ, -R8 ;  /* 0x000000ffff087224 */ /* 0x000fe200078e0a08 */
[----:B------:R3:W-:Y:S01]  /*5d00*/  STL [R1+0x118], R9 ;  /* 0x0001180901007387 */ /* 0x0007e20000100800 */
[C---:B------:R-:W-:Y:S01]  /*5d10*/  VIADD R10, R6.reuse, 0xcc ;  /* 0x000000cc060a7836 */ /* 0x040fe20000000000 */
[----:B-1----:R-:W-:Y:S01]  /*5d20*/  IABS R4, R4 ;  /* 0x0000000400047213 */ /* 0x002fe20000000000 */
[----:B------:R-:W-:Y:S01]  /*5d30*/  IMAD R2, R247, R8, R2 ;  /* 0x00000008f7027224 */ /* 0x000fe200078e0202 */
[----:B------:R1:W-:Y:S01]  /*5d40*/  STL [R1+0x114], R3 ;  /* 0x0001140301007387 */ /* 0x0003e20000100800 */
[----:B------:R-:W-:Y:S02]  /*5d50*/  IADD3 R8, R6, 0xcd, RZ ;  /* 0x000000cd06087810 */ /* 0x000fe40007ffe0ff */
[----:B--2---:R-:W-:Y:S01]  /*5d60*/  IABS R0, R0 ;  /* 0x0000000000007213 */ /* 0x004fe20000000000 */
[----:B------:R-:W-:-:S04]  /*5d70*/  IMAD.HI.U32 R5, R245, R4, RZ ;  /* 0x00000004f5057227 */ /* 0x000fc800078e00ff */
[----:B---3--:R-:W-:Y:S02]  /*5d80*/  VIADD R9, R6, 0xcb ;  /* 0x000000cb06097836 */ /* 0x008fe40000000000 */
[----:B-1----:R-:W-:-:S03]  /*5d90*/  IMAD.HI.U32 R3, R245, R0, RZ ;  /* 0x00000000f5037227 */ /* 0x002fc600078e00ff */
[----:B------:R1:W-:Y:S01]  /*5da0*/  STL [R1+0x2584], R9 ;  /* 0x0025840901007387 */ /* 0x0003e20000100800 */
[----:B------:R-:W-:Y:S02]  /*5db0*/  IMAD.MOV R5, RZ, RZ, -R5 ;  /* 0x000000ffff057224 */ /* 0x000fe400078e0a05 */
[----:B------:R-:W-:Y:S01]  /*5dc0*/  IMAD.MOV R3, RZ, RZ, -R3 ;  /* 0x000000ffff037224 */ /* 0x000fe200078e0a03 */
[----:B------:R-:W-:Y:S01]  /*5dd0*/  STL [R1+0x2580], R10 ;  /* 0x0025800a01007387 */ /* 0x000fe20000100800 */
[C---:B------:R-:W-:Y:S02]  /*5de0*/  IMAD R4, R247.reuse, R5, R4 ;  /* 0x00000005f7047224 */ /* 0x040fe400078e0204 */
        /* <DEDUP_REMOVED lines=10> */
[----:B------:R-:W-:Y:S02]  /*5e90*/  IMAD.MOV R10, RZ, RZ, -R10 ;  /* 0x000000ffff0a7224 */ /* 0x000fe400078e0a0a */
[C---:B-1----:R-:W-:Y:S02]  /*5ea0*/  VIADD R4, R6.reuse, 0xce ;  /* 0x000000ce06047836 */ /* 0x042fe40000000000 */
[C---:B--2---:R-:W-:Y:S02]  /*5eb0*/  VIADD R0, R6.reuse, 0xcf ;  /* 0x000000cf06007836 */ /* 0x044fe40000000000 */
[----:B------:R-:W-:Y:S01]  /*5ec0*/  IMAD.MOV R5, RZ, RZ, -R5 ;  /* 0x000000ffff057224 */ /* 0x000fe200078e0a05 */
[----:B------:R1:W-:Y:S01]  /*5ed0*/  STL [R1+0x2578], R4 ;  /* 0x0025780401007387 */ /* 0x0003e20000100800 */
[----:B------:R-:W-:Y:S02]  /*5ee0*/  IMAD R9, R247, R10, R9 ;  /* 0x0000000af7097224 */ /* 0x000fe400078e0209 */
[----:B------:R-:W-:Y:S01]  /*5ef0*/  IMAD.HI.U32 R8, R245, R3, RZ ;  /* 0x00000003f5087227 */ /* 0x000fe200078e00ff */
[----:B------:R2:W-:Y:S03]  /*5f00*/  STL [R1+0x2574], R0 ;  /* 0x0025740001007387 */ /* 0x0005e60000100800 */
[C---:B------:R-:W-:Y:S01]  /*5f10*/  IMAD R2, R247.reuse, R5, R2 ;  /* 0x00000005f7027224 */ /* 0x040fe200078e0202 */
[----:B------:R3:W-:Y:S01]  /*5f20*/  STL [R1+0x104], R9 ;  /* 0x0001040901007387 */ /* 0x0007e20000100800 */
[----:B------:R-:W-:Y:S01]  /*5f30*/  IMAD.MOV R8, RZ, RZ, -R8 ;  /* 0x000000ffff087224 */ /* 0x000fe200078e0a08 */
[----:B-1----:R-:W-:Y:S01]  /*5f40*/  IABS R4, R4 ;  /* 0x0000000400047213 */ /* 0x002fe20000000000 */
[C---:B------:R-:W-:Y:S01]  /*5f50*/  VIADD R10, R6.reuse, 0xd1 ;  /* 0x000000d1060a7836 */ /* 0x040fe20000000000 */
[----:B------:R1:W-:Y:S01]  /*5f60*/  STL [R1+0x100], R2 ;  /* 0x0001000201007387 */ /* 0x0003e20000100800 */
[----:B------:R-:W-:Y:S01]  /*5f70*/  IMAD R3, R247, R8, R3 ;  /* 0x00000008f7037224 */ /* 0x000fe200078e0203 */
[----:B--2---:R-:W-:Y:S01]  /*5f80*/  IABS R0, R0 ;  /* 0x0000000000007213 */ /* 0x004fe20000000000 */
[----:B------:R-:W-:Y:S01]  /*5f90*/  IMAD.HI.U32 R5, R245, R4, RZ ;  /* 0x00000004f5057227 */ /* 0x000fe200078e00ff */
[----:B---3--:R-:W-:-:S03]  /*5fa0*/  IADD3 R9, R6, 0xd0, RZ ;  /* 0x000000d006097810 */ /* 0x008fc60007ffe0ff */
[----:B------:R-:W-:Y:S02]  /*5fb0*/  IMAD.MOV R5, RZ, RZ, -R5 ;  /* 0x000000ffff057224 */ /* 0x000fe400078e0a05 */
[----:B------:R-:W-:Y:S02]  /*5fc0*/  VIADD R8, R6, 0xd2 ;  /* 0x000000d206087836 */ /* 0x000fe40000000000 */
[----:B-1----:R-:W-:Y:S01]  /*5fd0*/  IMAD.HI.U32 R2, R245, R0, RZ ;  /* 0x00000000f5027227 */ /* 0x002fe200078e00ff */
[----:B------:R1:W-:Y:S03]  /*5fe0*/  STL [R1+0x2570], R9 ;  /* 0x0025700901007387 */ /* 0x0003e60000100800 */
[----:B------:R-:W-:Y:S01]  /*5ff0*/  IMAD.MOV R2, RZ, RZ, -R2 ;  /* 0x000000ffff027224 */ /* 0x000fe200078e0a02 */
[----:B------:R-:W-:Y:S01]  /*6000*/  STL [R1+0x256c], R10 ;  /* 0x00256c0a01007387 */ /* 0x000fe20000100800 */
[----:B------:R-:W-:-:S02]  /*6010*/  IMAD R4, R247, R5, R4 ;  /* 0x00000005f7047224 */ /* 0x000fc400078e0204 */
        /* <DEDUP_REMOVED lines=11> */
[C---:B-1----:R-:W-:Y:S01]  /*60d0*/  VIADD R4, R6.reuse, 0xd3 ;  /* 0x000000d306047836 */ /* 0x042fe20000000000 */
[----:B--2---:R-:W-:Y:S01]  /*60e0*/  IADD3 R0, R6, 0xd4, RZ ;  /* 0x000000d406007810 */ /* 0x004fe20007ffe0ff */
[----:B------:R-:W-:Y:S02]  /*60f0*/  IMAD.MOV R5, RZ, RZ, -R5 ;  /* 0x000000ffff057224 */ /* 0x000fe400078e0a05 */
[----:B------:R-:W-:Y:S01]  /*6100*/  IMAD.HI.U32 R8, R245, R2, RZ ;  /* 0x00000002f5087227 */ /* 0x000fe200078e00ff */
[----:B------:R1:W-:Y:S03]  /*6110*/  STL [R1+0x2564], R4 ;  /* 0x0025640401007387 */ /* 0x0003e60000100800 */
[C---:B------:R-:W-:Y:S01]  /*6120*/  IMAD R9, R247.reuse, R10, R9 ;  /* 0x0000000af7097224 */ /* 0x040fe200078e0209 */
[----:B------:R2:W-:Y:S01]  /*6130*/  STL [R1+0x2560], R0 ;  /* 0x0025600001007387 */ /* 0x0005e20000100800 */
[----:B------:R-:W-:-:S02]  /*6140*/  IMAD R3, R247, R5, R3 ;  /* 0x00000005f7037224 */ /* 0x000fc400078e0203 */
[----:B------:R-:W-:Y:S01]  /*6150*/  IMAD.MOV R8, RZ, RZ, -R8 ;  /* 0x000000ffff087224 */ /* 0x000fe200078e0a08 */
        /* <DEDUP_REMOVED lines=8> */
[----:B---3--:R-:W-:Y:S01]  /*61e0*/  VIADD R9, R6, 0xd5 ;  /* 0x000000d506097836 */ /* 0x008fe20000000000 */
[----:B------:R-:W-:Y:S01]  /*61f0*/  IADD3 R5, -R5, RZ, RZ ;  /* 0x000000ff05057210 */ /* 0x000fe20007ffe1ff */
[----:B-1----:R-:W-:-:S03]  /*6200*/  IMAD.HI.U32 R3, R245, R0, RZ ;  /* 0x00000000f5037227 */ /* 0x002fc600078e00ff */
[----:B------:R1:W-:Y:S01]  /*6210*/  STL [R1+0x255c], R9 ;  /* 0x00255c0901007387 */ /* 0x0003e20000100800 */
[----:B------:R-:W-:-:S03]  /*6220*/  IMAD.MOV R3, RZ, RZ, -R3 ;  /* 0x000000ffff037224 */ /* 0x000fc600078e0a03 */
[----:B------:R-:W-:Y:S01]  /*6230*/  STL [R1+0x2558], R10 ;  /* 0x0025580a01007387 */ /* 0x000fe20000100800 */
[C---:B------:R-:W-:Y:S02]  /*6240*/  IMAD R226, R247.reuse, R5, R4 ;  /* 0x00000005f7e27224 */ /* 0x040fe400078e0204 */
[----:B------:R-:W-:Y:S01]  /*6250*/  IMAD R0, R247, R3, R0 ;  /* 0x00000003f7007224 */ /* 0x000fe200078e0200 */
[----:B------:R2:W-:Y:S01]  /*6260*/  STL [R1+0xe8], R2 ;  /* 0x0000e80201007387 */ /* 0x0005e20000100800 */
[----:B------:R-:W-:Y:S01]  /*6270*/  VIADD R4, R6, 0xd8 ;  /* 0x000000d806047836 */ /* 0x000fe20000000000 */
[----:B-1----:R-:W-:Y:S02]  /*6280*/  IABS R9, R9 ;  /* 0x0000000900097213 */ /* 0x002fe40000000000 */
[----:B------:R-:W-:Y:S01]  /*6290*/  STL [R1+0x2554], R8 ;  /* 0x0025540801007387 */ /* 0x000fe20000100800 */
[----:B------:R-:W-:-:S03]  /*62a0*/  IABS R3, R8 ;  /* 0x0000000800037213 */ /* 0x000fc60000000000 */
[----:B------:R1:W-:Y:S01]  /*62b0*/  STL [R1+0xe0], R0 ;  /* 0x0000e00001007387 */ /* 0x0003e20000100800 */
[----:B--2---:R-:W-:Y:S01]  /*62c0*/  IABS R2, R10 ;  /* 0x0000000a00027213 */ /* 0x004fe20000000000 */
[C---:B------:R-:W-:Y:S02]  /*62d0*/  IMAD.HI.U32 R10, R245.reuse, R9, RZ ;  /* 0x00000009f50a7227 */ /* 0x040fe400078e00ff */
[----:B------:R2:W-:Y:S02]  /*62e0*/  STL [R1+0x2550], R4 ;  /* 0x0025500401007387 */ /* 0x0005e40000100800 */
[----:B------:R-:W-:-:S04]  /*62f0*/  IMAD.HI.U32 R5, R245, R2, RZ ;  /* 0x00000002f5057227 */ /* 0x000fc800078e00ff */
[----:B------:R-:W-:Y:S01]  /*6300*/  IMAD.MOV R10, RZ, RZ, -R10 ;  /* 0x000000ffff0a7224 */ /* 0x000fe200078e0a0a */
[----:B------:R-:W-:Y:S01]  /*6310*/  IADD3 R5, -R5, RZ, RZ ;  /* 0x000000ff05057210 */ /* 0x000fe20007ffe1ff */
[----:B-1----:R-:W-:Y:S01]  /*6320*/  VIADD R0, R6, 0xd9 ;  /* 0x000000d906007836 */ /* 0x002fe20000000000 */
[----:B--2---:R-:W-:Y:S01]  /*6330*/  IABS R4, R4 ;  /* 0x0000000400047213 */ /* 0x004fe20000000000 */
[----:B------:R-:W-:-:S03]  /*6340*/  IMAD.HI.U32 R8, R245, R3, RZ ;  /* 0x00000003f5087227 */ /* 0x000fc600078e00ff */
[----:B------:R1:W-:Y:S01]  /*6350*/  STL [R1+0x254c], R0 ;  /* 0x00254c0001007387 */ /* 0x0003e20000100800 */
[C---:B------:R-:W-:Y:S02]  /*6360*/  IMAD R9, R247.reuse, R10, R9 ;  /* 0x0000000af7097224 */ /* 0x040fe400078e0209 */
[----:B------:R-:W-:Y:S02]  /*6370*/  IMAD R2, R247, R5, R2 ;  /* 0x00000005f7027224 */ /* 0x000fe400078e0202 */
[----:B------:R-:W-:Y:S01]  /*6380*/  IMAD.HI.U32 R5, R245, R4, RZ ;  /* 0x00000004f5057227 */ /* 0x000fe200078e00ff */
[----:B------:R2:W-:Y:S03]  /*6390*/  STL [R1+0xdc], R9 ;  /* 0x0000dc0901007387 */ /* 0x0005e60000100800 */
[----:B------:R-:W-:Y:S01]  /*63a0*/  IMAD.MOV R8, RZ, RZ, -R8 ;  /* 0x000000ffff087224 */ /* 0x000fe200078e0a08 */
[----:B-1----:R-:W-:Y:S01]  /*63b0*/  IABS R0, R0 ;  /* 0x0000000000007213 */ /* 0x002fe20000000000 */
[----:B------:R1:W-:Y:S01]  /*63c0*/  STL [R1+0xd8], R2 ;  /* 0x0000d80201007387 */ /* 0x0003e20000100800 */
[----:B------:R-:W-:-:S02]  /*63d0*/  VIADD R10, R6, 0xdb ;  /* 0x000000db060a7836 */ /* 0x000fc40000000000 */
[----:B------:R-:W-:Y:S02]  /*63e0*/  IMAD.MOV R5, RZ, RZ, -R5 ;  /* 0x000000ffff057224 */ /* 0x000fe400078e0a05 */
[C---:B--2---:R-:W-:Y:S02]  /*63f0*/  VIADD R9, R6.reuse, 0xda ;  /* 0x000000da06097836 */ /* 0x044fe40000000000 */
[C---:B------:R-:W-:Y:S01]  /*6400*/  IMAD R3, R247.reuse, R8, R3 ;  /* 0x00000008f7037224 */ /* 0x040fe200078e0203 */
[----:B------:R-:W-:Y:S01]  /*6410*/  IADD3 R8, R6, 0xdc, RZ ;  /* 0x000000dc06087810 */ /* 0x000fe20007ffe0ff */
[----:B------:R-:W-:Y:S01]  /*6420*/  IMAD R4, R247, R5, R4 ;  /* 0x00000005f7047224 */ /* 0x000fe200078e0204 */
[----:B------:R2:W-:Y:S01]  /*6430*/  STL [R1+0x2548], R9 ;  /* 0x0025480901007387 */ /* 0x0005e20000100800 */
[----:B-1----:R-:W-:-:S03]  /*6440*/  IMAD.HI.U32 R2, R245, R0, RZ ;  /* 0x00000000f5027227 */ /* 0x002fc600078e00ff */
[----:B------:R-:W-:Y:S01]  /*6450*/  STL [R1+0x2544], R10 ;  /* 0x0025440a01007387 */ /* 0x000fe20000100800 */
[----:B------:R-:W-:-:S03]  /*6460*/  IMAD.MOV R2, RZ, RZ, -R2 ;  /* 0x000000ffff027224 */ /* 0x000fc600078e0a02 */
[----:B------:R1:W-:Y:S01]  /*6470*/  STL [R1+0xd4], R3 ;  /* 0x0000d40301007387 */ /* 0x0003e20000100800 */
[----:B------:R-:W-:Y:S01]  /*6480*/  IMAD R0, R247, R2, R0 ;  /* 0x00000002f7007224 */ /* 0x000fe200078e0200 */
[----:B--2---:R-:W-:Y:S02]  /*6490*/  IABS R9, R9 ;  /* 0x0000000900097213 */ /* 0x004fe40000000000 */
[----:B------:R2:W-:Y:S01]  /*64a0*/  STL [R1+0xd0], R4 ;  /* 0x0000d00401007387 */ /* 0x0005e20000100800 */
[----:B------:R-:W-:-:S03]  /*64b0*/  IABS R2, R8 ;  /* 0x0000000800027213 */ /* 0x000fc60000000000 */
[----:B------:R-:W-:Y:S01]  /*64c0*/  STL [R1+0x2540], R8 ;  /* 0x0025400801007387 */ /* 0x000fe20000100800 */
[----:B-1----:R-:W-:Y:S01]  /*64d0*/  IABS R3, R10 ;  /* 0x0000000a00037213 */ /* 0x002fe20000000000 */
[C---:B------:R-:W-:Y:S02]  /*64e0*/  IMAD.HI.U32 R10, R245.reuse, R9, RZ ;  /* 0x00000009f50a7227 */ /* 0x040fe400078e00ff */
[----:B------:R1:W-:Y:S02]  /*64f0*/  STL [R1+0xcc], R0 ;  /* 0x0000cc0001007387 */ /* 0x0003e40000100800 */
[----:B--2---:R-:W-:Y:S02]  /*6500*/  VIADD R4, R6, 0xdd ;  /* 0x000000dd06047836 */ /* 0x004fe40000000000 */
[----:B------:R-:W-:-:S03]  /*6510*/  IMAD.HI.U32 R5, R245, R3, RZ ;  /* 0x00000003f5057227 */ /* 0x000fc600078e00ff */
[----:B------:R2:W-:Y:S01]  /*6520*/  STL [R1+0x253c], R4 ;  /* 0x00253c0401007387 */ /* 0x0005e20000100800 */
[----:B------:R-:W-:Y:S02]  /*6530*/  IMAD.MOV R10, RZ, RZ, -R10 ;  /* 0x000000ffff0a7224 */ /* 0x000fe400078e0a0a */
[----:B-1----:R-:W-:Y:S02]  /*6540*/  VIADD R0, R6, 0xde ;  /* 0x000000de06007836 */ /* 0x002fe40000000000 */
[----:B------:R-:W-:Y:S02]  /*6550*/  IMAD.MOV R5, RZ, RZ, -R5 ;  /* 0x000000ffff057224 */ /* 0x000fe400078e0a05 */
[----:B------:R-:W-:Y:S01]  /*6560*/  IMAD.HI.U32 R8, R245, R2, RZ ;  /* 0x00000002f5087227 */ /* 0x000fe200078e00ff */
[----:B------:R1:W-:Y:S01]  /*6570*/  STL [R1+0x2538], R0 ;  /* 0x0025380001007387 */ /* 0x0003e20000100800 */
[----:B--2---:R-:W-:Y:S02]  /*6580*/  IABS R4, R4 ;  /* 0x0000000400047213 */ /* 0x004fe40000000000 */
[----:B------:R-:W-:-:S02]  /*6590*/  IMAD R9, R247, R10, R9 ;  /* 0x0000000af7097224 */ /* 0x000fc400078e0209 */
[----:B------:R-:W-:Y:S02]  /*65a0*/  IMAD R3, R247, R5, R3 ;  /* 0x00000005f7037224 */ /* 0x000fe400078e0203 */
[----:B------:R-:W-:Y:S01]  /*65b0*/  IMAD.HI.U32 R5, R245, R4, RZ ;  /* 0x00000004f5057227 */ /* 0x000fe200078e00ff */
[----:B------:R2:W-:Y:S01]  /*65c0*/  STL [R1+0xc8], R9 ;  /* 0x0000c80901007387 */ /* 0x0005e20000100800 */
[----:B-1----:R-:W-:Y:S02]  /*65d0*/  IABS R0, R0 ;  /* 0x0000000000007213 */ /* 0x002fe40000000000 */
[----:B------:R-:W-:Y:S01]  /*65e0*/  IMAD.MOV R8, RZ, RZ, -R8 ;  /* 0x000000ffff087224 */ /* 0x000fe200078e0a08 */
[----:B------:R1:W-:Y:S01]  /*65f0*/  STL [R1+0xc4], R3 ;  /* 0x0000c40301007387 */ /* 0x0003e20000100800 */
[----:B------:R-:W-:Y:S02]  /*6600*/  VIADD R10, R6, 0xe0 ;  /* 0x000000e0060a7836 */ /* 0x000fe40000000000 */
[----:B------:R-:W-:-:S02]  /*6610*/  IMAD.MOV R5, RZ, RZ, -R5 ;  /* 0x000000ffff057224 */ /* 0x000fc400078e0a05 */
[C---:B------:R-:W-:Y:S01]  /*6620*/  IMAD R2, R247.reuse, R8, R2 ;  /* 0x00000008f7027224 */ /* 0x040fe200078e0202 */
[C---:B--2---:R-:W-:Y:S01]  /*6630*/  IADD3 R9, R6.reuse, 0xdf, RZ ;  /* 0x000000df06097810 */ /* 0x044fe20007ffe0ff */
[----:B------:R-:W-:Y:S02]  /*6640*/  IMAD R4, R247, R5, R4 ;  /* 0x00000005f7047224 */ /* 0x000fe400078e0204 */
[----:B------:R-:W-:Y:S02]  /*6650*/  VIADD R8, R6, 0xe1 ;  /* 0x000000e106087836 */ /* 0x000fe40000000000 */
[----:B-1----:R-:W-:Y:S01]  /*6660*/  IMAD.HI.U32 R3, R245, R0, RZ ;  /* 0x00000000f5037227 */ /* 0x002fe200078e00ff */
        /* <DEDUP_REMOVED lines=17> */
[----:B------:R-:W-:-:S04]  /*6780*/  IMAD.HI.U32 R8, R245, R3, RZ ;  /* 0x00000003f5087227 */ /* 0x000fc800078e00ff */
[----:B------:R-:W-:Y:S01]  /*6790*/  IMAD.MOV R10, RZ, RZ, -R10 ;  /* 0x000000ffff0a7224 */ /* 0x000fe200078e0a0a */
[----:B------:R2:W-:Y:S01]  /*67a0*/  STL [R1+0x2524], R0 ;  /* 0x0025240001007387 */ /* 0x0005e20000100800 */
[C---:B------:R-:W-:Y:S01]  /*67b0*/  IMAD R212, R247.reuse, R5, R2 ;  /* 0x00000005f7d47224 */ /* 0x040fe200078e0202 */
[----:B-1----:R-:W-:Y:S01]  /*67c0*/  IABS R4, R4 ;  /* 0x0000000400047213 */ /* 0x002fe20000000000 */
[----:B------:R-:W-:Y:S02]  /*67d0*/  IMAD.MOV R8, RZ, RZ, -R8 ;  /* 0x000000ffff087224 */ /* 0x000fe400078e0a08 */
[----:B------:R-:W-:Y:S02]  /*67e0*/  IMAD R9, R247, R10, R9 ;  /* 0x0000000af7097224 */ /* 0x000fe400078e0209 */
[----:B------:R-:W-:Y:S01]  /*67f0*/  IMAD.HI.U32 R5, R245, R4, RZ ;  /* 0x00000004f5057227 */ /* 0x000fe200078e00ff */
[----:B--2---:R-:W-:-:S03]  /*6800*/  IABS R0, R0 ;  /* 0x0000000000007213 */ /* 0x004fc60000000000 */
[----:B------:R-:W-:Y:S01]  /*6810*/  IMAD R3, R247, R8, R3 ;  /* 0x00000008f7037224 */ /* 0x000fe200078e0203 */
[----:B------:R-:W-:Y:S01]  /*6820*/  IADD3 R5, -R5, RZ, RZ ;  /* 0x000000ff05057210 */ /* 0x000fe20007ffe1ff */
[----:B------:R1:W-:Y:S01]  /*6830*/  STL [R1+0xb4], R9 ;  /* 0x0000b40901007387 */ /* 0x0003e20000100800 */
[C---:B------:R-:W-:Y:S02]  /*6840*/  VIADD R8, R6.reuse, 0xe6 ;  /* 0x000000e606087836 */ /* 0x040fe40000000000 */
[----:B------:R-:W-:Y:S01]  /*6850*/  IMAD.HI.U32 R2, R245, R0, RZ ;  /* 0x00000000f5027227 */ /* 0x000fe200078e00ff */
[----:B------:R2:W-:Y:S03]  /*6860*/  STL [R1+0x2520], R12 ;  /* 0x0025200c01007387 */ /* 0x0005e60000100800 */
[----:B------:R-:W-:Y:S01]  /*6870*/  IMAD.MOV R2, RZ, RZ, -R2 ;  /* 0x000000ffff027224 */ /* 0x000fe200078e0a02 */
[----:B------:R-:W-:Y:S01]  /*6880*/  STL [R1+0x251c], R11 ;  /* 0x00251c0b01007387 */ /* 0x000fe20000100800 */
[C---:B------:R-:W-:Y:S01]  /*6890*/  IMAD R4, R247.reuse, R5, R4 ;  /* 0x00000005f7047224 */ /* 0x040fe200078e0204 */
[----:B-1----:R-:W-:Y:S01]  /*68a0*/  IABS R9, R12 ;  /* 0x0000000c00097213 */ /* 0x002fe20000000000 */
[----:B------:R-:W-:Y:S01]  /*68b0*/  IMAD R0, R247, R2, R0 ;  /* 0x00000002f7007224 */ /* 0x000fe200078e0200 */
[----:B------:R1:W-:Y:S01]  /*68c0*/  STL [R1+0xac], R3 ;  /* 0x0000ac0301007387 */ /* 0x0003e20000100800 */
[----:B------:R-:W-:Y:S01]  /*68d0*/  IABS R2, R8 ;  /* 0x0000000800027213 */ /* 0x000fe20000000000 */
[----:B--2---:R-:W-:-:S02]  /*68e0*/  VIADD R12, R6, 0xf8 ;  /* 0x000000f8060c7836 */ /* 0x004fc40000000000 */
[----:B------:R-:W-:Y:S01]  /*68f0*/  IMAD.HI.U32 R10, R245, R9, RZ ;  /* 0x00000009f50a7227 */ /* 0x000fe200078e00ff */
[----:B------:R2:W-:Y:S03]  /*6900*/  STL [R1+0xa8], R4 ;  /* 0x0000a80401007387 */ /* 0x0005e60000100800 */
[----:B------:R-:W-:Y:S01]  /*6910*/  IMAD.MOV R10, RZ, RZ, -R10 ;  /* 0x000000ffff0a7224 */ /* 0x000fe200078e0a0a */
[----:B------:R3:W-:Y:S01]  /*6920*/  STL [R1+0x2518], R8 ;  /* 0x0025180801007387 */ /* 0x0007e20000100800 */
[----:B-1----:R-:W-:Y:S01]  /*6930*/  IABS R3, R11 ;  /* 0x0000000b00037213 */ /* 0x002fe20000000000 */
[----:B------:R-:W-:Y:S02]  /*6940*/  VIADD R11, R6, 0xf9 ;  /* 0x000000f9060b7836 */ /* 0x000fe40000000000 */
[----:B------:R1:W-:Y:S01]  /*6950*/  STL [R1+0xa4], R0 ;  /* 0x0000a40001007387 */ /* 0x0003e20000100800 */
[----:B------:R-:W-:-:S02]  /*6960*/  IMAD R9, R247, R10, R9 ;  /* 0x0000000af7097224 */ /* 0x000fc400078e0209 */
[----:B--2---:R-:W-:Y:S02]  /*6970*/  VIADD R4, R6, 0xe7 ;  /* 0x000000e706047836 */ /* 0x004fe40000000000 */
[----:B------:R-:W-:-:S03]  /*6980*/  IMAD.HI.U32 R5, R245, R3, RZ ;  /* 0x00000003f5057227 */ /* 0x000fc600078e00ff */
[----:B------:R2:W-:Y:S01]  /*6990*/  STL [R1+0x2514], R4 ;  /* 0x0025140401007387 */ /* 0x0005e20000100800 */
[----:B---3--:R-:W-:Y:S01]  /*69a0*/  IMAD.HI.U32 R8, R245, R2, RZ ;  /* 0x00000002f5087227 */ /* 0x008fe200078e00ff */
[----:B------:R-:W-:-:S03]  /*69b0*/  IADD3 R5, -R5, RZ, RZ ;  /* 0x000000ff05057210 */ /* 0x000fc60007ffe1ff */
[C---:B-1----:R-:W-:Y:S02]  /*69c0*/  VIADD R0, R6.reuse, 0xe8 ;  /* 0x000000e806007836 */ /* 0x042fe40000000000 */
[----:B------:R-:W-:Y:S02]  /*69d0*/  IMAD.MOV R8, RZ, RZ, -R8 ;  /* 0x000000ffff087224 */ /* 0x000fe400078e0a08 */
[C---:B------:R-:W-:Y:S01]  /*69e0*/  IMAD R3, R247.reuse, R5, R3 ;  /* 0x00000005f7037224 */ /* 0x040fe200078e0203 */
[----:B--2---:R-:W-:Y:S01]  /*69f0*/  IABS R4, R4 ;  /* 0x0000000400047213 */ /* 0x004fe20000000000 */
[----:B------:R1:W-:Y:S01]  /*6a00*/  STL [R1+0x2510], R0 ;  /* 0x0025100001007387 */ /* 0x0003e20000100800 */
[----:B------:R-:W-:Y:S02]  /*6a10*/  VIADD R10, R6, 0xea ;  /* 0x000000ea060a7836 */ /* 0x000fe40000000000 */
[----:B------:R-:W-:Y:S01]  /*6a20*/  IMAD R2, R247, R8, R2 ;  /* 0x00000008f7027224 */ /* 0x000fe200078e0202 */
[----:B------:R2:W-:Y:S01]  /*6a30*/  STL [R1+0xa0], R9 ;  /* 0x0000a00901007387 */ /* 0x0005e20000100800 */
[----:B------:R-:W-:-:S03]  /*6a40*/  IMAD.HI.U32 R5, R245, R4, RZ ;  /* 0x00000004f5057227 */ /* 0x000fc600078e00ff */
[----:B------:R3:W-:Y:S01]  /*6a50*/  STL [R1+0x9c], R3 ;  /* 0x00009c0301007387 */ /* 0x0007e20000100800 */
[----:B------:R-:W-:Y:S01]  /*6a60*/  IMAD.MOV R5, RZ, RZ, -R5 ;  /* 0x000000ffff057224 */ /* 0x000fe200078e0a05 */
[----:B-1----:R-:W-:Y:S01]  /*6a70*/  IABS R0, R0 ;  /* 0x0000000000007213 */ /* 0x002fe20000000000 */
[C---:B------:R-:W-:Y:S02]  /*6a80*/  VIADD R8, R6.reuse, 0xec ;  /* 0x000000ec06087836 */ /* 0x040fe40000000000 */
[----:B------:R-:W-:Y:S02]  /*6a90*/  IMAD R4, R247, R5, R4 ;  /* 0x00000005f7047224 */ /* 0x000fe400078e0204 */
[----:B--2---:R-:W-:Y:S02]  /*6aa0*/  VIADD R9, R6, 0xe9 ;  /* 0x000000e906097836 */ /* 0x004fe40000000000 */
[----:B---3--:R-:W-:-:S03]  /*6ab0*/  IMAD.HI.U32 R3, R245, R0, RZ ;  /* 0x00000000f5037227 */ /* 0x008fc600078e00ff */
[----:B------:R1:W-:Y:S01]  /*6ac0*/  STL [R1+0x250c], R9 ;  /* 0x00250c0901007387 */ /* 0x0003e20000100800 */
[----:B------:R-:W-:-:S03]  /*6ad0*/  IMAD.MOV R3, RZ, RZ, -R3 ;  /* 0x000000ffff037224 */ /* 0x000fc600078e0a03 */
[----:B------:R-:W-:Y:S01]  /*6ae0*/  STL [R1+0x2508], R10 ;  /* 0x0025080a01007387 */ /* 0x000fe20000100800 */
[----:B------:R-:W-:Y:S01]  /*6af0*/  IMAD R0, R247, R3, R0 ;  /* 0x00000003f7007224 */ /* 0x000fe200078e0200 */
[----:B------:R-:W-:Y:S02]  /*6b00*/  IABS R3, R8 ;  /* 0x0000000800037213 */ /* 0x000fe40000000000 */
[----:B------:R2:W-:Y:S01]  /*6b10*/  STL [R1+0x98], R2 ;  /* 0x0000980201007387 */ /* 0x0005e20000100800 */
[----:B-1----:R-:W-:-:S03]  /*6b20*/  IABS R9, R9 ;  /* 0x0000000900097213 */ /* 0x002fc60000000000 */
[----:B------:R1:W-:Y:S01]  /*6b30*/  STL [R1+0x94], R4 ;  /* 0x0000940401007387 */ /* 0x0003e20000100800 */
[----:B--2---:R-:W-:Y:S02]  /*6b40*/  IABS R2, R10 ;  /* 0x0000000a00027213 */ /* 0x004fe40000000000 */
[----:B------:R-:W-:-:S03]  /*6b50*/  IADD3 R10, R6, 0xeb, RZ ;  /* 0x000000eb060a7810 */ /* 0x000fc60007ffe0ff */
[----:B------:R-:W-:Y:S01]  /*6b60*/  IMAD.HI.U32 R5, R245, R2, RZ ;  /* 0x00000002f5057227 */ /* 0x000fe200078e00ff */
[----:B-1----:R-:W-:Y:S01]  /*6b70*/  IABS R4, R10 ;  /* 0x0000000a00047213 */ /* 0x002fe20000000000 */
[----:B------:R1:W-:Y:S02]  /*6b80*/  STL [R1+0x2504], R10 ;  /* 0x0025040a01007387 */ /* 0x0003e40000100800 */
[----:B------:R-:W-:Y:S02]  /*6b90*/  IMAD.MOV R5, RZ, RZ, -R5 ;  /* 0x000000ffff057224 */ /* 0x000fe400078e0a05 */
[----:B------:R2:W-:Y:S02]  /*6ba0*/  STL [R1+0x90], R0 ;  /* 0x0000900001007387 */ /* 0x0005e40000100800 */
[----:B------:R-:W-:Y:S02]  /*6bb0*/  IMAD R2, R247, R5, R2 ;  /* 0x00000005f7027224 */ /* 0x000fe400078e0202 */
[----:B------:R3:W-:Y:S01]  /*6bc0*/  STL [R1+0x2500], R8 ;  /* 0x0025000801007387 */ /* 0x0007e20000100800 */
[----:B------:R-:W-:-:S04]  /*6bd0*/  IMAD.HI.U32 R5, R245, R3, RZ ;  /* 0x00000003f5057227 */ /* 0x000fc800078e00ff */
[----:B-1----:R-:W-:-:S04]  /*6be0*/  IMAD.HI.U32 R10, R245, R9, RZ ;  /* 0x00000009f50a7227 */ /* 0x002fc800078e00ff */
[----:B------:R-:W-:Y:S02]  /*6bf0*/  IMAD.MOV R10, RZ, RZ, -R10 ;  /* 0x000000ffff0a7224 */ /* 0x000fe400078e0a0a */
[----:B--2---:R-:W-:Y:S02]  /*6c00*/  VIADD R0, R6, 0xed ;  /* 0x000000ed06007836 */ /* 0x004fe40000000000 */
[----:B---3--:R-:W-:-:S03]  /*6c10*/  IMAD.HI.U32 R8, R245, R4, RZ ;  /* 0x00000004f5087227 */ /* 0x008fc600078e00ff */
[----:B------:R1:W-:Y:S01]  /*6c20*/  STL [R1+0x24fc], R0 ;  /* 0x0024fc0001007387 */ /* 0x0003e20000100800 */
[C---:B------:R-:W-:Y:S02]  /*6c30*/  IMAD R9, R247.reuse, R10, R9 ;  /* 0x0000000af7097224 */ /* 0x040fe400078e0209 */
[----:B------:R-:W-:Y:S02]  /*6c40*/  IMAD.MOV R8, RZ, RZ, -R8 ;  /* 0x000000ffff087224 */ /* 0x000fe400078e0a08 */
[C---:B------:R-:W-:Y:S01]  /*6c50*/  VIADD R10, R6.reuse, 0xef ;  /* 0x000000ef060a7836 */ /* 0x040fe20000000000 */
[----:B------:R2:W-:Y:S01]  /*6c60*/  STL [R1+0x8c], R9 ;  /* 0x00008c0901007387 */ /* 0x0005e20000100800 */
[----:B------:R-:W-:Y:S02]  /*6c70*/  IMAD R4, R247, R8, R4 ;  /* 0x00000008f7047224 */ /* 0x000fe400078e0204 */
[----:B------:R-:W-:Y:S01]  /*6c80*/  IMAD.MOV R5, RZ, RZ, -R5 ;  /* 0x000000ffff057224 */ /* 0x000fe200078e0a05 */
[----:B-1----:R-:W-:Y:S01]  /*6c90*/  IABS R0, R0 ;  /* 0x0000000000007213 */ /* 0x002fe20000000000 */
[----:B------:R1:W-:Y:S01]  /*6ca0*/  STL [R1+0x88], R2 ;  /* 0x0000880201007387 */ /* 0x0003e20000100800 */
[----:B------:R-:W-:-:S02]  /*6cb0*/  VIADD R8, R6, 0xf1 ;  /* 0x000000f106087836 */ /* 0x000fc40000000000 */
[----:B------:R-:W-:Y:S01]  /*6cc0*/  IMAD R3, R247, R5, R3 ;  /* 0x00000005f7037224 */ /* 0x000fe200078e0203 */
[----:B--2---:R-:W-:-:S05]  /*6cd0*/  IADD3 R9, R6, 0xee, RZ ;  /* 0x000000ee06097810 */ /* 0x004fca0007ffe0ff */
        /* <DEDUP_REMOVED lines=8> */
[----:B------:R-:W-:Y:S02]  /*6d60*/  IABS R2, R8 ;  /* 0x0000000800027213 */ /* 0x000fe40000000000 */
[C---:B------:R-:W-:Y:S02]  /*6d70*/  IADD3 R0, R6.reuse, 0xf2, RZ ;  /* 0x000000f206007810 */ /* 0x040fe40007ffe0ff */
[----:B-1----:R-:W-:Y:S01]  /*6d80*/  IABS R4, R10 ;  /* 0x0000000a00047213 */ /* 0x002fe20000000000 */
[----:B------:R-:W-:-:S04]  /*6d90*/  VIADD R10, R6, 0xf0 ;  /* 0x000000f0060a7836 */ /* 0x000fc80000000000 */
[----:B------:R-:W-:Y:S01]  /*6da0*/  IMAD.HI.U32 R5, R245, R4, RZ ;  /* 0x00000004f5057227 */ /* 0x000fe200078e00ff */
[----:B------:R1:W-:Y:S01]  /*6db0*/  STL [R1+0x24f0], R10 ;  /* 0x0024f00a01007387 */ /* 0x0003e20000100800 */
[----:B--2---:R-:W-:Y:S02]  /*6dc0*/  IABS R3, R10 ;  /* 0x0000000a00037213 */ /* 0x004fe40000000000 */
[----:B------:R-:W-:Y:S01]  /*6dd0*/  IMAD.MOV R5, RZ, RZ, -R5 ;  /* 0x000000ffff057224 */ /* 0x000fe200078e0a05 */
[----:B------:R-:W-:Y:S03]  /*6de0*/  STL [R1+0x2a40], R239 ;  /* 0x002a40ef01007387 */ /* 0x000fe60000100800 */
[----:B------:R-:W-:Y:S01]  /*6df0*/  IMAD R5, R247, R5, R4 ;  /* 0x00000005f7057224 */ /* 0x000fe200078e0204 */
[----:B------:R2:W-:Y:S01]  /*6e00*/  STL [R1+0x24ec], R8 ;  /* 0x0024ec0801007387 */ /* 0x0005e20000100800 */
[----:B------:R-:W-:-:S03]  /*6e10*/  IMAD.HI.U32 R4, R245, R2, RZ ;  /* 0x00000002f5047227 */ /* 0x000fc600078e00ff */
[----:B------:R3:W-:Y:S01]  /*6e20*/  STL [R1+0x24e8], R0 ;  /* 0x0024e80001007387 */ /* 0x0007e20000100800 */
[----:B-1----:R-:W-:Y:S01]  /*6e30*/  IMAD.HI.U32 R10, R245, R9, RZ ;  /* 0x00000009f50a7227 */ /* 0x002fe200078e00ff */
[----:B------:R-:W-:-:S03]  /*6e40*/  IADD3 R4, -R4, RZ, RZ ;  /* 0x000000ff04047210 */ /* 0x000fc60007ffe1ff */
[----:B------:R-:W-:Y:S02]  /*6e50*/  IMAD.MOV R10, RZ, RZ, -R10 ;  /* 0x000000ffff0a7224 */ /* 0x000fe400078e0a0a */
[----:B--2---:R-:W-:Y:S01]  /*6e60*/  IMAD.HI.U32 R8, R245, R3, RZ ;  /* 0x00000003f5087227 */ /* 0x004fe200078e00ff */
[----:B---3--:R-:W-:-:S03]  /*6e70*/  IABS R0, R0 ;  /* 0x0000000000007213 */ /* 0x008fc60000000000 */
[C---:B------:R-:W-:Y:S02]  /*6e80*/  IMAD R9, R247.reuse, R10, R9 ;  /* 0x0000000af7097224 */ /* 0x040fe400078e0209 */
[----:B------:R-:W-:Y:S02]  /*6e90*/  IMAD.MOV R8, RZ, RZ, -R8 ;  /* 0x000000ffff087224 */ /* 0x000fe400078e0a08 */
[C---:B------:R-:W-:Y:S01]  /*6ea0*/  VIADD R10, R6.reuse, 0xf3 ;  /* 0x000000f3060a7836 */ /* 0x040fe20000000000 */
[----:B------:R1:W-:Y:S01]  /*6eb0*/  STL [R1+0x78], R9 ;  /* 0x0000780901007387 */ /* 0x0003e20000100800 */
[C---:B------:R-:W-:Y:S02]  /*6ec0*/  IMAD R8, R247.reuse, R8, R3 ;  /* 0x00000008f7087224 */ /* 0x040fe400078e0203 */
[----:B------:R-:W-:Y:S01]  /*6ed0*/  IMAD R2, R247, R4, R2 ;  /* 0x00000004f7027224 */ /* 0x000fe200078e0202 */
[----:B------:R2:W-:Y:S01]  /*6ee0*/  STL [R1+0x74], R5 ;  /* 0x0000740501007387 */ /* 0x0005e20000100800 */
[----:B------:R-:W-:Y:S01]  /*6ef0*/  IABS R3, R10 ;  /* 0x0000000a00037213 */ /* 0x000fe20000000000 */
[----:B------:R-:W-:-:S02]  /*6f00*/  VIADD R4, R6, 0xf6 ;  /* 0x000000f606047836 */ /* 0x000fc40000000000 */
[----:B------:R-:W-:Y:S01]  /*6f10*/  STL [R1+0x24e4], R10 ;  /* 0x0024e40a01007387 */ /* 0x000fe20000100800 */
[----:B------:R-:W-:Y:S02]  /*6f20*/  IMAD.MOV.U32 R239, RZ, RZ, R207 ;  /* 0x000000ffffef7224 */ /* 0x000fe400078e00cf */
[----:B-1----:R-:W-:Y:S02]  /*6f30*/  VIADD R9, R6, 0xf4 ;  /* 0x000000f406097836 */ /* 0x002fe40000000000 */
[----:B--2---:R-:W-:-:S03]  /*6f40*/  IMAD.HI.U32 R5, R245, R0, RZ ;  /* 0x00000000f5057227 */ /* 0x004fc600078e00ff */
[----:B------:R-:W-:Y:S01]  /*6f50*/  STL [R1+0x24e0], R9 ;  /* 0x0024e00901007387 */ /* 0x000fe20000100800 */
[----:B------:R-:W-:-:S03]  /*6f60*/  IMAD.MOV R5, RZ, RZ, -R5 ;  /* 0x000000ffff057224 */ /* 0x000fc600078e0a05 */
[----:B------:R1:W-:Y:S01]  /*6f70*/  STL [R1+0x70], R8 ;  /* 0x0000700801007387 */ /* 0x0003e20000100800 */
[----:B------:R-:W-:-:S03]  /*6f80*/  IMAD R0, R247, R5, R0 ;  /* 0x00000005f7007224 */ /* 0x000fc600078e0200 */
[----:B------:R2:W-:Y:S01]  /*6f90*/  STL [R1+0x6c], R2 ;  /* 0x00006c0201007387 */ /* 0x0005e20000100800 */
[----:B------:R-:W-:Y:S01]  /*6fa0*/  IMAD.HI.U32 R5, R245, R3, RZ ;  /* 0x00000003f5057227 */ /* 0x000fe200078e00ff */
[----:B-1----:R-:W-:-:S03]  /*6fb0*/  IABS R8, R9 ;  /* 0x0000000900087213 */ /* 0x002fc60000000000 */
[----:B------:R-:W-:Y:S01]  /*6fc0*/  VIADD R9, R6, 0xf5 ;  /* 0x000000f506097836 */ /* 0x000fe20000000000 */
[----:B------:R-:W-:Y:S01]  /*6fd0*/  IADD3 R5, -R5, RZ, RZ ;  /* 0x000000ff05057210 */ /* 0x000fe20007ffe1ff */
[----:B--2---:R-:W-:-:S03]  /*6fe0*/  IMAD.MOV.U32 R2, RZ, RZ, R8 ;  /* 0x000000ffff027224 */ /* 0x004fc600078e0008 */
[----:B------:R-:W-:Y:S01]  /*6ff0*/  STL [R1+0x24dc], R9 ;  /* 0x0024dc0901007387 */ /* 0x000fe20000100800 */
[----:B------:R-:W-:Y:S02]  /*7000*/  IMAD R5, R247, R5, R3 ;  /* 0x00000005f7057224 */ /* 0x000fe400078e0203 */
[----:B------:R-:W-:Y:S01]  /*7010*/  IMAD.HI.U32 R8, R245, R2, RZ ;  /* 0x00000002f5087227 */ /* 0x000fe200078e00ff */
[----:B------:R1:W-:Y:S03]  /*7020*/  STL [R1+0x68], R0 ;  /* 0x0000680001007387 */ /* 0x0003e60000100800 */
[----:B------:R-:W-:Y:S01]  /*7030*/  IMAD.MOV R8, RZ, RZ, -R8 ;  /* 0x000000ffff087224 */ /* 0x000fe200078e0a08 */
[----:B------:R2:W-:Y:S03]  /*7040*/  STL [R1+0x24d8], R4 ;  /* 0x0024d80401007387 */ /* 0x0005e60000100800 */
[----:B------:R-:W-:Y:S01]  /*7050*/  IMAD R3, R247, R8, R2 ;  /* 0x00000008f7037224 */ /* 0x000fe200078e0202 */
[----:B-1----:R-:W-:Y:S01]  /*7060*/  IABS R0, R9 ;  /* 0x0000000900007213 */ /* 0x002fe20000000000 */
[----:B------:R-:W-:Y:S01]  /*7070*/  VIADD R9, R6, 0xf7 ;  /* 0x000000f706097836 */ /* 0x000fe20000000000 */
[----:B--2---:R-:W-:-:S03]  /*7080*/  IABS R4, R4 ;  /* 0x0000000400047213 */ /* 0x004fc60000000000 */
[----:B------:R-:W-:Y:S01]  /*7090*/  IMAD.HI.U32 R10, R245, R0, RZ ;  /* 0x00000000f50a7227 */ /* 0x000fe200078e00ff */
[----:B------:R1:W-:Y:S04]  /*70a0*/  STL [R1+0x24d4], R9 ;  /* 0x0024d40901007387 */ /* 0x0003e80000100800 */
[----:B------:R2:W-:Y:S04]  /*70b0*/  STL [R1+0x64], R5 ;  /* 0x0000640501007387 */ /* 0x0005e80000100800 */
[----:B------:R3:W-:Y:S01]  /*70c0*/  STL [R1+0x60], R3 ;  /* 0x0000600301007387 */ /* 0x0007e20000100800 */
[----:B-1----:R-:W-:-:S03]  /*70d0*/  IABS R9, R9 ;  /* 0x0000000900097213 */ /* 0x002fc60000000000 */
[----:B------:R-:W-:Y:S01]  /*70e0*/  STL [R1+0x24d0], R12 ;  /* 0x0024d00c01007387 */ /* 0x000fe20000100800 */
[----:B--2---:R-:W-:-:S03]  /*70f0*/  IMAD.HI.U32 R5, R245, R4, RZ ;  /* 0x00000004f5057227 */ /* 0x004fc600078e00ff */
[----:B------:R-:W-:Y:S01]  /*7100*/  STL [R1+0x24cc], R11 ;  /* 0x0024cc0b01007387 */ /* 0x000fe20000100800 */
[----:B---3--:R-:W-:Y:S01]  /*7110*/  IMAD.MOV R3, RZ, RZ, -R10 ;  /* 0x000000ffff037224 */ /* 0x008fe200078e0a0a */
[----:B------:R-:W-:Y:S01]  /*7120*/  IADD3 R5, -R5, RZ, RZ ;  /* 0x000000ff05057210 */ /* 0x000fe20007ffe1ff */
[----:B------:R-:W-:Y:S02]  /*7130*/  IMAD.MOV.U32 R2, RZ, RZ, R9 ;  /* 0x000000ffff027224 */ /* 0x000fe400078e0009 */
[----:B------:R-:W-:Y:S01]  /*7140*/  IMAD R3, R247, R3, R0 ;  /* 0x00000003f7037224 */ /* 0x000fe200078e0200 */
[----:B------:R-:W-:Y:S01]  /*7150*/  IABS R0, R12 ;  /* 0x0000000c00007213 */ /* 0x000fe20000000000 */
[----:B------:R-:W-:-:S03]  /*7160*/  IMAD.HI.U32 R8, R245, R2, RZ ;  /* 0x00000002f5087227 */ /* 0x000fc600078e00ff */
[----:B------:R1:W-:Y:S01]  /*7170*/  STL [R1+0x5c], R3 ;  /* 0x00005c0301007387 */ /* 0x0003e20000100800 */
[----:B------:R-:W-:Y:S02]  /*7180*/  IMAD.MOV R8, RZ, RZ, -R8 ;  /* 0x000000ffff087224 */ /* 0x000fe400078e0a08 */
[C---:B------:R-:W-:Y:S02]  /*7190*/  IMAD R4, R247.reuse, R5, R4 ;  /* 0x00000005f7047224 */ /* 0x040fe400078e0204 */
[----:B------:R-:W-:Y:S02]  /*71a0*/  IMAD R2, R247, R8, R2 ;  /* 0x00000008f7027224 */ /* 0x000fe400078e0202 */
[----:B------:R-:W-:Y:S01]  /*71b0*/  VIADD R9, R6, 0xfa ;  /* 0x000000fa06097836 */ /* 0x000fe20000000000 */
[----:B------:R2:W-:Y:S01]  /*71c0*/  STL [R1+0x58], R4 ;  /* 0x0000580401007387 */ /* 0x0005e20000100800 */
[----:B------:R-:W-:Y:S01]  /*71d0*/  IMAD.HI.U32 R5, R245, R0, RZ ;  /* 0x00000000f5057227 */ /* 0x000fe200078e00ff */
[----:B-1----:R-:W-:-:S02]  /*71e0*/  IABS R3, R11 ;  /* 0x0000000b00037213 */ /* 0x002fc40000000000 */
[----:B------:R-:W-:Y:S01]  /*71f0*/  STL [R1+0x24c8], R9 ;  /* 0x0024c80901007387 */ /* 0x000fe20000100800 */
[----:B------:R-:W-:Y:S02]  /*7200*/  IMAD.MOV R5, RZ, RZ, -R5 ;  /* 0x000000ffff057224 */ /* 0x000fe400078e0a05 */
[----:B------:R-:W-:Y:S01]  /*7210*/  IMAD.HI.U32 R8, R245, R3, RZ ;  /* 0x00000003f5087227 */ /* 0x000fe200078e00ff */
[----:B------:R1:W-:Y:S03]  /*7220*/  STL [R1+0x54], R2 ;  /* 0x0000540201007387 */ /* 0x0003e60000100800 */
[----:B--2---:R-:W-:Y:S01]  /*7230*/  VIADD R4, R6, 0xfb ;  /* 0x000000fb06047836 */ /* 0x004fe20000000000 */
[----:B------:R-:W-:Y:S01]  /*7240*/  IADD3 R8, -R8, RZ, RZ ;  /* 0x000000ff08087210 */ /* 0x000fe20007ffe1ff */
[C---:B------:R-:W-:Y:S02]  /*7250*/  IMAD R5, R247.reuse, R5, R0 ;  /* 0x00000005f7057224 */ /* 0x040fe400078e0200 */
[C---:B------:R-:W-:Y:S01]  /*7260*/  VIADD R12, R6.reuse, 0xfd ;  /* 0x000000fd060c7836 */ /* 0x040fe20000000000 */
[----:B------:R2:W-:Y:S01]  /*7270*/  STL [R1+0x24c4], R4 ;  /* 0x0024c40401007387 */ /* 0x0005e20000100800 */
[----:B------:R-:W-:Y:S01]  /*7280*/  IMAD R0, R247, R8, R3 ;  /* 0x00000008f7007224 */ /* 0x000fe200078e0203 */
[----:B-1----:R-:W-:Y:S01]  /*7290*/  IABS R2, R9 ;  /* 0x0000000900027213 */ /* 0x002fe20000000000 */
[----:B------:R-:W-:-:S02]  /*72a0*/  VIADD R9, R6, 0xfc ;  /* 0x000000fc06097836 */ /* 0x000fc40000000000 */
[----:B------:R-:W-:Y:S02]  /*72b0*/  VIADD R11, R6, 0xfe ;  /* 0x000000fe060b7836 */ /* 0x000fe40000000000 */
[----:B------:R-:W-:Y:S01]  /*72c0*/  IMAD.HI.U32 R10, R245, R2, RZ ;  /* 0x00000002f50a7227 */ /* 0x000fe200078e00ff */
[----:B------:R1:W-:Y:S01]  /*72d0*/  STL [R1+0x24c0], R9 ;  /* 0x0024c00901007387 */ /* 0x0003e20000100800 */
[----:B--2---:R-:W-:-:S03]  /*72e0*/  IABS R4, R4 ;  /* 0x0000000400047213 */ /* 0x004fc60000000000 */
[----:B------:R2:W-:Y:S04]  /*72f0*/  STL [R1+0x50], R5 ;  /* 0x0000500501007387 */ /* 0x0005e80000100800 */
[----:B------:R3:W-:Y:S01]  /*7300*/  STL [R1+0x4c], R0 ;  /* 0x00004c0001007387 */ /* 0x0007e20000100800 */
[----:B-1----:R-:W-:-:S03]  /*7310*/  IABS R9, R9 ;  /* 0x0000000900097213 */ /* 0x002fc60000000000 */
[----:B------:R1:W-:Y:S01]  /*7320*/  STL [R1+0x24bc], R12 ;  /* 0x0024bc0c01007387 */ /* 0x0003e20000100800 */
[----:B--2---:R-:W-:-:S03]  /*7330*/  IMAD.HI.U32 R5, R245, R4, RZ ;  /* 0x00000004f5057227 */ /* 0x004fc600078e00ff */
[----:B------:R-:W-:Y:S01]  /*7340*/  STL [R1+0x24b8], R11 ;  /* 0x0024b80b01007387 */ /* 0x000fe20000100800 */
[----:B---3--:R-:W-:Y:S02]  /*7350*/  IMAD.MOV R0, RZ, RZ, -R10 ;  /* 0x000000ffff007224 */ /* 0x008fe400078e0a0a */
[----:B------:R-:W-:Y:S02]  /*7360*/  IMAD.MOV.U32 R3, RZ, RZ, R9 ;  /* 0x000000ffff037224 */ /* 0x000fe400078e0009 */
[----:B------:R-:W-:Y:S01]  /*7370*/  IMAD R2, R247, R0, R2 ;  /* 0x00000000f7027224 */ /* 0x000fe200078e0202 */
[----:B------:R-:W-:Y:S01]  /*7380*/  IABS R0, R12 ;  /* 0x0000000c00007213 */ /* 0x000fe20000000000 */
[----:B------:R-:W-:Y:S02]  /*7390*/  IMAD.MOV R5, RZ, RZ, -R5 ;  /* 0x000000ffff057224 */ /* 0x000fe400078e0a05 */
[----:B------:R-:W-:Y:S01]  /*73a0*/  IMAD.HI.U32 R8, R245, R3, RZ ;  /* 0x00000003f5087227 */ /* 0x000fe200078e00ff */
[----:B------:R2:W-:Y:S03]  /*73b0*/  STL [R1+0x48], R2 ;  /* 0x0000480201007387 */ /* 0x0005e60000100800 */
[----:B------:R-:W-:Y:S01]  /*73c0*/  IMAD R4, R247, R5, R4 ;  /* 0x00000005f7047224 */ /* 0x000fe200078e0204 */
[----:B------:R-:W-:Y:S01]  /*73d0*/  IADD3 R8, -R8, RZ, RZ ;  /* 0x000000ff08087210 */ /* 0x000fe20007ffe1ff */
[----:B------:R-:W-:-:S02]  /*73e0*/  VIADD R9, R6, 0xff ;  /* 0x000000ff06097836 */ /* 0x000fc40000000000 */
[C---:B------:R-:W-:Y:S01]  /*73f0*/  VIADD R5, R6.reuse, 0x100 ;  /* 0x0000010006057836 */ /* 0x040fe20000000000 */
[----:B------:R3:W-:Y:S01]  /*7400*/  STL [R1+0x44], R4 ;  /* 0x0000440401007387 */ /* 0x0007e20000100800 */
[----:B-1----:R-:W-:Y:S01]  /*7410*/  VIADD R12, R6, 0x102 ;  /* 0x00000102060c7836 */ /* 0x002fe20000000000 */
[----:B--2---:R-:W-:Y:S02]  /*7420*/  IABS R2, R11 ;  /* 0x0000000b00027213 */ /* 0x004fe40000000000 */
[----:B------:R-:W-:Y:S03]  /*7430*/  STL [R1+0x24b4], R9 ;  /* 0x0024b40901007387 */ /* 0x000fe60000100800 */
[----:B---3--:R-:W-:Y:S02]  /*7440*/  IMAD.MOV.U32 R4, RZ, RZ, R2 ;  /* 0x000000ffff047224 */ /* 0x008fe400078e0002 */
[----:B------:R-:W-:-:S02]  /*7450*/  IMAD R2, R247, R8, R3 ;  /* 0x00000008f7027224 */ /* 0x000fc400078e0203 */
[----:B------:R-:W-:-:S03]  /*7460*/  IMAD.HI.U32 R8, R245, R4, RZ ;  /* 0x00000004f5087227 */ /* 0x000fc600078e00ff */
[----:B------:R1:W-:Y:S01]  /*7470*/  STL [R1+0x40], R2 ;  /* 0x0000400201007387 */ /* 0x0003e20000100800 */
[----:B------:R-:W-:Y:S01]  /*7480*/  IMAD.HI.U32 R3, R245, R0, RZ ;  /* 0x00000000f5037227 */ /* 0x000fe200078e00ff */
[----:B------:R-:W-:Y:S02]  /*7490*/  IADD3 R8, -R8, RZ, RZ ;  /* 0x000000ff08087210 */ /* 0x000fe40007ffe1ff */
[----:B------:R2:W-:Y:S01]  /*74a0*/  STL [R1+0x24b0], R5 ;  /* 0x0024b00501007387 */ /* 0x0005e20000100800 */
[----:B------:R-:W-:-:S04]  /*74b0*/  IMAD.MOV R3, RZ, RZ, -R3 ;  /* 0x000000ffff037224 */ /* 0x000fc800078e0a03 */
[C---:B------:R-:W-:Y:S01]  /*74c0*/  IMAD R11, R247.reuse, R3, R0 ;  /* 0x00000003f70b7224 */ /* 0x040fe200078e0200 */
[----:B-1----:R-:W-:Y:S01]  /*74d0*/  IABS R2, R9 ;  /* 0x0000000900027213 */ /* 0x002fe20000000000 */
[----:B------:R-:W-:Y:S02]  /*74e0*/  VIADD R9, R6, 0x101 ;  /* 0x0000010106097836 */ /* 0x000fe40000000000 */
[----:B------:R-:W-:Y:S01]  /*74f0*/  IMAD R0, R247, R8, R4 ;  /* 0x00000008f7007224 */ /* 0x000fe200078e0204 */
[----:B--2---:R-:W-:Y:S01]  /*7500*/  IABS R5, R5 ;  /* 0x0000000500057213 */ /* 0x004fe20000000000 */
[C---:B------:R-:W-:Y:S01]  /*7510*/  IMAD.HI.U32 R10, R245.reuse, R2, RZ ;  /* 0x00000002f50a7227 */ /* 0x040fe200078e00ff */
        /* <DEDUP_REMOVED lines=9> */
[----:B------:R-:W-:Y:S02]  /*75b0*/  IMAD.MOV.U32 R3, RZ, RZ, R9 ;  /* 0x000000ffff037224 */ /* 0x000fe400078e0009 */
[----:B---3--:R-:W-:Y:S01]  /*75c0*/  IMAD.MOV R0, RZ, RZ, -R10 ;  /* 0x000000ffff007224 */ /* 0x008fe200078e0a0a */
[----:B------:R-:W-:Y:S01]  /*75d0*/  STL [R1+0x24a4], R11 ;  /* 0x0024a40b01007387 */ /* 0x000fe20000100800 */
[----:B------:R-:W-:Y:S01]  /*75e0*/  IMAD.HI.U32 R9, R245, R3, RZ ;  /* 0x00000003f5097227 */ /* 0x000fe200078e00ff */
[----:B------:R-:W-:-:S03]  /*75f0*/  IABS R4, R11 ;  /* 0x0000000b00047213 */ /* 0x000fc60000000000 */
[----:B------:R-:W-:Y:S01]  /*7600*/  IMAD R2, R247, R0, R2 ;  /* 0x00000000f7027224 */ /* 0x000fe200078e0202 */
[----:B------:R-:W-:Y:S01]  /*7610*/  IABS R0, R12 ;  /* 0x0000000c00007213 */ /* 0x000fe20000000000 */
[----:B------:R-:W-:-:S03]  /*7620*/  IMAD.HI.U32 R8, R245, R4, RZ ;  /* 0x00000004f5087227 */ /* 0x000fc600078e00ff */
[----:B------:R2:W-:Y:S01]  /*7630*/  STL [R1+0x34], R2 ;  /* 0x0000340201007387 */ /* 0x0005e20000100800 */
[C---:B------:R-:W-:Y:S02]  /*7640*/  VIADD R10, R6.reuse, 0x105 ;  /* 0x00000105060a7836 */ /* 0x040fe40000000000 */
[----:B------:R-:W-:Y:S01]  /*7650*/  IMAD.MOV R8, RZ, RZ, -R8 ;  /* 0x000000ffff087224 */ /* 0x000fe200078e0a08 */
[----:B------:R3:W-:Y:S01]  /*7660*/  STL [R1+0x30], R5 ;  /* 0x0000300501007387 */ /* 0x0007e20000100800 */
[C---:B-1----:R-:W-:Y:S01]  /*7670*/  VIADD R12, R6.reuse, 0x107 ;  /* 0x00000107060c7836 */ /* 0x042fe20000000000 */
[----:B--2---:R-:W-:Y:S01]  /*7680*/  IADD3 R2, -R9, RZ, RZ ;  /* 0x000000ff09027210 */ /* 0x004fe20007ffe1ff */
[----:B------:R-:W-:Y:S01]  /*7690*/  VIADD R9, R6, 0x104 ;  /* 0x0000010406097836 */ /* 0x000fe20000000000 */
[----:B---3--:R-:W-:-:S03]  /*76a0*/  IABS R5, R10 ;  /* 0x0000000a00057213 */ /* 0x008fc60000000000 */
[----:B------:R-:W-:Y:S01]  /*76b0*/  IMAD R240, R247, R2, R3 ;  /* 0x00000002f7f07224 */ /* 0x000fe200078e0203 */
[----:B------:R1:W-:Y:S01]  /*76c0*/  STL [R1+0x24a0], R9 ;  /* 0x0024a00901007387 */ /* 0x0003e20000100800 */
[----:B------:R-:W-:Y:S01]  /*76d0*/  IMAD.HI.U32 R3, R245, R0, RZ ;  /* 0x00000000f5037227 */ /* 0x000fe200078e00ff */
[----:B------:R-:W-:Y:S02]  /*76e0*/  IABS R2, R9 ;  /* 0x0000000900027213 */ /* 0x000fe40000000000 */
[----:B------:R-:W-:Y:S01]  /*76f0*/  STL [R1+0x2a38], R240 ;  /* 0x002a38f001007387 */ /* 0x000fe20000100800 */
[----:B------:R-:W-:-:S03]  /*7700*/  IMAD.MOV R3, RZ, RZ, -R3 ;  /* 0x000000ffff037224 */ /* 0x000fc600078e0a03 */
[----:B------:R2:W-:Y:S01]  /*7710*/  STL [R1+0x249c], R10 ;  /* 0x00249c0a01007387 */ /* 0x0005e20000100800 */
[C---:B------:R-:W-:Y:S02]  /*7720*/  IMAD R11, R247.reuse, R3, R0 ;  /* 0x00000003f70b7224 */ /* 0x040fe400078e0200 */
[C---:B-1----:R-:W-:Y:S02]  /*7730*/  VIADD R9, R6.reuse, 0x106 ;  /* 0x0000010606097836 */ /* 0x042fe40000000000 */
[----:B------:R-:W-:Y:S02]  /*7740*/  IMAD R0, R247, R8, R4 ;  /* 0x00000008f7007224 */ /* 0x000fe400078e0204 */
[C---:B------:R-:W-:Y:S01]  /*7750*/  IMAD.HI.U32 R4, R245.reuse, R5, RZ ;  /* 0x00000005f5047227 */ /* 0x040fe200078e00ff */
[----:B------:R1:W-:Y:S03]  /*7760*/  STL [R1+0x2498], R9 ;  /* 0x0024980901007387 */ /* 0x0003e60000100800 */
[----:B--2---:R-:W-:Y:S01]  /*7770*/  IMAD.HI.U32 R10, R245, R2, RZ ;  /* 0x00000002f50a7227 */ /* 0x004fe200078e00ff */
[----:B------:R2:W-:Y:S03]  /*7780*/  STL [R1+0x28], R11 ;  /* 0x0000280b01007387 */ /* 0x0005e60000100800 */
[----:B------:R-:W-:Y:S01]  /*7790*/  IMAD.MOV R8, RZ, RZ, -R4 ;  /* 0x000000ffff087224 */ /* 0x000fe200078e0a04 */
[----:B------:R3:W-:Y:S01]  /*77a0*/  STL [R1+0x24], R0 ;  /* 0x0000240001007387 */ /* 0x0007e20000100800 */
[----:B------:R-:W-:Y:S01]  /*77b0*/  IMAD.MOV.U32 R240, RZ, RZ, R204 ;  /* 0x000000fffff07224 */ /* 0x000fe200078e00cc */
[----:B-1----:R-:W-:Y:S01]  /*77c0*/  IABS R9, R9 ;  /* 0x0000000900097213 */ /* 0x002fe20000000000 */
[----:B------:R-:W-:Y:S01]  /*77d0*/  IMAD R5, R247, R8, R5 ;  /* 0x00000008f7057224 */ /* 0x000fe200078e0205 */
[----:B------:R1:W-:Y:S02]  /*77e0*/  STL [R1+0x2494], R12 ;  /* 0x0024940c01007387 */ /* 0x0003e40000100800 */
[----:B------:R-:W-:Y:S01]  /*77f0*/  MOV R3, R9 ;  /* 0x0000000900037202 */ /* 0x000fe20000000f00 */
[----:B--2---:R-:W-:-:S02]  /*7800*/  VIADD R11, R6, 0x108 ;  /* 0x00000108060b7836 */ /* 0x004fc40000000000 */
[----:B---3--:R-:W-:Y:S02]  /*7810*/  IMAD.MOV R0, RZ, RZ, -R10 ;  /* 0x000000ffff007224 */ /* 0x008fe400078e0a0a */
[----:B------:R-:W-:Y:S01]  /*7820*/  IMAD.HI.U32 R9, R245, R3, RZ ;  /* 0x00000003f5097227 */ /* 0x000fe200078e00ff */
[----:B------:R2:W-:Y:S01]  /*7830*/  STL [R1+0x2490], R11 ;  /* 0x0024900b01007387 */ /* 0x0005e20000100800 */
[----:B------:R-:W-:Y:S02]  /*7840*/  IABS R4, R11 ;  /* 0x0000000b00047213 */ /* 0x000fe40000000000 */
[----:B------:R-:W-:Y:S01]  /*7850*/  IMAD R2, R247, R0, R2 ;  /* 0x00000000f7027224 */ /* 0x000fe200078e0202 */
[----:B------:R-:W-:Y:S01]  /*7860*/  IABS R0, R12 ;  /* 0x0000000c00007213 */ /* 0x000fe20000000000 */
[C---:B-1----:R-:W-:Y:S02]  /*7870*/  VIADD R12, R6.reuse, 0x10c ;  /* 0x0000010c060c7836 */ /* 0x042fe40000000000 */
[----:B------:R-:W-:Y:S01]  /*7880*/  IMAD.HI.U32 R8, R245, R4, RZ ;  /* 0x00000004f5087227 */ /* 0x000fe200078e00ff */
[----:B------:R1:W-:Y:S03]  /*7890*/  STL [R1+0x20], R2 ;  /* 0x0000200201007387 */ /* 0x0003e60000100800 */
[----:B------:R-:W-:Y:S01]  /*78a0*/  IMAD.MOV R8, RZ, RZ, -R8 ;  /* 0x000000ffff087224 */ /* 0x000fe200078e0a08 */
[----:B------:R3:W-:Y:S01]  /*78b0*/  STL [R1+0x1c], R5 ;  /* 0x00001c0501007387 */ /* 0x0007e20000100800 */
[----:B--2---:R-:W-:-:S02]  /*78c0*/  VIADD R11, R6, 0x10d ;  /* 0x0000010d060b7836 */ /* 0x004fc40000000000 */
[----:B-1----:R-:W-:Y:S01]  /*78d0*/  IMAD.MOV R2, RZ, RZ, -R9 ;  /* 0x000000ffff027224 */ /* 0x002fe200078e0a09 */
[----:B------:R-:W-:-:S03]  /*78e0*/  IADD3 R9, R6, 0x109, RZ ;  /* 0x0000010906097810 */ /* 0x000fc60007ffe0ff */
[----:B------:R-:W-:Y:S02]  /*78f0*/  IMAD R2, R247, R2, R3 ;  /* 0x00000002f7027224 */ /* 0x000fe400078e0203 */
[----:B------:R-:W-:Y:S01]  /*7900*/  STL [R1+0x248c], R9 ;  /* 0x00248c0901007387 */ /* 0x000fe20000100800 */
[----:B------:R-:W-:-:S03]  /*7910*/  IMAD.HI.U32 R3, R245, R0, RZ ;  /* 0x00000000f5037227 */ /* 0x000fc600078e00ff */
[----:B------:R1:W-:Y:S01]  /*7920*/  STL [R1+0x18], R2 ;  /* 0x0000180201007387 */ /* 0x0003e20000100800 */
[----:B---3--:R-:W-:Y:S02]  /*7930*/  VIADD R5, R6, 0x10a ;  /* 0x0000010a06057836 */ /* 0x008fe40000000000 */
[----:B------:R-:W-:-:S03]  /*7940*/  IMAD.MOV R3, RZ, RZ, -R3 ;  /* 0x000000ffff037224 */ /* 0x000fc600078e0a03 */
[----:B------:R2:W-:Y:S01]  /*7950*/  STL [R1+0x2488], R5 ;  /* 0x0024880501007387 */ /* 0x0005e20000100800 */
[C---:B------:R-:W-:Y:S02]  /*7960*/  IMAD R252, R247.reuse, R3, R0 ;  /* 0x00000003f7fc7224 */ /* 0x040fe400078e0200 */
[----:B------:R-:W-:Y:S01]  /*7970*/  IMAD R0, R247, R8, R4 ;  /* 0x00000008f7007224 */ /* 0x000fe200078e0204 */
[----:B-1----:R-:W-:Y:S01]  /*7980*/  IABS R2, R9 ;  /* 0x0000000900027213 */ /* 0x002fe20000000000 */
[----:B------:R-:W-:-:S04]  /*7990*/  VIADD R9, R6, 0x10b ;  /* 0x0000010b06097836 */ /* 0x000fc80000000000 */
[----:B------:R-:W-:Y:S01]  /*79a0*/  IMAD.HI.U32 R10, R245, R2, RZ ;  /* 0x00000002f50a7227 */ /* 0x000fe200078e00ff */
[----:B------:R1:W-:Y:S01]  /*79b0*/  STL [R1+0x2484], R9 ;  /* 0x0024840901007387 */ /* 0x0003e20000100800 */
[----:B--2---:R-:W-:-:S03]  /*79c0*/  IABS R5, R5 ;  /* 0x0000000500057213 */ /* 0x004fc60000000000 */
[----:B------:R2:W-:Y:S02]  /*79d0*/  STL [R1+0x2a08], R252 ;  /* 0x002a08fc01007387 */ /* 0x0005e40000100800 */
[----:B------:R-:W-:Y:S02]  /*79e0*/  IMAD.HI.U32 R4, R245, R5, RZ ;  /* 0x00000005f5047227 */ /* 0x000fe400078e00ff */
[----:B------:R3:W-:Y:S01]  /*79f0*/  STL [R1+0x10], R0 ;  /* 0x0000100001007387 */ /* 0x0007e20000100800 */
[----:B-1----:R-:W-:Y:S01]  /*7a00*/  IABS R9, R9 ;  /* 0x0000000900097213 */ /* 0x002fe20000000000 */
[----:B------:R-:W-:Y:S01]  /*7a10*/  IMAD.MOV R8, RZ, RZ, -R4 ;  /* 0x000000ffff087224 */ /* 0x000fe200078e0a04 */
[----:B------:R-:W-:Y:S01]  /*7a20*/  IABS R4, R11 ;  /* 0x0000000b00047213 */ /* 0x000fe20000000000 */
[----:B------:R1:W-:Y:S01]  /*7a30*/  STL [R1+0x2480], R12 ;  /* 0x0024800c01007387 */ /* 0x0003e20000100800 */
[----:B--2---:R-:W-:Y:S02]  /*7a40*/  IMAD.MOV.U32 R252, RZ, RZ, R205 ;  /* 0x000000fffffc7224 */ /* 0x004fe400078e00cd */
[----:B------:R-:W-:Y:S01]  /*7a50*/  IMAD.MOV.U32 R3, RZ, RZ, R9 ;  /* 0x000000ffff037224 */ /* 0x000fe200078e0009 */
[----:B------:R2:W-:Y:S01]  /*7a60*/  STL [R1+0x247c], R11 ;  /* 0x00247c0b01007387 */ /* 0x0005e20000100800 */
[----:B---3--:R-:W-:Y:S01]  /*7a70*/  IADD3 R0, -R10, RZ, RZ ;  /* 0x000000ff0a007210 */ /* 0x008fe20007ffe1ff */
[----:B------:R-:W-:Y:S01]  /*7a80*/  IMAD R243, R247, R8, R5 ;  /* 0x00000008f7f37224 */ /* 0x000fe200078e0205 */
[----:B------:R-:W-:Y:S01]  /*7a90*/  IADD3 R10, R6, 0x10f, RZ ;  /* 0x0000010f060a7810 */ /* 0x000fe20007ffe0ff */
[----:B------:R-:W-:-:S04]  /*7aa0*/  IMAD.HI.U32 R9, R245, R3, RZ ;  /* 0x00000003f5097227 */ /* 0x000fc800078e00ff */
[C---:B------:R-:W-:Y:S01]  /*7ab0*/  IMAD R244, R247.reuse, R0, R2 ;  /* 0x00000000f7f47224 */ /* 0x040fe200078e0202 */
[----:B------:R-:W-:Y:S01]  /*7ac0*/  IABS R0, R12 ;  /* 0x0000000c00007213 */ /* 0x000fe20000000000 */
[----:B------:R-:W-:Y:S01]  /*7ad0*/  IMAD.MOV R2, RZ, RZ, -R9 ;  /* 0x000000ffff027224 */ /* 0x000fe200078e0a09 */
[C---:B-1----:R-:W-:Y:S01]  /*7ae0*/  IADD3 R12, R6.reuse, 0x111, RZ ;  /* 0x00000111060c7810 */ /* 0x042fe20007ffe0ff */
[----:B--2---:R-:W-:Y:S01]  /*7af0*/  VIADD R11, R6, 0x10e ;  /* 0x0000010e060b7836 */ /* 0x004fe20000000000 */
[----:B------:R-:W-:Y:S01]  /*7b00*/  STL [R1+0x2a0c], R244 ;  /* 0x002a0cf401007387 */ /* 0x000fe20000100800 */
[----:B------:R-:W-:Y:S01]  /*7b10*/  IMAD R242, R247, R2, R3 ;  /* 0x00000002f7f27224 */ /* 0x000fe200078e0203 */
[----:B------:R-:W-:Y:S01]  /*7b20*/  IABS R3, R10 ;  /* 0x0000000a00037213 */ /* 0x000fe20000000000 */
[----:B------:R-:W-:Y:S01]  /*7b30*/  IMAD.HI.U32 R5, R245, R0, RZ ;  /* 0x00000000f5057227 */ /* 0x000fe200078e00ff */
[----:B------:R-:W-:Y:S01]  /*7b40*/  STL [R1+0x2a10], R243 ;  /* 0x002a10f301007387 */ /* 0x000fe20000100800 */
[----:B------:R-:W-:-:S02]  /*7b50*/  IABS R2, R11 ;  /* 0x0000000b00027213 */ /* 0x000fc40000000000 */
[----:B------:R-:W-:Y:S01]  /*7b60*/  IMAD.HI.U32 R8, R245, R4, RZ ;  /* 0x00000004f5087227 */ /* 0x000fe200078e00ff */
[----:B------:R1:W-:Y:S03]  /*7b70*/  STL [R1+0x2478], R11 ;  /* 0x0024780b01007387 */ /* 0x0003e60000100800 */
[----:B------:R-:W-:Y:S01]  /*7b80*/  VIADD R9, R6, 0x110 ;  /* 0x0000011006097836 */ /* 0x000fe20000000000 */
[----:B------:R-:W-:Y:S01]  /*7b90*/  STL [R1+0x2a14], R242 ;  /* 0x002a14f201007387 */ /* 0x000fe20000100800 */
[----:B------:R-:W-:Y:S02]  /*7ba0*/  IMAD.MOV R5, RZ, RZ, -R5 ;  /* 0x000000ffff057224 */ /* 0x000fe400078e0a05 */
[----:B------:R-:W-:Y:S01]  /*7bb0*/  IMAD.MOV R8, RZ, RZ, -R8 ;  /* 0x000000ffff087224 */ /* 0x000fe200078e0a08 */
[----:B------:R2:W-:Y:S01]  /*7bc0*/  STL [R1+0x2474], R10 ;  /* 0x0024740a01007387 */ /* 0x0005e20000100800 */
[----:B------:R-:W-:-:S02]  /*7bd0*/  IMAD R241, R247, R5, R0 ;  /* 0x00000005f7f17224 */ /* 0x000fc400078e0200 */
[----:B------:R-:W-:Y:S01]  /*7be0*/  IMAD R0, R247, R8, R4 ;  /* 0x00000008f7007224 */ /* 0x000fe200078e0204 */
[----:B------:R3:W-:Y:S01]  /*7bf0*/  STL [R1+0x2470], R9 ;  /* 0x0024700901007387 */ /* 0x0007e20000100800 */
[----:B------:R-:W-:-:S03]  /*7c00*/  IMAD.HI.U32 R8, R245, R3, RZ ;  /* 0x00000003f5087227 */ /* 0x000fc600078e00ff */
[----:B------:R4:W-:Y:S01]  /*7c10*/  STL [R1+0x2a18], R241 ;  /* 0x002a18f101007387 */ /* 0x0009e20000100800 */
[----:B-1----:R-:W-:Y:S02]  /*7c20*/  VIADD R11, R6, 0x112 ;  /* 0x00000112060b7836 */ /* 0x002fe40000000000 */
[----:B--2---:R-:W-:Y:S01]  /*7c30*/  IMAD.HI.U32 R10, R245, R2, RZ ;  /* 0x00000002f50a7227 */ /* 0x004fe200078e00ff */
[----:B------:R1:W-:Y:S01]  /*7c40*/  STL [R1+0x2a1c], R0 ;  /* 0x002a1c0001007387 */ /* 0x0003e20000100800 */
[----:B---3--:R-:W-:Y:S02]  /*7c50*/  IABS R9, R9 ;  /* 0x0000000900097213 */ /* 0x008fe40000000000 */
[----:B------:R-:W-:Y:S01]  /*7c60*/  IMAD.MOV R5, RZ, RZ, -R10 ;  /* 0x000000ffff057224 */ /* 0x000fe200078e0a0a */
[----:B------:R-:W-:Y:S01]  /*7c70*/  STL [R1+0x246c], R12 ;  /* 0x00246c0c01007387 */ /* 0x000fe20000100800 */
[----:B------:R-:W-:Y:S01]  /*7c80*/  IMAD.MOV.U32 R244, RZ, RZ, R206 ;  /* 0x000000fffff47224 */ /* 0x000fe200078e00ce */
[----:B----4-:R-:W-:Y:S01]  /*7c90*/  MOV R241, R212 ;  /* 0x000000d400f17202 */ /* 0x010fe20000000f00 */
[----:B------:R-:W-:Y:S01]  /*7ca0*/  IMAD.MOV.U32 R4, RZ, RZ, R9 ;  /* 0x000000ffff047224 */ /* 0x000fe200078e0009 */
[----:B------:R2:W-:Y:S01]  /*7cb0*/  STL [R1+0x2468], R11 ;  /* 0x0024680b01007387 */ /* 0x0005e20000100800 */
[----:B------:R-:W-:Y:S01]  /*7cc0*/  IMAD.MOV R9, RZ, RZ, -R8 ;  /* 0x000000ffff097224 */ /* 0x000fe200078e0a08 */
[----:B------:R-:W-:Y:S01]  /*7cd0*/  IABS R8, R11 ;  /* 0x0000000b00087213 */ /* 0x000fe20000000000 */
[C---:B------:R-:W-:Y:S01]  /*7ce0*/  IMAD R2, R247.reuse, R5, R2 ;  /* 0x00000005f7027224 */ /* 0x040fe200078e0202 */
[----:B------:R-:W-:Y:S01]  /*7cf0*/  IABS R5, R12 ;  /* 0x0000000c00057213 */ /* 0x000fe20000000000 */
[----:B------:R-:W-:-:S02]  /*7d00*/  IMAD R3, R247, R9, R3 ;  /* 0x00000009f7037224 */ /* 0x000fc400078e0203 */
[----:B-1----:R-:W-:Y:S01]  /*7d10*/  VIADD R0, R6, 0x113 ;  /* 0x0000011306007836 */ /* 0x002fe20000000000 */
[----:B------:R1:W-:Y:S01]  /*7d20*/  STL [R1+0x2a20], R2 ;  /* 0x002a200201007387 */ /* 0x0003e20000100800 */
[----:B------:R-:W-:-:S03]  /*7d30*/  IMAD.HI.U32 R10, R245, R4, RZ ;  /* 0x00000004f50a7227 */ /* 0x000fc600078e00ff */
[----:B------:R-:W-:Y:S01]  /*7d40*/  STL [R1+0x29f4], R3 ;  /* 0x0029f40301007387 */ /* 0x000fe20000100800 */
[----:B------:R-:W-:Y:S01]  /*7d50*/  IABS R9, R0 ;  /* 0x0000000000097213 */ /* 0x000fe20000000000 */
[----:B------:R-:W-:Y:S02]  /*7d60*/  IMAD.MOV R10, RZ, RZ, -R10 ;  /* 0x000000ffff0a7224 */ /* 0x000fe400078e0a0a */
[----:B------:R3:W-:Y:S01]  /*7d70*/  STL [R1+0x2464], R0 ;  /* 0x0024640001007387 */ /* 0x0007e20000100800 */
[----:B--2---:R-:W-:-:S04]  /*7d80*/  IMAD.HI.U32 R11, R245, R5, RZ ;  /* 0x00000005f50b7227 */ /* 0x004fc800078e00ff */
[C---:B-1----:R-:W-:Y:S02]  /*7d90*/  VIADD R2, R6.reuse, 0x114 ;  /* 0x0000011406027836 */ /* 0x042fe40000000000 */
[----:B------:R-:W-:Y:S01]  /*7da0*/  IMAD.HI.U32 R12, R245, R8, RZ ;  /* 0x00000008f50c7227 */ /* 0x000fe200078e00ff */
[----:B---3--:R-:W-:-:S03]  /*7db0*/  IADD3 R0, R6, 0x115, RZ ;  /* 0x0000011506007810 */ /* 0x008fc60007ffe0ff */
[C---:B------:R-:W-:Y:S01]  /*7dc0*/  IMAD R4, R247.reuse, R10, R4 ;  /* 0x0000000af7047224 */ /* 0x040fe200078e0204 */
[----:B------:R-:W-:Y:S01]  /*7dd0*/  IABS R10, R2 ;  /* 0x00000002000a7213 */ /* 0x000fe20000000000 */
[----:B------:R-:W-:Y:S01]  /*7de0*/  IMAD.MOV R11, RZ, RZ, -R11 ;  /* 0x000000ffff0b7224 */ /* 0x000fe200078e0a0b */
[----:B------:R-:W-:Y:S01]  /*7df0*/  IABS R13, R0 ;  /* 0x00000000000d7213 */ /* 0x000fe20000000000 */
[----:B------:R-:W-:Y:S01]  /*7e00*/  IMAD.MOV R12, RZ, RZ, -R12 ;  /* 0x000000ffff0c7224 */ /* 0x000fe200078e0a0c */
[----:B------:R1:W-:Y:S01]  /*7e10*/  STL [R1+0x29f8], R4 ;  /* 0x0029f80401007387 */ /* 0x0003e20000100800 */
[----:B------:R-:W-:Y:S02]  /*7e20*/  IMAD R5, R247, R11, R5 ;  /* 0x0000000bf7057224 */ /* 0x000fe400078e0205 */
[C---:B------:R-:W-:Y:S01]  /*7e30*/  IMAD.HI.U32 R14, R245.reuse, R9, RZ ;  /* 0x00000009f50e7227 */ /* 0x040fe200078e00ff */
[----:B------:R2:W-:Y:S03]  /*7e40*/  STL [R1+0x2460], R2 ;  /* 0x0024600201007387 */ /* 0x0005e60000100800 */
[----:B------:R-:W-:Y:S01]  /*7e50*/  IMAD.MOV.U32 R11, RZ, RZ, R13 ;  /* 0x000000ffff0b7224 */ /* 0x000fe200078e000d */
[----:B------:R3:W-:Y:S01]  /*7e60*/  STL [R1+0x245c], R0 ;  /* 0x00245c0001007387 */ /* 0x0007e20000100800 */
[----:B------:R-:W-:Y:S01]  /*7e70*/  IMAD.HI.U32 R13, R245, R10, RZ ;  /* 0x0000000af50d7227 */ /* 0x000fe200078e00ff */
[----:B-1----:R-:W-:-:S02]  /*7e80*/  IADD3 R4, R6, 0x1d9, RZ ;  /* 0x000001d906047810 */ /* 0x002fc40007ffe0ff */
[----:B------:R1:W-:Y:S01]  /*7e90*/  STL [R1+0x29fc], R5 ;  /* 0x0029fc0501007387 */ /* 0x0003e20000100800 */
[C---:B------:R-:W-:Y:S02]  /*7ea0*/  IMAD R8, R247.reuse, R12, R8 ;  /* 0x0000000cf7087224 */ /* 0x040fe400078e0208 */
[C---:B--2---:R-:W-:Y:S02]  /*7eb0*/  VIADD R2, R6.reuse, 0x116 ;  /* 0x0000011606027836 */ /* 0x044fe40000000000 */
[----:B------:R-:W-:Y:S01]  /*7ec0*/  IMAD.MOV R12, RZ, RZ, -R14 ;  /* 0x000000ffff0c7224 */ /* 0x000fe200078e0a0e */
[----:B---3--:R-:W-:Y:S01]  /*7ed0*/  IADD3 R0, R6, 0x117, RZ ;  /* 0x0000011706007810 */ /* 0x008fe20007ffe0ff */
[----:B------:R-:W-:Y:S01]  /*7ee0*/  IMAD.MOV R14, RZ, RZ, -R13 ;  /* 0x000000ffff0e7224 */ /* 0x000fe200078e0a0d */
[----:B------:R-:W-:Y:S01]  /*7ef0*/  STL [R1+0x2a00], R8 ;  /* 0x002a000801007387 */ /* 0x000fe20000100800 */
[C---:B------:R-:W-:Y:S01]  /*7f00*/  IMAD R9, R247.reuse, R12, R9 ;  /* 0x0000000cf7097224 */ /* 0x040fe200078e0209 */
[----:B------:R-:W-:Y:S01]  /*7f10*/  IABS R13, R0 ;  /* 0x00000000000d7213 */ /* 0x000fe20000000000 */
[----:B------:R-:W-:Y:S01]  /*7f20*/  IMAD R10, R247, R14, R10 ;  /* 0x0000000ef70a7224 */ /* 0x000fe200078e020a */
[----:B------:R2:W-:Y:S01]  /*7f30*/  STL [R1+0x2458], R2 ;  /* 0x0024580201007387 */ /* 0x0005e20000100800 */
[----:B------:R-:W-:Y:S01]  /*7f40*/  IABS R12, R2 ;  /* 0x00000002000c7213 */ /* 0x000fe20000000000 */
[C---:B------:R-:W-:Y:S01]  /*7f50*/  IMAD.HI.U32 R15, R245.reuse, R11, RZ ;  /* 0x0000000bf50f7227 */ /* 0x040fe200078e00ff */
[----:B-1----:R-:W-:Y:S01]  /*7f60*/  MOV R5, R244 ;  /* 0x000000f400057202 */ /* 0x002fe20000000f00 */
[----:B------:R1:W-:Y:S02]  /*7f70*/  STL [R1+0x2454], R0 ;  /* 0x0024540001007387 */ /* 0x0003e40000100800 */
[----:B------:R-:W-:-:S02]  /*7f80*/  IMAD.HI.U32 R16, R245, R12, RZ ;  /* 0x0000000cf5107227 */ /* 0x000fc400078e00ff */
[----:B------:R-:W-:Y:S02]  /*7f90*/  STL [R1+0x29f0], R9 ;  /* 0x0029f00901007387 */ /* 0x000fe40000100800 */
[----:B------:R-:W-:Y:S01]  /*7fa0*/  IMAD.MOV R15, RZ, RZ, -R15 ;  /* 0x000000ffff0f7224 */ /* 0x000fe200078e0a0f */
[----:B------:R-:W-:Y:S01]  /*7fb0*/  IADD3 R16, -R16, RZ, RZ ;  /* 0x000000ff10107210 */ /* 0x000fe20007ffe1ff */
[----:B------:R-:W-:Y:S01]  /*7fc0*/  STL [R1+0x2a04], R10 ;  /* 0x002a040a01007387 */ /* 0x000fe20000100800 */
[C---:B--2---:R-:W-:Y:S02]  /*7fd0*/  VIADD R2, R6.reuse, 0x119 ;  /* 0x0000011906027836 */ /* 0x044fe40000000000 */
[----:B-1----:R-:W-:Y:S02]  /*7fe0*/  VIADD R0, R6, 0x118 ;  /* 0x0000011806007836 */ /* 0x002fe40000000000 */
[----:B------:R-:W-:Y:S01]  /*7ff0*/  IMAD R11, R247, R15, R11 ;  /* 0x0000000ff70b7224 */ /* 0x000fe200078e020b */
[----:B------:R-:W-:Y:S01]  /*8000*/  IABS R15, R2 ;  /* 0x00000002000f7213 */ /* 0x000fe20000000000 */
[----:B------:R-:W-:Y:S01]  /*8010*/  IMAD.HI.U32 R17, R245, R13, RZ ;  /* 0x0000000df5117227 */ /* 0x000fe200078e00ff */
[----:B------:R1:W-:Y:S01]  /*8020*/  STL [R1+0x2450], R0 ;  /* 0x0024500001007387 */ /* 0x0003e20000100800 */
[----:B------:R-:W-:-:S02]  /*8030*/  IABS R14, R0 ;  /* 0x00000000000e7213 */ /* 0x000fc40000000000 */
[----:B------:R-:W-:Y:S01]  /*8040*/  IMAD R12, R247, R16, R12 ;  /* 0x00000010f70c7224 */ /* 0x000fe200078e020c */
[----:B------:R-:W-:Y:S01]  /*8050*/  STL [R1+0x2a24], R11 ;  /* 0x002a240b01007387 */ /* 0x000fe20000100800 */
[----:B------:R-:W-:Y:S02]  /*8060*/  IMAD.MOV R17, RZ, RZ, -R17 ;  /* 0x000000ffff117224 */ /* 0x000fe400078e0a11 */
[----:B------:R-:W-:Y:S01]  /*8070*/  IMAD.HI.U32 R19, R245, R14, RZ ;  /* 0x0000000ef5137227 */ /* 0x000fe200078e00ff */
[----:B------:R2:W-:Y:S03]  /*8080*/  STL [R1+0x244c], R2 ;  /* 0x00244c0201007387 */ /* 0x0005e60000100800 */
[----:B-1----:R-:W-:Y:S02]  /*8090*/  VIADD R0, R6, 0x11a ;  /* 0x0000011a06007836 */ /* 0x002fe40000000000 */
[----:B------:R-:W-:-:S02]  /*80a0*/  IMAD R13, R247, R17, R13 ;  /* 0x00000011f70d7224 */ /* 0x000fc400078e020d */
[----:B------:R-:W-:Y:S01]  /*80b0*/  IMAD.MOV R17, RZ, RZ, -R19 ;  /* 0x000000ffff117224 */ /* 0x000fe200078e0a13 */
[----:B------:R-:W-:Y:S01]  /*80c0*/  IABS R18, R0 ;  /* 0x0000000000127213 */ /* 0x000fe20000000000 */
[----:B------:R1:W-:Y:S01]  /*80d0*/  STL [R1+0x2448], R0 ;  /* 0x0024480001007387 */ /* 0x0003e20000100800 */
[C---:B--2---:R-:W-:Y:S02]  /*80e0*/  VIADD R2, R6.reuse, 0x11b ;  /* 0x0000011b06027836 */ /* 0x044fe40000000000 */
[----:B------:R-:W-:Y:S01]  /*80f0*/  IMAD R14, R247, R17, R14 ;  /* 0x00000011f70e7224 */ /* 0x000fe200078e020e */
[----:B------:R-:W-:Y:S01]  /*8100*/  STL [R1+0x2a28], R12 ;  /* 0x002a280c01007387 */ /* 0x000fe20000100800 */
[----:B------:R-:W-:Y:S01]  /*8110*/  IMAD.MOV.U32 R16, RZ, RZ, R18 ;  /* 0x000000ffff107224 */ /* 0x000fe200078e0012 */
[----:B------:R-:W-:Y:S01]  /*8120*/  IABS R17, R2 ;  /* 0x0000000200117213 */ /* 0x000fe20000000000 */
[C---:B------:R-:W-:Y:S01]  /*8130*/  IMAD.HI.U32 R18, R245.reuse, R15, RZ ;  /* 0x0000000ff5127227 */ /* 0x040fe200078e00ff */
[----:B------:R-:W-:Y:S03]  /*8140*/  STL [R1+0x2a2c], R13 ;  /* 0x002a2c0d01007387 */ /* 0x000fe60000100800 */
[----:B-1----:R-:W-:Y:S01]  /*8150*/  VIADD R0, R6, 0x11c ;  /* 0x0000011c06007836 */ /* 0x002fe20000000000 */
[----:B------:R-:W-:Y:S01]  /*8160*/  IADD3 R19, -R18, RZ, RZ ;  /* 0x000000ff12137210 */ /* 0x000fe20007ffe1ff */
[----:B------:R1:W-:Y:S01]  /*8170*/  STL [R1+0x2444], R2 ;  /* 0x0024440201007387 */ /* 0x0003e20000100800 */
[----:B------:R-:W-:-:S02]  /*8180*/  IMAD.HI.U32 R20, R245, R16, RZ ;  /* 0x00000010f5147227 */ /* 0x000fc400078e00ff */
[----:B------:R-:W-:Y:S01]  /*8190*/  IABS R18, R0 ;  /* 0x0000000000127213 */ /* 0x000fe20000000000 */
[----:B------:R2:W-:Y:S01]  /*81a0*/  STL [R1+0x2440], R0 ;  /* 0x0024400001007387 */ /* 0x0005e20000100800 */
[----:B------:R-:W-:Y:S02]  /*81b0*/  IMAD R15, R247, R19, R15 ;  /* 0x00000013f70f7224 */ /* 0x000fe400078e020f */
[----:B------:R-:W-:Y:S01]  /*81c0*/  IMAD.MOV R20, RZ, RZ, -R20 ;  /* 0x000000ffff147224 */ /* 0x000fe200078e0a14 */
[----:B------:R-:W-:Y:S01]  /*81d0*/  STL [R1+0x2a30], R14 ;  /* 0x002a300e01007387 */ /* 0x000fe20000100800 */
[----:B------:R-:W-:-:S03]  /*81e0*/  IMAD.HI.U32 R21, R245, R17, RZ ;  /* 0x00000011f5157227 */ /* 0x000fc600078e00ff */
[----:B------:R-:W-:Y:S01]  /*81f0*/  STL [R1+0x2a34], R15 ;  /* 0x002a340f01007387 */ /* 0x000fe20000100800 */
[C---:B-1----:R-:W-:Y:S02]  /*8200*/  VIADD R2, R6.reuse, 0x11e ;  /* 0x0000011e06027836 */ /* 0x042fe40000000000 */
[----:B--2---:R-:W-:Y:S02]  /*8210*/  VIADD R0, R6, 0x11d ;  /* 0x0000011d06007836 */ /* 0x004fe40000000000 */
[----:B------:R-:W-:-:S03]  /*8220*/  IMAD.HI.U32 R22, R245, R18, RZ ;  /* 0x00000012f5167227 */ /* 0x000fc600078e00ff */
[----:B------:R1:W-:Y:S01]  /*8230*/  STL [R1+0x243c], R0 ;  /* 0x00243c0001007387 */ /* 0x0003e20000100800 */
[----:B------:R-:W-:Y:S01]  /*8240*/  IABS R19, R0 ;  /* 0x0000000000137213 */ /* 0x000fe20000000000 */
[----:B------:R-:W-:Y:S01]  /*8250*/  IMAD R16, R247, R20, R16 ;  /* 0x00000014f7107224 */ /* 0x000fe200078e0210 */
[----:B------:R-:W-:Y:S01]  /*8260*/  IABS R20, R2 ;  /* 0x0000000200147213 */ /* 0x000fe20000000000 */
[----:B------:R-:W-:Y:S01]  /*8270*/  IMAD.MOV R21, RZ, RZ, -R21 ;  /* 0x000000ffff157224 */ /* 0x000fe200078e0a15 */
[----:B------:R-:W-:Y:S01]  /*8280*/  IADD3 R22, -R22, RZ, RZ ;  /* 0x000000ff16167210 */ /* 0x000fe20007ffe1ff */
[----:B------:R-:W-:Y:S01]  /*8290*/  IMAD.HI.U32 R24, R245, R19, RZ ;  /* 0x00000013f5187227 */ /* 0x000fe200078e00ff */
[----:B------:R-:W-:Y:S03]  /*82a0*/  STL [R1+0x2a3c], R16 ;  /* 0x002a3c1001007387 */ /* 0x000fe60000100800 */
[----:B-1----:R-:W-:Y:S01]  /*82b0*/  VIADD R0, R6, 0x11f ;  /* 0x0000011f06007836 */ /* 0x002fe20000000000 */
[----:B------:R1:W-:Y:S01]  /*82c0*/  STL [R1+0x2438], R2 ;  /* 0x0024380201007387 */ /* 0x0003e20000100800 */
[----:B------:R-:W-:-:S02]  /*82d0*/  IMAD R17, R247, R21, R17 ;  /* 0x00000015f7117224 */ /* 0x000fc400078e0211 */
[----:B------:R-:W-:Y:S01]  /*82e0*/  IMAD R18, R247, R22, R18 ;  /* 0x00000016f7127224 */ /* 0x000fe200078e0212 */
[----:B------:R-:W-:Y:S01]  /*82f0*/  IABS R23, R0 ;  /* 0x0000000000177213 */ /* 0x000fe20000000000 */
[----:B------:R2:W-:Y:S01]  /*8300*/  STL [R1+0x2434], R0 ;  /* 0x0024340001007387 */ /* 0x0005e20000100800 */
[----:B------:R-:W-:Y:S02]  /*8310*/  IMAD.MOV R22, RZ, RZ, -R24 ;  /* 0x000000ffff167224 */ /* 0x000fe400078e0a18 */
[----:B------:R-:W-:Y:S01]  /*8320*/  IMAD.MOV.U32 R242, RZ, RZ, R239 ;  /* 0x000000fffff27224 */ /* 0x000fe200078e00ef */
[----:B------:R3:W-:Y:S01]  /*8330*/  STL [R1+0x2a44], R17 ;  /* 0x002a441101007387 */ /* 0x0007e20000100800 */
[----:B------:R-:W-:Y:S02]  /*8340*/  IMAD.MOV.U32 R21, RZ, RZ, R23 ;  /* 0x000000ffff157224 */ /* 0x000fe400078e0017 */
[----:B------:R-:W-:Y:S01]  /*8350*/  IMAD.HI.U32 R23, R245, R20, RZ ;  /* 0x00000014f5177227 */ /* 0x000fe200078e00ff */
[----:B------:R-:W-:Y:S03]  /*8360*/  STL [R1+0x2a48], R18 ;  /* 0x002a481201007387 */ /* 0x000fe60000100800 */
[----:B-1----:R-:W-:-:S02]  /*8370*/  VIADD R2, R6, 0x120 ;  /* 0x0000012006027836 */ /* 0x002fc40000000000 */
[C---:B--2---:R-:W-:Y:S01]  /*8380*/  VIADD R0, R6.reuse, 0x121 ;  /* 0x0000012106007836 */ /* 0x044fe20000000000 */
[----:B---3--:R-:W-:Y:S01]  /*8390*/  IADD3 R17, R6, 0x1e6, RZ ;  /* 0x000001e606117810 */ /* 0x008fe20007ffe0ff */
[----:B------:R-:W-:Y:S01]  /*83a0*/  IMAD.MOV R24, RZ, RZ, -R23 ;  /* 0x000000ffff187224 */ /* 0x000fe200078e0a17 */
[----:B------:R1:W-:Y:S01]  /*83b0*/  STL [R1+0x2430], R2 ;  /* 0x0024300201007387 */ /* 0x0003e20000100800 */
[C---:B------:R-:W-:Y:S01]  /*83c0*/  IMAD R19, R247.reuse, R22, R19 ;  /* 0x00000016f7137224 */ /* 0x040fe200078e0213 */
[----:B------:R-:W-:Y:S01]  /*83d0*/  IABS R23, R0 ;  /* 0x0000000000177213 */ /* 0x000fe20000000000 */
[----:B------:R-:W-:Y:S01]  /*83e0*/  IMAD R20, R247, R24, R20 ;  /* 0x00000018f7147224 */ /* 0x000fe200078e0214 */
[----:B------:R2:W-:Y:S01]  /*83f0*/  STL [R1+0x242c], R0 ;  /* 0x00242c0001007387 */ /* 0x0005e20000100800 */
[C---:B------:R-:W-:Y:S01]  /*8400*/  IMAD.HI.U32 R25, R245.reuse, R21, RZ ;  /* 0x00000015f5197227 */ /* 0x040fe200078e00ff */
[----:B------:R-:W-:Y:S02]  /*8410*/  IABS R22, R2 ;  /* 0x0000000200167213 */ /* 0x000fe40000000000 */
[----:B------:R-:W-:Y:S01]  /*8420*/  STL [R1+0x2a4c], R19 ;  /* 0x002a4c1301007387 */ /* 0x000fe20000100800 */
[----:B------:R-:W-:Y:S01]  /*8430*/  IMAD.HI.U32 R27, R245, R23, RZ ;  /* 0x00000017f51b7227 */ /* 0x000fe200078e00ff */
[----:B------:R-:W-:-:S02]  /*8440*/  IADD3 R25, -R25, RZ, RZ ;  /* 0x000000ff19197210 */ /* 0x000fc40007ffe1ff */
[----:B------:R-:W-:Y:S01]  /*8450*/  STL [R1+0x2a50], R20 ;  /* 0x002a501401007387 */ /* 0x000fe20000100800 */
[C---:B-1----:R-:W-:Y:S02]  /*8460*/  VIADD R2, R6.reuse, 0x123 ;  /* 0x0000012306027836 */ /* 0x042fe40000000000 */
[----:B--2---:R-:W-:Y:S01]  /*8470*/  VIADD R0, R6, 0x122 ;  /* 0x0000012206007836 */ /* 0x004fe20000000000 */
[----:B------:R-:W1:Y:S01]  /*8480*/  S2R R18, SR_TID.X ;  /* 0x0000000000127919 */ /* 0x000e620000002100 */
[----:B------:R-:W-:-:S03]  /*8490*/  IMAD.HI.U32 R26, R245, R22, RZ ;  /* 0x00000016f51a7227 */ /* 0x000fc600078e00ff */
[----:B------:R2:W-:Y:S01]  /*84a0*/  STL [R1+0x2428], R0 ;  /* 0x0024280001007387 */ /* 0x0005e20000100800 */
[----:B------:R-:W-:Y:S01]  /*84b0*/  IABS R24, R0 ;  /* 0x0000000000187213 */ /* 0x000fe20000000000 */
[C---:B------:R-:W-:Y:S01]  /*84c0*/  IMAD R21, R247.reuse, R25, R21 ;  /* 0x00000019f7157224 */ /* 0x040fe200078e0215 */
[----:B------:R-:W-:Y:S01]  /*84d0*/  IABS R25, R2 ;  /* 0x0000000200197213 */ /* 0x000fe20000000000 */
[----:B------:R-:W-:Y:S02]  /*84e0*/  IMAD.MOV R26, RZ, RZ, -R26 ;  /* 0x000000ffff1a7224 */ /* 0x000fe400078e0a1a */
[----:B------:R-:W-:Y:S01]  /*84f0*/  IMAD.MOV R27, RZ, RZ, -R27 ;  /* 0x000000ffff1b7224 */ /* 0x000fe200078e0a1b */
[----:B------:R3:W-:Y:S01]  /*8500*/  STL [R1+0x2a54], R21 ;  /* 0x002a541501007387 */ /* 0x0007e20000100800 */
[----:B------:R-:W-:Y:S02]  /*8510*/  IMAD R22, R247, R26, R22 ;  /* 0x0000001af7167224 */ /* 0x000fe400078e0216 */
[----:B--2---:R-:W-:Y:S01]  /*8520*/  VIADD R0, R6, 0x124 ;  /* 0x0000012406007836 */ /* 0x004fe20000000000 */
[----:B------:R2:W-:Y:S01]  /*8530*/  STL [R1+0x2424], R2 ;  /* 0x0024240201007387 */ /* 0x0005e20000100800 */
[----:B------:R-:W-:-:S03]  /*8540*/  IMAD.HI.U32 R29, R245, R24, RZ ;  /* 0x00000018f51d7227 */ /* 0x000fc600078e00ff */
[----:B------:R-:W-:Y:S01]  /*8550*/  IABS R28, R0 ;  /* 0x00000000001c7213 */ /* 0x000fe20000000000 */
[----:B------:R-:W-:Y:S01]  /*8560*/  IMAD R23, R247, R27, R23 ;  /* 0x0000001bf7177224 */ /* 0x000fe200078e0217 */
[----:B------:R4:W-:Y:S01]  /*8570*/  STL [R1+0x2420], R0 ;  /* 0x0024200001007387 */ /* 0x0009e20000100800 */
[----:B------:R-:W-:Y:S01]  /*8580*/  IMAD.MOV R27, RZ, RZ, -R29 ;  /* 0x000000ffff1b7224 */ /* 0x000fe200078e0a1d */
[----:B------:R-:W-:Y:S01]  /*8590*/  MOV R26, R28 ;  /* 0x0000001c001a7202 */ /* 0x000fe20000000f00 */
[----:B------:R-:W-:Y:S01]  /*85a0*/  IMAD.HI.U32 R28, R245, R25, RZ ;  /* 0x00000019f51c7227 */ /* 0x000fe200078e00ff */
[----:B------:R-:W-:Y:S01]  /*85b0*/  STL [R1+0x2a58], R22 ;  /* 0x002a581601007387 */ /* 0x000fe20000100800 */
[C---:B---3--:R-:W-:Y:S02]  /*85c0*/  IADD3 R21, R6.reuse, 0x1ed, RZ ;  /* 0x000001ed06157810 */ /* 0x048fe40007ffe0ff */
[----:B--2---:R-:W-:Y:S01]  /*85d0*/  VIADD R2, R6, 0x125 ;  /* 0x0000012506027836 */ /* 0x004fe20000000000 */
[----:B------:R-:W-:Y:S01]  /*85e0*/  STL [R1+0x2a5c], R23 ;  /* 0x002a5c1701007387 */ /* 0x000fe20000100800 */
[----:B------:R-:W-:-:S02]  /*85f0*/  IMAD.MOV R29, RZ, RZ, -R28 ;  /* 0x000000ffff1d7224 */ /* 0x000fc400078e0a1c */
[----:B----4-:R-:W-:Y:S01]  /*8600*/  VIADD R0, R6, 0x126 ;  /* 0x0000012606007836 */ /* 0x010fe20000000000 */
[----:B------:R2:W-:Y:S01]  /*8610*/  STL [R1+0x241c], R2 ;  /* 0x00241c0201007387 */ /* 0x0005e20000100800 */
[C---:B------:R-:W-:Y:S01]  /*8620*/  IMAD R24, R247.reuse, R27, R24 ;  /* 0x0000001bf7187224 */ /* 0x040fe200078e0218 */
[----:B------:R-:W-:Y:S01]  /*8630*/  IABS R27, R2 ;  /* 0x00000002001b7213 */ /* 0x000fe20000000000 */
[----:B------:R-:W-:Y:S01]  /*8640*/  IMAD R25, R247, R29, R25 ;  /* 0x0000001df7197224 */ /* 0x000fe200078e0219 */
[----:B------:R3:W-:Y:S01]  /*8650*/  STL [R1+0x2418], R0 ;  /* 0x0024180001007387 */ /* 0x0007e20000100800 */
[----:B------:R-:W-:Y:S01]  /*8660*/  IABS R28, R0 ;  /* 0x00000000001c7213 */ /* 0x000fe20000000000 */
[----:B------:R-:W-:Y:S02]  /*8670*/  IMAD.HI.U32 R30, R245, R26, RZ ;  /* 0x0000001af51e7227 */ /* 0x000fe400078e00ff */
[----:B------:R-:W-:Y:S02]  /*8680*/  STL [R1+0x2a60], R24 ;  /* 0x002a601801007387 */ /* 0x000fe40000100800 */
[----:B------:R-:W-:-:S02]  /*8690*/  IMAD.MOV R30, RZ, RZ, -R30 ;  /* 0x000000ffff1e7224 */ /* 0x000fc400078e0a1e */
[----:B------:R-:W-:Y:S01]  /*86a0*/  STL [R1+0x2a64], R25 ;  /* 0x002a641901007387 */ /* 0x000fe20000100800 */
[C---:B--2---:R-:W-:Y:S01]  /*86b0*/  VIADD R2, R6.reuse, 0x128 ;  /* 0x0000012806027836 */ /* 0x044fe20000000000 */
[----:B---3--:R-:W-:Y:S01]  /*86c0*/  IADD3 R0, R6, 0x127, RZ ;  /* 0x0000012706007810 */ /* 0x008fe20007ffe0ff */
[----:B------:R-:W-:-:S03]  /*86d0*/  IMAD.HI.U32 R31, R245, R27, RZ ;  /* 0x0000001bf51f7227 */ /* 0x000fc600078e00ff */
[----:B------:R-:W-:Y:S01]  /*86e0*/  IABS R29, R0 ;  /* 0x00000000001d7213 */ /* 0x000fe20000000000 */
[----:B------:R2:W-:Y:S01]  /*86f0*/  STL [R1+0x2414], R0 ;  /* 0x0024140001007387 */ /* 0x0005e20000100800 */
[----:B------:R-:W-:-:S04]  /*8700*/  IMAD.HI.U32 R32, R245, R28, RZ ;  /* 0x0000001cf5207227 */ /* 0x000fc800078e00ff */
[----:B------:R-:W-:Y:S01]  /*8710*/  IMAD R26, R247, R30, R26 ;  /* 0x0000001ef71a7224 */ /* 0x000fe200078e021a */
[----:B------:R-:W-:Y:S01]  /*8720*/  IABS R30, R2 ;  /* 0x00000002001e7213 */ /* 0x000fe20000000000 */
[----:B------:R-:W-:Y:S02]  /*8730*/  IMAD.MOV R31, RZ, RZ, -R31 ;  /* 0x000000ffff1f7224 */ /* 0x000fe400078e0a1f */
[----:B------:R-:W-:Y:S01]  /*8740*/  IMAD.MOV R32, RZ, RZ, -R32 ;  /* 0x000000ffff207224 */ /* 0x000fe200078e0a20 */
[----:B------:R-:W-:Y:S01]  /*8750*/  STL [R1+0x2a68], R26 ;  /* 0x002a681a01007387 */ /* 0x000fe20000100800 */
[----:B--2---:R-:W-:Y:S02]  /*8760*/  VIADD R0, R6, 0x129 ;  /* 0x0000012906007836 */ /* 0x004fe40000000000 */
[----:B------:R-:W-:Y:S01]  /*8770*/  IMAD.HI.U32 R34, R245, R29, RZ ;  /* 0x0000001df5227227 */ /* 0x000fe200078e00ff */
[----:B------:R2:W-:Y:S02]  /*8780*/  STL [R1+0x2410], R2 ;  /* 0x0024100201007387 */ /* 0x0005e40000100800 */
[----:B------:R-:W-:Y:S01]  /*8790*/  IABS R33, R0 ;  /* 0x0000000000217213 */ /* 0x000fe20000000000 */
[C---:B------:R-:W-:Y:S01]  /*87a0*/  IMAD R27, R247.reuse, R31, R27 ;  /* 0x0000001ff71b7224 */ /* 0x040fe200078e021b */
[----:B------:R3:W-:Y:S01]  /*87b0*/  STL [R1+0x240c], R0 ;  /* 0x00240c0001007387 */ /* 0x0007e20000100800 */
[----:B------:R-:W-:Y:S01]  /*87c0*/  IMAD R28, R247, R32, R28 ;  /* 0x00000020f71c7224 */ /* 0x000fe200078e021c */
[----:B------:R-:W-:Y:S01]  /*87d0*/  IADD3 R32, -R34, RZ, RZ ;  /* 0x000000ff22207210 */ /* 0x000fe20007ffe1ff */
[----:B------:R-:W-:Y:S01]  /*87e0*/  IMAD.MOV.U32 R31, RZ, RZ, R33 ;  /* 0x000000ffff1f7224 */ /* 0x000fe200078e0021 */
[----:B------:R-:W-:Y:S01]  /*87f0*/  STL [R1+0x2a6c], R27 ;  /* 0x002a6c1b01007387 */ /* 0x000fe20000100800 */
[----:B------:R-:W-:-:S03]  /*8800*/  IMAD.HI.U32 R33, R245, R30, RZ ;  /* 0x0000001ef5217227 */ /* 0x000fc600078e00ff */
[----:B------:R-:W-:Y:S01]  /*8810*/  STL [R1+0x2a70], R28 ;  /* 0x002a701c01007387 */ /* 0x000fe20000100800 */
[C---:B--2---:R-:W-:Y:S02]  /*8820*/  VIADD R2, R6.reuse, 0x12a ;  /* 0x0000012a06027836 */ /* 0x044fe40000000000 */
[----:B---3--:R-:W-:Y:S02]  /*8830*/  VIADD R0, R6, 0x12b ;  /* 0x0000012b06007836 */ /* 0x008fe40000000000 */
[----:B------:R-:W-:Y:S01]  /*8840*/  IMAD.MOV R34, RZ, RZ, -R33 ;  /* 0x000000ffff227224 */ /* 0x000fe200078e0a21 */
[----:B------:R2:W-:Y:S01]  /*8850*/  STL [R1+0x2408], R2 ;  /* 0x0024080201007387 */ /* 0x0005e20000100800 */
[C---:B------:R-:W-:Y:S01]  /*8860*/  IMAD R29, R247.reuse, R32, R29 ;  /* 0x00000020f71d7224 */ /* 0x040fe200078e021d */
[----:B------:R-:W-:Y:S01]  /*8870*/  IABS R33, R0 ;  /* 0x0000000000217213 */ /* 0x000fe20000000000 */
[----:B------:R-:W-:Y:S01]  /*8880*/  IMAD R30, R247, R34, R30 ;  /* 0x00000022f71e7224 */ /* 0x000fe200078e021e */
[----:B------:R3:W-:Y:S01]  /*8890*/  STL [R1+0x2404], R0 ;  /* 0x0024040001007387 */ /* 0x0007e20000100800 */
[----:B------:R-:W-:Y:S01]  /*88a0*/  IABS R32, R2 ;  /* 0x0000000200207213 */ /* 0x000fe20000000000 */
[----:B------:R-:W-:-:S02]  /*88b0*/  IMAD.HI.U32 R35, R245, R31, RZ ;  /* 0x0000001ff5237227 */ /* 0x000fc400078e00ff */
[----:B------:R-:W-:Y:S02]  /*88c0*/  STL [R1+0x2a74], R29 ;  /* 0x002a741d01007387 */ /* 0x000fe40000100800 */
[----:B------:R-:W-:Y:S01]  /*88d0*/  IMAD.MOV R35, RZ, RZ, -R35 ;  /* 0x000000ffff237224 */ /* 0x000fe200078e0a23 */
[----:B--2---:R-:W-:Y:S01]  /*88e0*/  IADD3 R2, R6, 0x12d, RZ ;  /* 0x0000012d06027810 */ /* 0x004fe20007ffe0ff */
[----:B------:R-:W-:Y:S01]  /*88f0*/  STL [R1+0x2a78], R30 ;  /* 0x002a781e01007387 */ /* 0x000fe20000100800 */
[----:B------:R-:W-:-:S04]  /*8900*/  IMAD.HI.U32 R36, R245, R32, RZ ;  /* 0x00000020f5247227 */ /* 0x000fc800078e00ff */
[----:B---3--:R-:W-:Y:S02]  /*8910*/  VIADD R0, R6, 0x12c ;  /* 0x0000012c06007836 */ /* 0x008fe40000000000 */
[----:B------:R-:W-:-:S03]  /*8920*/  IMAD.HI.U32 R37, R245, R33, RZ ;  /* 0x00000021f5257227 */ /* 0x000fc600078e00ff */
[----:B------:R2:W-:Y:S01]  /*8930*/  STL [R1+0x2400], R0 ;  /* 0x0024000001007387 */ /* 0x0005e20000100800 */
[----:B------:R-:W-:Y:S01]  /*8940*/  IABS R34, R0 ;  /* 0x0000000000227213 */ /* 0x000fe20000000000 */
[C---:B------:R-:W-:Y:S01]  /*8950*/  IMAD R31, R247.reuse, R35, R31 ;  /* 0x00000023f71f7224 */ /* 0x040fe200078e021f */
[----:B------:R-:W-:Y:S01]  /*8960*/  IABS R35, R2 ;  /* 0x0000000200237213 */ /* 0x000fe20000000000 */
[----:B------:R-:W-:Y:S02]  /*8970*/  IMAD.MOV R36, RZ, RZ, -R36 ;  /* 0x000000ffff247224 */ /* 0x000fe400078e0a24 */
[----:B------:R-:W-:Y:S01]  /*8980*/  IMAD.MOV R37, RZ, RZ, -R37 ;  /* 0x000000ffff257224 */ /* 0x000fe200078e0a25 */
[----:B------:R-:W-:Y:S01]  /*8990*/  STL [R1+0x2a7c], R31 ;  /* 0x002a7c1f01007387 */ /* 0x000fe20000100800 */
[----:B------:R-:W-:Y:S02]  /*89a0*/  IMAD R32, R247, R36, R32 ;  /* 0x00000024f7207224 */ /* 0x000fe400078e0220 */
[----:B--2---:R-:W-:Y:S01]  /*89b0*/  VIADD R0, R6, 0x12e ;  /* 0x0000012e06007836 */ /* 0x004fe20000000000 */
[----:B------:R2:W-:Y:S01]  /*89c0*/  STL [R1+0x23fc], R2 ;  /* 0x0023fc0201007387 */ /* 0x0005e20000100800 */
[----:B------:R-:W-:-:S03]  /*89d0*/  IMAD.HI.U32 R39, R245, R34, RZ ;  /* 0x00000022f5277227 */ /* 0x000fc600078e00ff */
[----:B------:R-:W-:Y:S01]  /*89e0*/  IABS R38, R0 ;  /* 0x0000000000267213 */ /* 0x000fe20000000000 */
[----:B------:R-:W-:Y:S01]  /*89f0*/  IMAD R33, R247, R37, R33 ;  /* 0x00000025f7217224 */ /* 0x000fe200078e0221 */
[----:B------:R3:W-:Y:S01]  /*8a00*/  STL [R1+0x23f8], R0 ;  /* 0x0023f80001007387 */ /* 0x0007e20000100800 */
[----:B------:R-:W-:Y:S02]  /*8a10*/  IMAD.MOV R37, RZ, RZ, -R39 ;  /* 0x000000ffff257224 */ /* 0x000fe400078e0a27 */
[----:B------:R-:W-:Y:S01]  /*8a20*/  IMAD.MOV.U32 R36, RZ, RZ, R38 ;  /* 0x000000ffff247224 */ /* 0x000fe200078e0026 */
[C---:B--2---:R-:W-:Y:S01]  /*8a30*/  IADD3 R2, R6.reuse, 0x12f, RZ ;  /* 0x0000012f06027810 */ /* 0x044fe20007ffe0ff */
[----:B------:R-:W-:Y:S01]  /*8a40*/  IMAD.HI.U32 R38, R245, R35, RZ ;  /* 0x00000023f5267227 */ /* 0x000fe200078e00ff */
[----:B------:R-:W-:Y:S03]  /*8a50*/  STL [R1+0x2a80], R32 ;  /* 0x002a802001007387 */ /* 0x000fe60000100800 */
[----:B------:R-:W-:Y:S01]  /*8a60*/  IMAD.MOV R39, RZ, RZ, -R38 ;  /* 0x000000ffff277224 */ /* 0x000fe200078e0a26 */
[----:B------:R-:W-:Y:S01]  /*8a70*/  STL [R1+0x2a84], R33 ;  /* 0x002a842101007387 */ /* 0x000fe20000100800 */
[----:B---3--:R-:W-:-:S02]  /*8a80*/  VIADD R0, R6, 0x130 ;  /* 0x0000013006007836 */ /* 0x008fc40000000000 */
[C---:B------:R-:W-:Y:S01]  /*8a90*/  IMAD R34, R247.reuse, R37, R34 ;  /* 0x00000025f7227224 */ /* 0x040fe200078e0222 */
[----:B------:R2:W-:Y:S01]  /*8aa0*/  STL [R1+0x23f4], R2 ;  /* 0x0023f40201007387 */ /* 0x0005e20000100800 */
[----:B------:R-:W-:Y:S01]  /*8ab0*/  IMAD R35, R247, R39, R35 ;  /* 0x00000027f7237224 */ /* 0x000fe200078e0223 */
[----:B------:R-:W-:Y:S01]  /*8ac0*/  IABS R38, R0 ;  /* 0x0000000000267213 */ /* 0x000fe20000000000 */
[C---:B------:R-:W-:Y:S01]  /*8ad0*/  IMAD.HI.U32 R40, R245.reuse, R36, RZ ;  /* 0x00000024f5287227 */ /* 0x040fe200078e00ff */
[----:B------:R3:W-:Y:S01]  /*8ae0*/  STL [R1+0x23f0], R0 ;  /* 0x0023f00001007387 */ /* 0x0007e20000100800 */
[----:B------:R-:W-:Y:S02]  /*8af0*/  IABS R37, R2 ;  /* 0x0000000200257213 */ /* 0x000fe40000000000 */
[----:B------:R-:W-:Y:S01]  /*8b00*/  IMAD.MOV R40, RZ, RZ, -R40 ;  /* 0x000000ffff287224 */ /* 0x000fe200078e0a28 */
[----:B------:R-:W-:Y:S01]  /*8b10*/  STL [R1+0x2a88], R34 ;  /* 0x002a882201007387 */ /* 0x000fe20000100800 */
[----:B------:R-:W-:-:S03]  /*8b20*/  IMAD.HI.U32 R42, R245, R38, RZ ;  /* 0x00000026f52a7227 */ /* 0x000fc600078e00ff */
[----:B------:R-:W-:Y:S01]  /*8b30*/  STL [R1+0x2a8c], R35 ;  /* 0x002a8c2301007387 */ /* 0x000fe20000100800 */
[C---:B--2---:R-:W-:Y:S02]  /*8b40*/  VIADD R2, R6.reuse, 0x132 ;  /* 0x0000013206027836 */ /* 0x044fe40000000000 */
        /* <DEDUP_REMOVED lines=9> */
[----:B------:R-:W-:Y:S01]  /*8be0*/  IMAD R37, R247, R41, R37 ;  /* 0x00000029f7257224 */ /* 0x000fe200078e0225 */
[----:B--2---:R-:W-:Y:S01]  /*8bf0*/  IADD3 R0, R6, 0x133, RZ ;  /* 0x0000013306007810 */ /* 0x004fe20007ffe0ff */
[----:B------:R-:W-:Y:S01]  /*8c00*/  IMAD.HI.U32 R44, R245, R39, RZ ;  /* 0x00000027f52c7227 */ /* 0x000fe200078e00ff */
[----:B------:R2:W-:Y:S02]  /*8c10*/  STL [R1+0x23e8], R2 ;  /* 0x0023e80201007387 */ /* 0x0005e40000100800 */
[----:B------:R-:W-:Y:S01]  /*8c20*/  IABS R43, R0 ;  /* 0x00000000002b7213 */ /* 0x000fe20000000000 */
[----:B------:R-:W-:Y:S01]  /*8c30*/  IMAD R38, R247, R42, R38 ;  /* 0x0000002af7267224 */ /* 0x000fe200078e0226 */
[----:B------:R3:W-:Y:S01]  /*8c40*/  STL [R1+0x23e4], R0 ;  /* 0x0023e40001007387 */ /* 0x0007e20000100800 */
[----:B------:R-:W-:-:S02]  /*8c50*/  IMAD.MOV R42, RZ, RZ, -R44 ;  /* 0x000000ffff2a7224 */ /* 0x000fc400078e0a2c */
[----:B------:R-:W-:Y:S01]  /*8c60*/  IMAD.MOV.U32 R41, RZ, RZ, R43 ;  /* 0x000000ffff297224 */ /* 0x000fe200078e002b */
[----:B------:R-:W-:Y:S01]  /*8c70*/  STL [R1+0x2a94], R37 ;  /* 0x002a942501007387 */ /* 0x000fe20000100800 */
[----:B------:R-:W-:-:S03]  /*8c80*/  IMAD.HI.U32 R43, R245, R40, RZ ;  /* 0x00000028f52b7227 */ /* 0x000fc600078e00ff */
[----:B------:R-:W-:Y:S01]  /*8c90*/  STL [R1+0x2a98], R38 ;  /* 0x002a982601007387 */ /* 0x000fe20000100800 */
[C---:B--2---:R-:W-:Y:S01]  /*8ca0*/  VIADD R2, R6.reuse, 0x134 ;  /* 0x0000013406027836 */ /* 0x044fe20000000000 */
[----:B---3--:R-:W-:Y:S01]  /*8cb0*/  IADD3 R0, R6, 0x135, RZ ;  /* 0x0000013506007810 */ /* 0x008fe20007ffe0ff */
[----:B------:R-:W-:Y:S02]  /*8cc0*/  IMAD.MOV R44, RZ, RZ, -R43 ;  /* 0x000000ffff2c7224 */ /* 0x000fe400078e0a2b */
[C---:B------:R-:W-:Y:S01]  /*8cd0*/  IMAD R39, R247.reuse, R42, R39 ;  /* 0x0000002af7277224 */ /* 0x040fe200078e0227 */
[----:B------:R-:W-:Y:S01]  /*8ce0*/  STL [R1+0x23e0], R2 ;  /* 0x0023e00201007387 */ /* 0x000fe20000100800 */
[----:B------:R-:W-:Y:S01]  /*8cf0*/  IABS R43, R0 ;  /* 0x00000000002b7213 */ /* 0x000fe20000000000 */
[----:B------:R-:W-:Y:S01]  /*8d00*/  IMAD R40, R247, R44, R40 ;  /* 0x0000002cf7287224 */ /* 0x000fe200078e0228 */
[----:B------:R-:W-:Y:S01]  /*8d10*/  IABS R42, R2 ;  /* 0x00000002002a7213 */ /* 0x000fe20000000000 */
[----:B------:R2:W-:Y:S01]  /*8d20*/  STL [R1+0x23dc], R0 ;  /* 0x0023dc0001007387 */ /* 0x0005e20000100800 */
[----:B------:R-:W-:-:S03]  /*8d30*/  IMAD.HI.U32 R45, R245, R41, RZ ;  /* 0x00000029f52d7227 */ /* 0x000fc600078e00ff */
[----:B------:R-:W-:Y:S01]  /*8d40*/  STL [R1+0x2a9c], R39 ;  /* 0x002a9c2701007387 */ /* 0x000fe20000100800 */
[----:B------:R-:W-:-:S03]  /*8d50*/  IMAD.HI.U32 R46, R245, R42, RZ ;  /* 0x0000002af52e7227 */ /* 0x000fc600078e00ff */
[----:B------:R-:W-:Y:S01]  /*8d60*/  STL [R1+0x2aa0], R40 ;  /* 0x002aa02801007387 */ /* 0x000fe20000100800 */
[----:B------:R-:W-:Y:S01]  /*8d70*/  IMAD.MOV R45, RZ, RZ, -R45 ;  /* 0x000000ffff2d7224 */ /* 0x000fe200078e0a2d */
[----:B------:R-:W-:Y:S01]  /*8d80*/  IADD3 R46, -R46, RZ, RZ ;  /* 0x000000ff2e2e7210 */ /* 0x000fe20007ffe1ff */
[C---:B--2---:R-:W-:Y:S02]  /*8d90*/  VIADD R0, R6.reuse, 0x136 ;  /* 0x0000013606007836 */ /* 0x044fe40000000000 */
[----:B------:R-:W-:Y:S02]  /*8da0*/  VIADD R2, R6, 0x137 ;  /* 0x0000013706027836 */ /* 0x000fe40000000000 */
[----:B------:R-:W-:Y:S01]  /*8db0*/  IMAD R41, R247, R45, R41 ;  /* 0x0000002df7297224 */ /* 0x000fe200078e0229 */
[----:B------:R2:W-:Y:S01]  /*8dc0*/  STL [R1+0x23d8], R0 ;  /* 0x0023d80001007387 */ /* 0x0005e20000100800 */
[----:B------:R-:W-:Y:S01]  /*8dd0*/  IABS R44, R0 ;  /* 0x00000000002c7213 */ /* 0x000fe20000000000 */
[----:B------:R-:W-:Y:S01]  /*8de0*/  IMAD.HI.U32 R47, R245, R43, RZ ;  /* 0x0000002bf52f7227 */ /* 0x000fe200078e00ff */
[----:B------:R-:W-:Y:S01]  /*8df0*/  IABS R45, R2 ;  /* 0x00000002002d7213 */ /* 0x000fe20000000000 */
[----:B------:R-:W-:Y:S02]  /*8e00*/  STL [R1+0x2aa4], R41 ;  /* 0x002aa42901007387 */ /* 0x000fe40000100800 */
[----:B------:R-:W-:-:S02]  /*8e10*/  IMAD R42, R247, R46, R42 ;  /* 0x0000002ef72a7224 */ /* 0x000fc400078e022a */
[----:B------:R3:W-:Y:S01]  /*8e20*/  STL [R1+0x23d4], R2 ;  /* 0x0023d40201007387 */ /* 0x0007e20000100800 */
[----:B------:R-:W-:Y:S02]  /*8e30*/  IMAD.MOV R47, RZ, RZ, -R47 ;  /* 0x000000ffff2f7224 */ /* 0x000fe400078e0a2f */
[----:B--2---:R-:W-:Y:S02]  /*8e40*/  VIADD R0, R6, 0x138 ;  /* 0x0000013806007836 */ /* 0x004fe40000000000 */
[----:B------:R-:W-:-:S03]  /*8e50*/  IMAD.HI.U32 R49, R245, R44, RZ ;  /* 0x0000002cf5317227 */ /* 0x000fc600078e00ff */
[----:B------:R-:W-:Y:S01]  /*8e60*/  IABS R48, R0 ;  /* 0x0000000000307213 */ /* 0x000fe20000000000 */
[----:B------:R2:W-:Y:S01]  /*8e70*/  STL [R1+0x23d0], R0 ;  /* 0x0023d00001007387 */ /* 0x0005e20000100800 */
[C---:B---3--:R-:W-:Y:S02]  /*8e80*/  VIADD R2, R6.reuse, 0x139 ;  /* 0x0000013906027836 */ /* 0x048fe40000000000 */
[----:B------:R-:W-:Y:S01]  /*8e90*/  IMAD R43, R247, R47, R43 ;  /* 0x0000002ff72b7224 */ /* 0x000fe200078e022b */
[----:B------:R-:W-:Y:S01]  /*8ea0*/  STL [R1+0x2aa8], R42 ;  /* 0x002aa82a01007387 */ /* 0x000fe20000100800 */
[----:B------:R-:W-:Y:S02]  /*8eb0*/  IMAD.MOV.U32 R46, RZ, RZ, R48 ;  /* 0x000000ffff2e7224 */ /* 0x000fe400078e0030 */
[----:B------:R-:W-:Y:S01]  /*8ec0*/  IMAD.HI.U32 R48, R245, R45, RZ ;  /* 0x0000002df5307227 */ /* 0x000fe200078e00ff */
[----:B------:R3:W-:Y:S03]  /*8ed0*/  STL [R1+0x23cc], R2 ;  /* 0x0023cc0201007387 */ /* 0x0007e60000100800 */
[----:B--2---:R-:W-:-:S02]  /*8ee0*/  VIADD R0, R6, 0x13a ;  /* 0x0000013a06007836 */ /* 0x004fc40000000000 */
[----:B------:R-:W-:Y:S01]  /*8ef0*/  IMAD.MOV R47, RZ, RZ, -R49 ;  /* 0x000000ffff2f7224 */ /* 0x000fe200078e0a31 */
[----:B------:R-:W-:Y:S01]  /*8f00*/  IADD3 R49, -R48, RZ, RZ ;  /* 0x000000ff30317210 */ /* 0x000fe20007ffe1ff */
[----:B------:R-:W-:Y:S01]  /*8f10*/  IMAD.HI.U32 R50, R245, R46, RZ ;  /* 0x0000002ef5327227 */ /* 0x000fe200078e00ff */
[----:B------:R2:W-:Y:S01]  /*8f20*/  STL [R1+0x23c8], R0 ;  /* 0x0023c80001007387 */ /* 0x0005e20000100800 */
[----:B------:R-:W-:Y:S02]  /*8f30*/  IABS R48, R0 ;  /* 0x0000000000307213 */ /* 0x000fe40000000000 */
[C---:B------:R-:W-:Y:S01]  /*8f40*/  IMAD R44, R247.reuse, R47, R44 ;  /* 0x0000002ff72c7224 */ /* 0x040fe200078e022c */
[----:B------:R-:W-:Y:S01]  /*8f50*/  IABS R47, R2 ;  /* 0x00000002002f7213 */ /* 0x000fe20000000000 */
[----:B------:R-:W-:Y:S02]  /*8f60*/  IMAD R45, R247, R49, R45 ;  /* 0x00000031f72d7224 */ /* 0x000fe400078e022d */
[----:B------:R-:W-:-:S02]  /*8f70*/  IMAD.MOV R50, RZ, RZ, -R50 ;  /* 0x000000ffff327224 */ /* 0x000fc400078e0a32 */
[C---:B---3--:R-:W-:Y:S02]  /*8f80*/  VIADD R2, R6.reuse, 0x13c ;  /* 0x0000013c06027836 */ /* 0x048fe40000000000 */
[----:B--2---:R-:W-:Y:S02]  /*8f90*/  VIADD R0, R6, 0x13b ;  /* 0x0000013b06007836 */ /* 0x004fe40000000000 */
[----:B------:R-:W-:-:S03]  /*8fa0*/  IMAD.HI.U32 R51, R245, R47, RZ ;  /* 0x0000002ff5337227 */ /* 0x000fc600078e00ff */
[----:B------:R2:W-:Y:S01]  /*8fb0*/  STL [R1+0x23c4], R0 ;  /* 0x0023c40001007387 */ /* 0x0005e20000100800 */
[----:B------:R-:W-:Y:S01]  /*8fc0*/  IABS R49, R0 ;  /* 0x0000000000317213 */ /* 0x000fe20000000000 */
[----:B------:R-:W-:Y:S02]  /*8fd0*/  IMAD.HI.U32 R52, R245, R48, RZ ;  /* 0x00000030f5347227 */ /* 0x000fe400078e00ff */
[----:B------:R3:W-:Y:S02]  /*8fe0*/  STL [R1+0x23c0], R2 ;  /* 0x0023c00201007387 */ /* 0x0007e40000100800 */
[----:B------:R-:W-:Y:S01]  /*8ff0*/  IMAD R46, R247, R50, R46 ;  /* 0x00000032f72e7224 */ /* 0x000fe200078e022e */
[----:B------:R-:W-:Y:S01]  /*9000*/  IABS R50, R2 ;  /* 0x0000000200327213 */ /* 0x000fe20000000000 */
[----:B------:R-:W-:Y:S01]  /*9010*/  IMAD.MOV R51, RZ, RZ, -R51 ;  /* 0x000000ffff337224 */ /* 0x000fe200078e0a33 */
[----:B------:R-:W-:Y:S01]  /*9020*/  IADD3 R52, -R52, RZ, RZ ;  /* 0x000000ff34347210 */ /* 0x000fe20007ffe1ff */
[----:B--2---:R-:W-:-:S02]  /*9030*/  VIADD R0, R6, 0x13d ;  /* 0x0000013d06007836 */ /* 0x004fc40000000000 */
[----:B------:R-:W-:-:S03]  /*9040*/  IMAD.HI.U32 R54, R245, R49, RZ ;  /* 0x00000031f5367227 */ /* 0x000fc600078e00ff */
[----:B------:R-:W-:Y:S01]  /*9050*/  IABS R53, R0 ;  /* 0x0000000000357213 */ /* 0x000fe20000000000 */
[----:B------:R-:W-:Y:S01]  /*9060*/  IMAD R47, R247, R51, R47 ;  /* 0x00000033f72f7224 */ /* 0x000fe200078e022f */
[----:B------:R2:W-:Y:S01]  /*9070*/  STL [R1+0x23bc], R0 ;  /* 0x0023bc0001007387 */ /* 0x0005e20000100800 */
[----:B---3--:R-:W-:Y:S02]  /*9080*/  VIADD R2, R6, 0x13e ;  /* 0x0000013e06027836 */ /* 0x008fe40000000000 */
[----:B------:R-:W-:Y:S02]  /*9090*/  IMAD.MOV.U32 R51, RZ, RZ, R53 ;  /* 0x000000ffff337224 */ /* 0x000fe400078e0035 */
[----:B------:R-:W-:Y:S01]  /*90a0*/  IMAD.HI.U32 R53, R245, R50, RZ ;  /* 0x00000032f5357227 */ /* 0x000fe200078e00ff */
[----:B------:R-:W-:Y:S03]  /*90b0*/  STL [R1+0x23b8], R2 ;  /* 0x0023b80201007387 */ /* 0x000fe60000100800 */
[----:B------:R-:W-:-:S02]  /*90c0*/  IMAD R48, R247, R52, R48 ;  /* 0x00000034f7307224 */ /* 0x000fc400078e0230 */
[----:B--2---:R-:W-:Y:S02]  /*90d0*/  VIADD R0, R6, 0x13f ;  /* 0x0000013f06007836 */ /* 0x004fe40000000000 */
[----:B------:R-:W-:Y:S02]  /*90e0*/  IMAD.MOV R52, RZ, RZ, -R54 ;  /* 0x000000ffff347224 */ /* 0x000fe400078e0a36 */
[----:B------:R-:W-:Y:S01]  /*90f0*/  IMAD.MOV R54, RZ, RZ, -R53 ;  /* 0x000000ffff367224 */ /* 0x000fe200078e0a35 */
[----:B------:R2:W-:Y:S01]  /*9100*/  STL [R1+0x23b4], R0 ;  /* 0x0023b40001007387 */ /* 0x0005e20000100800 */
[----:B------:R-:W-:Y:S01]  /*9110*/  IABS R53, R0 ;  /* 0x0000000000357213 */ /* 0x000fe20000000000 */
[----:B------:R-:W-:-:S04]  /*9120*/  IMAD.HI.U32 R55, R245, R51, RZ ;  /* 0x00000033f5377227 */ /* 0x000fc800078e00ff */
[C---:B------:R-:W-:Y:S01]  /*9130*/  IMAD R49, R247.reuse, R52, R49 ;  /* 0x00000034f7317224 */ /* 0x040fe200078e0231 */
[----:B------:R-:W-:Y:S01]  /*9140*/  IABS R52, R2 ;  /* 0x0000000200347213 */ /* 0x000fe20000000000 */
[----:B------:R-:W-:Y:S01]  /*9150*/  IMAD R50, R247, R54, R50 ;  /* 0x00000036f7327224 */ /* 0x000fe200078e0232 */
[----:B------:R-:W-:Y:S01]  /*9160*/  IADD3 R55, -R55, RZ, RZ ;  /* 0x000000ff37377210 */ /* 0x000fe20007ffe1ff */
[C---:B--2---:R-:W-:Y:S02]  /*9170*/  VIADD R0, R6.reuse, 0x140 ;  /* 0x0000014006007836 */ /* 0x044fe40000000000 */
[----:B------:R-:W-:Y:S02]  /*9180*/  VIADD R2, R6, 0x141 ;  /* 0x0000014106027836 */ /* 0x000fe40000000000 */
[----:B------:R-:W-:Y:S01]  /*9190*/  IMAD.HI.U32 R56, R245, R52, RZ ;  /* 0x00000034f5387227 */ /* 0x000fe200078e00ff */
[----:B------:R2:W-:Y:S01]  /*91a0*/  STL [R1+0x23b0], R0 ;  /* 0x0023b00001007387 */ /* 0x0005e20000100800 */
[----:B------:R-:W-:-:S02]  /*91b0*/  IABS R54, R0 ;  /* 0x0000000000367213 */ /* 0x000fc40000000000 */
[----:B------:R-:W-:Y:S01]  /*91c0*/  IMAD R51, R247, R55, R51 ;  /* 0x00000037f7337224 */ /* 0x000fe200078e0233 */
[----:B------:R-:W-:Y:S01]  /*91d0*/  IABS R55, R2 ;  /* 0x0000000200377213 */ /* 0x000fe20000000000 */
[----:B------:R-:W-:Y:S01]  /*91e0*/  IMAD.HI.U32 R57, R245, R53, RZ ;  /* 0x00000035f5397227 */ /* 0x000fe200078e00ff */
[----:B------:R3:W-:Y:S03]  /*91f0*/  STL [R1+0x23ac], R2 ;  /* 0x0023ac0201007387 */ /* 0x0007e60000100800 */
[----:B------:R-:W-:Y:S02]  /*9200*/  IMAD.MOV R56, RZ, RZ, -R56 ;  /* 0x000000ffff387224 */ /* 0x000fe400078e0a38 */
[----:B--2---:R-:W-:Y:S02]  /*9210*/  VIADD R0, R6, 0x142 ;  /* 0x0000014206007836 */ /* 0x004fe40000000000 */
[----:B------:R-:W-:-:S02]  /*9220*/  IMAD.MOV R57, RZ, RZ, -R57 ;  /* 0x000000ffff397224 */ /* 0x000fc400078e0a39 */
[----:B------:R-:W-:Y:S01]  /*9230*/  IMAD R52, R247, R56, R52 ;  /* 0x00000038f7347224 */ /* 0x000fe200078e0234 */
[----:B------:R-:W-:Y:S01]  /*9240*/  IABS R58, R0 ;  /* 0x00000000003a7213 */ /* 0x000fe20000000000 */
[----:B------:R2:W-:Y:S01]  /*9250*/  STL [R1+0x23a8], R0 ;  /* 0x0023a80001007387 */ /* 0x0005e20000100800 */
[C---:B------:R-:W-:Y:S02]  /*9260*/  IMAD.HI.U32 R59, R245.reuse, R54, RZ ;  /* 0x00000036f53b7227 */ /* 0x040fe400078e00ff */
[----:B------:R-:W-:Y:S02]  /*9270*/  MOV R56, R58 ;  /* 0x0000003a00387202 */ /* 0x000fe40000000f00 */
[----:B---3--:R-:W-:Y:S02]  /*9280*/  VIADD R2, R6, 0x143 ;  /* 0x0000014306027836 */ /* 0x008fe40000000000 */
[----:B------:R-:W-:-:S03]  /*9290*/  IMAD.HI.U32 R58, R245, R55, RZ ;  /* 0x00000037f53a7227 */ /* 0x000fc600078e00ff */
[----:B------:R-:W-:Y:S01]  /*92a0*/  STL [R1+0x23a4], R2 ;  /* 0x0023a40201007387 */ /* 0x000fe20000100800 */
[----:B--2---:R-:W-:Y:S02]  /*92b0*/  VIADD R0, R6, 0x144 ;  /* 0x0000014406007836 */ /* 0x004fe40000000000 */
[C---:B------:R-:W-:Y:S02]  /*92c0*/  IMAD R53, R247.reuse, R57, R53 ;  /* 0x00000039f7357224 */ /* 0x040fe400078e0235 */
[----:B------:R-:W-:Y:S01]  /*92d0*/  IMAD.MOV R57, RZ, RZ, -R59 ;  /* 0x000000ffff397224 */ /* 0x000fe200078e0a3b */
[----:B------:R2:W-:Y:S01]  /*92e0*/  STL [R1+0x23a0], R0 ;  /* 0x0023a00001007387 */ /* 0x0005e20000100800 */
[----:B------:R-:W-:Y:S01]  /*92f0*/  IMAD.MOV R59, RZ, RZ, -R58 ;  /* 0x000000ffff3b7224 */ /* 0x000fe200078e0a3a */
[----:B------:R-:W-:Y:S01]  /*9300*/  IABS R58, R0 ;  /* 0x00000000003a7213 */ /* 0x000fe20000000000 */
[----:B------:R-:W-:Y:S01]  /*9310*/  IMAD R54, R247, R57, R54 ;  /* 0x00000039f7367224 */ /* 0x000fe200078e0236 */
[----:B------:R-:W-:Y:S01]  /*9320*/  IABS R57, R2 ;  /* 0x0000000200397213 */ /* 0x000fe20000000000 */
[----:B------:R-:W-:-:S04]  /*9330*/  IMAD.HI.U32 R60, R245, R56, RZ ;  /* 0x00000038f53c7227 */ /* 0x000fc800078e00ff */
[----:B------:R-:W-:Y:S01]  /*9340*/  IMAD R55, R247, R59, R55 ;  /* 0x0000003bf7377224 */ /* 0x000fe200078e0237 */
[C---:B--2---:R-:W-:Y:S01]  /*9350*/  IADD3 R0, R6.reuse, 0x145, RZ ;  /* 0x0000014506007810 */ /* 0x044fe20007ffe0ff */
[----:B------:R-:W-:Y:S02]  /*9360*/  IMAD.MOV R60, RZ, RZ, -R60 ;  /* 0x000000ffff3c7224 */ /* 0x000fe400078e0a3c */
[----:B------:R-:W-:Y:S01]  /*9370*/  VIADD R2, R6, 0x146 ;  /* 0x0000014606027836 */ /* 0x000fe20000000000 */
[----:B------:R-:W-:Y:S01]  /*9380*/  IABS R59, R0 ;  /* 0x00000000003b7213 */ /* 0x000fe20000000000 */
[----:B------:R2:W-:Y:S01]  /*9390*/  STL [R1+0x239c], R0 ;  /* 0x00239c0001007387 */ /* 0x0005e20000100800 */
[----:B------:R-:W-:-:S03]  /*93a0*/  IMAD.HI.U32 R61, R245, R57, RZ ;  /* 0x00000039f53d7227 */ /* 0x000fc600078e00ff */
[----:B------:R3:W-:Y:S01]  /*93b0*/  STL [R1+0x2398], R2 ;  /* 0x0023980201007387 */ /* 0x0007e20000100800 */
[----:B------:R-:W-:-:S04]  /*93c0*/  IMAD.HI.U32 R62, R245, R58, RZ ;  /* 0x0000003af53e7227 */ /* 0x000fc800078e00ff */
[----:B------:R-:W-:Y:S01]  /*93d0*/  IMAD R56, R247, R60, R56 ;  /* 0x0000003cf7387224 */ /* 0x000fe200078e0238 */
[----:B------:R-:W-:Y:S01]  /*93e0*/  IABS R60, R2 ;  /* 0x00000002003c7213 */ /* 0x000fe20000000000 */
[----:B--2---:R-:W-:Y:S02]  /*93f0*/  VIADD R0, R6, 0x147 ;  /* 0x0000014706007836 */ /* 0x004fe40000000000 */
[----:B------:R-:W-:Y:S02]  /*9400*/  IMAD.MOV R61, RZ, RZ, -R61 ;  /* 0x000000ffff3d7224 */ /* 0x000fe400078e0a3d */
[----:B------:R-:W-:Y:S01]  /*9410*/  IMAD.MOV R62, RZ, RZ, -R62 ;  /* 0x000000ffff3e7224 */ /* 0x000fe200078e0a3e */
[----:B------:R-:W-:Y:S01]  /*9420*/  IABS R63, R0 ;  /* 0x00000000003f7213 */ /* 0x000fe20000000000 */
[----:B------:R-:W-:Y:S01]  /*9430*/  IMAD.HI.U32 R64, R245, R59, RZ ;  /* 0x0000003bf5407227 */ /* 0x000fe200078e00ff */
[----:B------:R2:W-:Y:S03]  /*9440*/  STL [R1+0x2394], R0 ;  /* 0x0023940001007387 */ /* 0x0005e60000100800 */
[----:B------:R-:W-:-:S02]  /*9450*/  IMAD R57, R247, R61, R57 ;  /* 0x0000003df7397224 */ /* 0x000fc400078e0239 */
[----:B------:R-:W-:Y:S02]  /*9460*/  IMAD.MOV.U32 R61, RZ, RZ, R63 ;  /* 0x000000ffff3d7224 */ /* 0x000fe400078e003f */
[----:B---3--:R-:W-:Y:S02]  /*9470*/  VIADD R2, R6, 0x148 ;  /* 0x0000014806027836 */ /* 0x008fe40000000000 */
[----:B------:R-:W-:-:S03]  /*9480*/  IMAD.HI.U32 R63, R245, R60, RZ ;  /* 0x0000003cf53f7227 */ /* 0x000fc600078e00ff */
[----:B------:R3:W-:Y:S01]  /*9490*/  STL [R1+0x2390], R2 ;  /* 0x0023900201007387 */ /* 0x0007e20000100800 */
[----:B--2---:R-:W-:Y:S02]  /*94a0*/  VIADD R0, R6, 0x149 ;  /* 0x0000014906007836 */ /* 0x004fe40000000000 */
[----:B------:R-:W-:Y:S01]  /*94b0*/  IMAD R58, R247, R62, R58 ;  /* 0x0000003ef73a7224 */ /* 0x000fe200078e023a */
[----:B------:R-:W-:Y:S01]  /*94c0*/  IADD3 R62, -R64, RZ, RZ ;  /* 0x000000ff403e7210 */ /* 0x000fe20007ffe1ff */
[----:B------:R-:W-:Y:S01]  /*94d0*/  IMAD.MOV R64, RZ, RZ, -R63 ;  /* 0x000000ffff407224 */ /* 0x000fe200078e0a3f */
[----:B------:R2:W-:Y:S01]  /*94e0*/  STL [R1+0x238c], R0 ;  /* 0x00238c0001007387 */ /* 0x0005e20000100800 */
[----:B------:R-:W-:Y:S01]  /*94f0*/  IABS R63, R0 ;  /* 0x00000000003f7213 */ /* 0x000fe20000000000 */
[----:B------:R-:W-:-:S04]  /*9500*/  IMAD.HI.U32 R65, R245, R61, RZ ;  /* 0x0000003df5417227 */ /* 0x000fc800078e00ff */
[C---:B------:R-:W-:Y:S01]  /*9510*/  IMAD R59, R247.reuse, R62, R59 ;  /* 0x0000003ef73b7224 */ /* 0x040fe200078e023b */
[----:B------:R-:W-:Y:S01]  /*9520*/  IABS R62, R2 ;  /* 0x00000002003e7213 */ /* 0x000fe20000000000 */
[----:B------:R-:W-:Y:S01]  /*9530*/  IMAD R60, R247, R64, R60 ;  /* 0x00000040f73c7224 */ /* 0x000fe200078e023c */
[C---:B---3--:R-:W-:Y:S01]  /*9540*/  IADD3 R2, R6.reuse, 0x14b, RZ ;  /* 0x0000014b06027810 */ /* 0x048fe20007ffe0ff */
[----:B--2---:R-:W-:Y:S02]  /*9550*/  VIADD R0, R6, 0x14a ;  /* 0x0000014a06007836 */ /* 0x004fe40000000000 */
[----:B------:R-:W-:Y:S02]  /*9560*/  IMAD.MOV R65, RZ, RZ, -R65 ;  /* 0x000000ffff417224 */ /* 0x000fe400078e0a41 */
[----:B------:R-:W-:Y:S01]  /*9570*/  IMAD.HI.U32 R66, R245, R62, RZ ;  /* 0x0000003ef5427227 */ /* 0x000fe200078e00ff */
[----:B------:R2:W-:Y:S01]  /*9580*/  STL [R1+0x2388], R0 ;  /* 0x0023880001007387 */ /* 0x0005e20000100800 */
[----:B------:R-:W-:-:S02]  /*9590*/  IABS R64, R0 ;  /* 0x0000000000407213 */ /* 0x000fc40000000000 */
[----:B------:R-:W-:Y:S01]  /*95a0*/  IMAD.HI.U32 R67, R245, R63, RZ ;  /* 0x0000003ff5437227 */ /* 0x000fe200078e00ff */
[----:B------:R3:W-:Y:S03]  /*95b0*/  STL [R1+0x2384], R2 ;  /* 0x0023840201007387 */ /* 0x0007e60000100800 */
[----:B------:R-:W-:Y:S01]  /*95c0*/  IMAD R61, R247, R65, R61 ;  /* 0x00000041f73d7224 */ /* 0x000fe200078e023d */
[----:B------:R-:W-:Y:S01]  /*95d0*/  IABS R65, R2 ;  /* 0x0000000200417213 */ /* 0x000fe20000000000 */
[----:B------:R-:W-:Y:S02]  /*95e0*/  IMAD.MOV R66, RZ, RZ, -R66 ;  /* 0x000000ffff427224 */ /* 0x000fe400078e0a42 */
[C---:B--2---:R-:W-:Y:S02]  /*95f0*/  VIADD R0, R6.reuse, 0x14c ;  /* 0x0000014c06007836 */ /* 0x044fe40000000000 */
[----:B------:R-:W-:Y:S01]  /*9600*/  IMAD.MOV R67, RZ, RZ, -R67 ;  /* 0x000000ffff437224 */ /* 0x000fe200078e0a43 */
[----:B---3--:R-:W-:Y:S01]  /*9610*/  IADD3 R2, R6, 0x14d, RZ ;  /* 0x0000014d06027810 */ /* 0x008fe20007ffe0ff */
[----:B------:R-:W-:Y:S01]  /*9620*/  IMAD.HI.U32 R69, R245, R64, RZ ;  /* 0x00000040f5457227 */ /* 0x000fe200078e00ff */
[----:B------:R-:W-:Y:S01]  /*9630*/  IABS R68, R0 ;  /* 0x0000000000447213 */ /* 0x000fe20000000000 */
[----:B------:R2:W-:Y:S02]  /*9640*/  STL [R1+0x2380], R0 ;  /* 0x0023800001007387 */ /* 0x0005e40000100800 */
[----:B------:R-:W-:-:S02]  /*9650*/  IMAD R62, R247, R66, R62 ;  /* 0x00000042f73e7224 */ /* 0x000fc400078e023e */
[----:B------:R-:W-:Y:S01]  /*9660*/  IMAD.MOV.U32 R66, RZ, RZ, R68 ;  /* 0x000000ffff427224 */ /* 0x000fe200078e0044 */
[----:B------:R-:W-:Y:S01]  /*9670*/  STL [R1+0x237c], R2 ;  /* 0x00237c0201007387 */ /* 0x000fe20000100800 */
[----:B------:R-:W-:-:S04]  /*9680*/  IMAD.HI.U32 R68, R245, R65, RZ ;  /* 0x00000041f5447227 */ /* 0x000fc800078e00ff */
        /* <DEDUP_REMOVED lines=9> */
[----:B------:R-:W-:Y:S02]  /*9720*/  IMAD R65, R247, R69, R65 ;  /* 0x00000045f7417224 */ /* 0x000fe400078e0241 */
[C---:B--2---:R-:W-:Y:S02]  /*9730*/  VIADD R0, R6.reuse, 0x14f ;  /* 0x0000014f06007836 */ /* 0x044fe40000000000 */
[----:B------:R-:W-:Y:S02]  /*9740*/  IMAD.MOV R70, RZ, RZ, -R70 ;  /* 0x000000ffff467224 */ /* 0x000fe400078e0a46 */
[C---:B------:R-:W-:Y:S01]  /*9750*/  VIADD R2, R6.reuse, 0x150 ;  /* 0x0000015006027836 */ /* 0x040fe20000000000 */
[----:B------:R2:W-:Y:S01]  /*9760*/  STL [R1+0x2374], R0 ;  /* 0x0023740001007387 */ /* 0x0005e20000100800 */
[----:B------:R-:W-:Y:S01]  /*9770*/  IABS R69, R0 ;  /* 0x0000000000457213 */ /* 0x000fe20000000000 */
[C---:B------:R-:W-:Y:S02]  /*9780*/  IMAD.HI.U32 R71, R245.reuse, R67, RZ ;  /* 0x00000043f5477227 */ /* 0x040fe400078e00ff */
[----:B------:R3:W-:Y:S02]  /*9790*/  STL [R1+0x2370], R2 ;  /* 0x0023700201007387 */ /* 0x0007e40000100800 */
[----:B------:R-:W-:Y:S01]  /*97a0*/  IMAD.HI.U32 R72, R245, R68, RZ ;  /* 0x00000044f5487227 */ /* 0x000fe200078e00ff */
[----:B--2---:R-:W-:-:S03]  /*97b0*/  IADD3 R0, R6, 0x151, RZ ;  /* 0x0000015106007810 */ /* 0x004fc60007ffe0ff */
[----:B------:R-:W-:Y:S01]  /*97c0*/  IMAD R66, R247, R70, R66 ;  /* 0x00000046f7427224 */ /* 0x000fe200078e0242 */
[----:B------:R-:W-:Y:S01]  /*97d0*/  IABS R70, R2 ;  /* 0x0000000200467213 */ /* 0x000fe20000000000 */
[----:B------:R-:W-:Y:S01]  /*97e0*/  IMAD.MOV R71, RZ, RZ, -R71 ;  /* 0x000000ffff477224 */ /* 0x000fe200078e0a47 */
[----:B------:R-:W-:Y:S01]  /*97f0*/  IABS R73, R0 ;  /* 0x0000000000497213 */ /* 0x000fe20000000000 */
[----:B------:R-:W-:Y:S01]  /*9800*/  IMAD.MOV R72, RZ, RZ, -R72 ;  /* 0x000000ffff487224 */ /* 0x000fe200078e0a48 */
[----:B------:R2:W-:Y:S01]  /*9810*/  STL [R1+0x236c], R0 ;  /* 0x00236c0001007387 */ /* 0x0005e20000100800 */
[----:B------:R-:W-:-:S04]  /*9820*/  IMAD.HI.U32 R74, R245, R69, RZ ;  /* 0x00000045f54a7227 */ /* 0x000fc800078e00ff */
[C---:B------:R-:W-:Y:S02]  /*9830*/  IMAD R67, R247.reuse, R71, R67 ;  /* 0x00000047f7437224 */ /* 0x040fe400078e0243 */
[----:B------:R-:W-:Y:S02]  /*9840*/  IMAD.MOV.U32 R71, RZ, RZ, R73 ;  /* 0x000000ffff477224 */ /* 0x000fe400078e0049 */
[C---:B---3--:R-:W-:Y:S01]  /*9850*/  VIADD R2, R6.reuse, 0x152 ;  /* 0x0000015206027836 */ /* 0x048fe20000000000 */
[----:B--2---:R-:W-:Y:S01]  /*9860*/  IADD3 R0, R6, 0x153, RZ ;  /* 0x0000015306007810 */ /* 0x004fe20007ffe0ff */
[----:B------:R-:W-:Y:S02]  /*9870*/  IMAD R68, R247, R72, R68 ;  /* 0x00000048f7447224 */ /* 0x000fe400078e0244 */
[----:B------:R-:W-:Y:S01]  /*9880*/  IMAD.HI.U32 R73, R245, R70, RZ ;  /* 0x00000046f5497227 */ /* 0x000fe200078e00ff */
[----:B------:R-:W-:Y:S03]  /*9890*/  STL [R1+0x2368], R2 ;  /* 0x0023680201007387 */ /* 0x000fe60000100800 */
        /* <DEDUP_REMOVED lines=8> */
[----:B--2---:R-:W-:Y:S02]  /*9920*/  VIADD R0, R6, 0x154 ;  /* 0x0000015406007836 */ /* 0x004fe40000000000 */
[----:B------:R-:W-:-:S03]  /*9930*/  IMAD.HI.U32 R76, R245, R72, RZ ;  /* 0x00000048f54c7227 */ /* 0x000fc600078e00ff */
[----:B------:R2:W-:Y:S01]  /*9940*/  STL [R1+0x2360], R0 ;  /* 0x0023600001007387 */ /* 0x0005e20000100800 */
[----:B------:R-:W-:Y:S01]  /*9950*/  IABS R74, R0 ;  /* 0x00000000004a7213 */ /* 0x000fe20000000000 */
[----:B------:R-:W-:Y:S01]  /*9960*/  IMAD.MOV R75, RZ, RZ, -R75 ;  /* 0x000000ffff4b7224 */ /* 0x000fe200078e0a4b */
[----:B------:R-:W-:Y:S01]  /*9970*/  IADD3 R76, -R76, RZ, RZ ;  /* 0x000000ff4c4c7210 */ /* 0x000fe20007ffe1ff */
[C---:B------:R-:W-:Y:S02]  /*9980*/  VIADD R2, R6.reuse, 0x155 ;  /* 0x0000015506027836 */ /* 0x040fe40000000000 */
[----:B------:R-:W-:Y:S02]  /*9990*/  IMAD R71, R247, R75, R71 ;  /* 0x0000004bf7477224 */ /* 0x000fe400078e0247 */
[----:B------:R-:W-:Y:S01]  /*99a0*/  IMAD.HI.U32 R77, R245, R73, RZ ;  /* 0x00000049f54d7227 */ /* 0x000fe200078e00ff */
[----:B------:R-:W-:Y:S01]  /*99b0*/  IABS R75, R2 ;  /* 0x00000002004b7213 */ /* 0x000fe20000000000 */
[----:B------:R3:W-:Y:S02]  /*99c0*/  STL [R1+0x235c], R2 ;  /* 0x00235c0201007387 */ /* 0x0007e40000100800 */
[----:B--2---:R-:W-:-:S02]  /*99d0*/  VIADD R0, R6, 0x156 ;  /* 0x0000015606007836 */ /* 0x004fc40000000000 */
[----:B------:R-:W-:Y:S02]  /*99e0*/  IMAD R72, R247, R76, R72 ;  /* 0x0000004cf7487224 */ /* 0x000fe400078e0248 */
[----:B------:R-:W-:Y:S01]  /*99f0*/  IMAD.MOV R77, RZ, RZ, -R77 ;  /* 0x000000ffff4d7224 */ /* 0x000fe200078e0a4d */
[----:B------:R-:W-:Y:S01]  /*9a00*/  IABS R78, R0 ;  /* 0x00000000004e7213 */ /* 0x000fe20000000000 */
[----:B------:R2:W-:Y:S01]  /*9a10*/  STL [R1+0x2358], R0 ;  /* 0x0023580001007387 */ /* 0x0005e20000100800 */
[----:B------:R-:W-:-:S04]  /*9a20*/  IMAD.HI.U32 R79, R245, R74, RZ ;  /* 0x0000004af54f7227 */ /* 0x000fc800078e00ff */
[----:B------:R-:W-:Y:S02]  /*9a30*/  IMAD.MOV.U32 R76, RZ, RZ, R78 ;  /* 0x000000ffff4c7224 */ /* 0x000fe400078e004e */
[----:B------:R-:W-:-:S04]  /*9a40*/  IMAD.HI.U32 R78, R245, R75, RZ ;  /* 0x0000004bf54e7227 */ /* 0x000fc800078e00ff */
[C---:B---3--:R-:W-:Y:S02]  /*9a50*/  VIADD R2, R6.reuse, 0x157 ;  /* 0x0000015706027836 */ /* 0x048fe40000000000 */
[----:B--2---:R-:W-:Y:S02]  /*9a60*/  VIADD R0, R6, 0x158 ;  /* 0x0000015806007836 */ /* 0x004fe40000000000 */
[----:B------:R-:W-:Y:S01]  /*9a70*/  IMAD R73, R247, R77, R73 ;  /* 0x0000004df7497224 */ /* 0x000fe200078e0249 */
[----:B------:R2:W-:Y:S01]  /*9a80*/  STL [R1+0x2354], R2 ;  /* 0x0023540201007387 */ /* 0x0005e20000100800 */
[----:B------:R-:W-:Y:S01]  /*9a90*/  IMAD.MOV R77, RZ, RZ, -R79 ;  /* 0x000000ffff4d7224 */ /* 0x000fe200078e0a4f */
[----:B------:R-:W-:Y:S01]  /*9aa0*/  IADD3 R79, -R78, RZ, RZ ;  /* 0x000000ff4e4f7210 */ /* 0x000fe20007ffe1ff */
[----:B------:R-:W-:Y:S01]  /*9ab0*/  IMAD.HI.U32 R80, R245, R76, RZ ;  /* 0x0000004cf5507227 */ /* 0x000fe200078e00ff */
[----:B------:R3:W-:Y:S01]  /*9ac0*/  STL [R1+0x2350], R0 ;  /* 0x0023500001007387 */ /* 0x0007e20000100800 */
[----:B------:R-:W-:-:S02]  /*9ad0*/  IABS R78, R0 ;  /* 0x00000000004e7213 */ /* 0x000fc40000000000 */
[C---:B------:R-:W-:Y:S01]  /*9ae0*/  IMAD R74, R247.reuse, R77, R74 ;  /* 0x0000004df74a7224 */ /* 0x040fe200078e024a */
[----:B------:R-:W-:Y:S01]  /*9af0*/  IABS R77, R2 ;  /* 0x00000002004d7213 */ /* 0x000fe20000000000 */
[----:B------:R-:W-:Y:S02]  /*9b00*/  IMAD R75, R247, R79, R75 ;  /* 0x0000004ff74b7224 */ /* 0x000fe400078e024b */
[----:B------:R-:W-:Y:S02]  /*9b10*/  IMAD.MOV R80, RZ, RZ, -R80 ;  /* 0x000000ffff507224 */ /* 0x000fe400078e0a50 */
[C---:B--2---:R-:W-:Y:S02]  /*9b20*/  VIADD R2, R6.reuse, 0x15a ;  /* 0x0000015a06027836 */ /* 0x044fe40000000000 */
[----:B---3--:R-:W-:Y:S02]  /*9b30*/  VIADD R0, R6, 0x159 ;  /* 0x0000015906007836 */ /* 0x008fe40000000000 */
        /* <DEDUP_REMOVED lines=761> */
[----:B------:R3:W-:Y:S03]  /*cad0*/  STL [R1+0x20c0], R2 ;  /* 0x0020c00201007387 */ /* 0x0007e60000100800 */
[----:B------:R-:W-:Y:S01]  /*cae0*/  IMAD R198, R247, R202, R198 ;  /* 0x000000caf7c67224 */ /* 0x000fe200078e02c6 */
[----:B------:R-:W-:Y:S01]  /*caf0*/  IADD3 R202, -R204, RZ, RZ ;  /* 0x000000ffccca7210 */ /* 0x000fe20007ffe1ff */
[----:B--2---:R-:W-:-:S02]  /*cb00*/  VIADD R0, R6, 0x1d5 ;  /* 0x000001d506007836 */ /* 0x004fc40000000000 */
[----:B------:R-:W-:Y:S02]  /*cb10*/  IMAD.MOV R204, RZ, RZ, -R203 ;  /* 0x000000ffffcc7224 */ /* 0x000fe400078e0acb */
[----:B------:R-:W-:Y:S01]  /*cb20*/  IMAD R199, R247, R202, R199 ;  /* 0x000000caf7c77224 */ /* 0x000fe200078e02c7 */
[----:B------:R2:W-:Y:S01]  /*cb30*/  STL [R1+0x20bc], R0 ;  /* 0x0020bc0001007387 */ /* 0x0005e20000100800 */
[----:B------:R-:W-:Y:S01]  /*cb40*/  IABS R203, R0 ;  /* 0x0000000000cb7213 */ /* 0x000fe20000000000 */
[----:B------:R-:W-:Y:S01]  /*cb50*/  IMAD.HI.U32 R205, R245, R201, RZ ;  /* 0x000000c9f5cd7227 */ /* 0x000fe200078e00ff */
[----:B------:R-:W-:Y:S02]  /*cb60*/  IABS R202, R2 ;  /* 0x0000000200ca7213 */ /* 0x000fe40000000000 */
[----:B---3--:R-:W-:Y:S01]  /*cb70*/  IADD3 R2, R6, 0x1d7, RZ ;  /* 0x000001d706027810 */ /* 0x008fe20007ffe0ff */
[----:B------:R-:W-:Y:S02]  /*cb80*/  IMAD R200, R247, R204, R200 ;  /* 0x000000ccf7c87224 */ /* 0x000fe400078e02c8 */
[----:B------:R-:W-:-:S02]  /*cb90*/  IMAD.MOV R205, RZ, RZ, -R205 ;  /* 0x000000ffffcd7224 */ /* 0x000fc400078e0acd */
[----:B--2---:R-:W-:Y:S02]  /*cba0*/  VIADD R0, R6, 0x1d6 ;  /* 0x000001d606007836 */ /* 0x004fe40000000000 */
[----:B------:R-:W-:-:S03]  /*cbb0*/  IMAD.HI.U32 R206, R245, R202, RZ ;  /* 0x000000caf5ce7227 */ /* 0x000fc600078e00ff */
[----:B------:R2:W-:Y:S01]  /*cbc0*/  STL [R1+0x20b8], R0 ;  /* 0x0020b80001007387 */ /* 0x0005e20000100800 */
[----:B------:R-:W-:Y:S01]  /*cbd0*/  IABS R204, R0 ;  /* 0x0000000000cc7213 */ /* 0x000fe20000000000 */
[----:B------:R-:W-:Y:S02]  /*cbe0*/  IMAD.HI.U32 R207, R245, R203, RZ ;  /* 0x000000cbf5cf7227 */ /* 0x000fe400078e00ff */
[----:B------:R-:W-:Y:S02]  /*cbf0*/  STL [R1+0x20b0], R2 ;  /* 0x0020b00201007387 */ /* 0x000fe40000100800 */
[----:B------:R-:W-:Y:S01]  /*cc00*/  IMAD R201, R247, R205, R201 ;  /* 0x000000cdf7c97224 */ /* 0x000fe200078e02c9 */
[----:B------:R-:W-:Y:S01]  /*cc10*/  IABS R205, R2 ;  /* 0x0000000200cd7213 */ /* 0x000fe20000000000 */
[----:B------:R-:W-:Y:S02]  /*cc20*/  IMAD.MOV R206, RZ, RZ, -R206 ;  /* 0x000000ffffce7224 */ /* 0x000fe400078e0ace */
[----:B--2---:R-:W-:-:S02]  /*cc30*/  VIADD R0, R6, 0x1d8 ;  /* 0x000001d806007836 */ /* 0x004fc40000000000 */
[----:B------:R-:W-:Y:S02]  /*cc40*/  IMAD.MOV R207, RZ, RZ, -R207 ;  /* 0x000000ffffcf7224 */ /* 0x000fe400078e0acf */
[----:B------:R-:W-:Y:S01]  /*cc50*/  IMAD.MOV.U32 R239, RZ, RZ, R209 ;  /* 0x000000ffffef7224 */ /* 0x000fe200078e00d1 */
[----:B------:R-:W-:Y:S01]  /*cc60*/  IABS R208, R0 ;  /* 0x0000000000d07213 */ /* 0x000fe20000000000 */
[----:B------:R-:W-:Y:S01]  /*cc70*/  IMAD.HI.U32 R209, R245, R204, RZ ;  /* 0x000000ccf5d17227 */ /* 0x000fe200078e00ff */
[----:B------:R-:W-:Y:S03]  /*cc80*/  STL [R1+0x20ac], R0 ;  /* 0x0020ac0001007387 */ /* 0x000fe60000100800 */
[----:B------:R-:W-:Y:S01]  /*cc90*/  IMAD R202, R247, R206, R202 ;  /* 0x000000cef7ca7224 */ /* 0x000fe200078e02ca */
[----:B------:R-:W-:Y:S01]  /*cca0*/  STL [R1+0x20a8], R4 ;  /* 0x0020a80401007387 */ /* 0x000fe20000100800 */
[----:B------:R-:W-:-:S02]  /*ccb0*/  IMAD.MOV.U32 R206, RZ, RZ, R208 ;  /* 0x000000ffffce7224 */ /* 0x000fc400078e00d0 */
[----:B------:R-:W-:-:S04]  /*ccc0*/  IMAD.HI.U32 R208, R245, R205, RZ ;  /* 0x000000cdf5d07227 */ /* 0x000fc800078e00ff */
[----:B------:R-:W-:Y:S02]  /*ccd0*/  VIADD R3, R6, 0x1da ;  /* 0x000001da06037836 */ /* 0x000fe40000000000 */
[----:B------:R-:W-:Y:S02]  /*cce0*/  IMAD R203, R247, R207, R203 ;  /* 0x000000cff7cb7224 */ /* 0x000fe400078e02cb */
[----:B------:R-:W-:Y:S01]  /*ccf0*/  IMAD.MOV R207, RZ, RZ, -R209 ;  /* 0x000000ffffcf7224 */ /* 0x000fe200078e0ad1 */
[----:B------:R2:W-:Y:S01]  /*cd00*/  STL [R1+0x20a4], R3 ;  /* 0x0020a40301007387 */ /* 0x0005e20000100800 */
[----:B------:R-:W-:Y:S02]  /*cd10*/  IMAD.MOV.U32 R243, RZ, RZ, R210 ;  /* 0x000000fffff37224 */ /* 0x000fe400078e00d2 */
[----:B------:R-:W-:-:S04]  /*cd20*/  IMAD.HI.U32 R210, R245, R206, RZ ;  /* 0x000000cef5d27227 */ /* 0x000fc800078e00ff */
[----:B------:R-:W-:Y:S01]  /*cd30*/  IMAD.MOV R209, RZ, RZ, -R208 ;  /* 0x000000ffffd17224 */ /* 0x000fe200078e0ad0 */
[----:B------:R-:W-:Y:S01]  /*cd40*/  IABS R208, R3 ;  /* 0x0000000300d07213 */ /* 0x000fe20000000000 */
[C---:B------:R-:W-:Y:S01]  /*cd50*/  IMAD R204, R247.reuse, R207, R204 ;  /* 0x000000cff7cc7224 */ /* 0x040fe200078e02cc */
[----:B------:R-:W-:Y:S01]  /*cd60*/  IABS R207, R4 ;  /* 0x0000000400cf7213 */ /* 0x000fe20000000000 */
[C---:B--2---:R-:W-:Y:S02]  /*cd70*/  VIADD R3, R6.reuse, 0x1db ;  /* 0x000001db06037836 */ /* 0x044fe40000000000 */
[----:B------:R-:W-:Y:S02]  /*cd80*/  IMAD.MOV R210, RZ, RZ, -R210 ;  /* 0x000000ffffd27224 */ /* 0x000fe400078e0ad2 */
[----:B------:R-:W-:Y:S01]  /*cd90*/  VIADD R4, R6, 0x1dc ;  /* 0x000001dc06047836 */ /* 0x000fe20000000000 */
[----:B------:R2:W-:Y:S01]  /*cda0*/  STL [R1+0x2098], R3 ;  /* 0x0020980301007387 */ /* 0x0005e20000100800 */
[----:B------:R-:W-:Y:S01]  /*cdb0*/  IMAD R205, R247, R209, R205 ;  /* 0x000000d1f7cd7224 */ /* 0x000fe200078e02cd */
[----:B------:R-:W-:Y:S01]  /*cdc0*/  IABS R209, R3 ;  /* 0x0000000300d17213 */ /* 0x000fe20000000000 */
[----:B------:R-:W-:Y:S01]  /*cdd0*/  IMAD.MOV.U32 R2, RZ, RZ, R211 ;  /* 0x000000ffff027224 */ /* 0x000fe200078e00d3 */
[----:B------:R3:W-:Y:S01]  /*cde0*/  STL [R1+0x2090], R4 ;  /* 0x0020900401007387 */ /* 0x0007e20000100800 */
[----:B------:R-:W-:-:S04]  /*cdf0*/  IMAD.HI.U32 R212, R245, R208, RZ ;  /* 0x000000d0f5d47227 */ /* 0x000fc800078e00ff */
[----:B------:R-:W-:Y:S01]  /*ce00*/  IMAD R206, R247, R210, R206 ;  /* 0x000000d2f7ce7224 */ /* 0x000fe200078e02ce */
[----:B--2---:R-:W-:Y:S01]  /*ce10*/  IADD3 R3, R6, 0x1dd, RZ ;  /* 0x000001dd06037810 */ /* 0x004fe20007ffe0ff */
[----:B------:R-:W-:Y:S01]  /*ce20*/  IMAD.HI.U32 R211, R245, R207, RZ ;  /* 0x000000cff5d37227 */ /* 0x000fe200078e00ff */
[----:B------:R-:W-:-:S03]  /*ce30*/  IABS R210, R4 ;  /* 0x0000000400d27213 */ /* 0x000fc60000000000 */
[----:B---3--:R-:W-:Y:S01]  /*ce40*/  IMAD.MOV.U32 R4, RZ, RZ, R242 ;  /* 0x000000ffff047224 */ /* 0x008fe200078e00f2 */
[----:B------:R-:W-:Y:S01]  /*ce50*/  MOV R242, R214 ;  /* 0x000000d600f27202 */ /* 0x000fe20000000f00 */
[----:B------:R-:W-:Y:S01]  /*ce60*/  IMAD.MOV.U32 R0, RZ, RZ, R213 ;  /* 0x000000ffff007224 */ /* 0x000fe200078e00d5 */
[----:B------:R-:W-:Y:S01]  /*ce70*/  IABS R213, R3 ;  /* 0x0000000300d57213 */ /* 0x000fe20000000000 */
[----:B------:R-:W-:Y:S01]  /*ce80*/  IMAD.MOV R212, RZ, RZ, -R212 ;  /* 0x000000ffffd47224 */ /* 0x000fe200078e0ad4 */
[----:B------:R2:W-:Y:S01]  /*ce90*/  STL [R1+0x208c], R3 ;  /* 0x00208c0301007387 */ /* 0x0005e20000100800 */
[----:B------:R-:W-:Y:S02]  /*cea0*/  IMAD.MOV R211, RZ, RZ, -R211 ;  /* 0x000000ffffd37224 */ /* 0x000fe400078e0ad3 */
[----:B------:R-:W-:-:S04]  /*ceb0*/  IMAD.HI.U32 R214, R245, R209, RZ ;  /* 0x000000d1f5d67227 */ /* 0x000fc800078e00ff */
[C---:B------:R-:W-:Y:S02]  /*cec0*/  IMAD R208, R247.reuse, R212, R208 ;  /* 0x000000d4f7d07224 */ /* 0x040fe400078e02d0 */
[----:B------:R-:W-:Y:S02]  /*ced0*/  IMAD R207, R247, R211, R207 ;  /* 0x000000d3f7cf7224 */ /* 0x000fe400078e02cf */
[----:B------:R-:W-:Y:S02]  /*cee0*/  IMAD.MOV R212, RZ, RZ, -R214 ;  /* 0x000000ffffd47224 */ /* 0x000fe400078e0ad6 */
[----:B------:R-:W-:Y:S02]  /*cef0*/  VIADD R10, R6, 0x1de ;  /* 0x000001de060a7836 */ /* 0x000fe40000000000 */
[----:B------:R-:W-:Y:S02]  /*cf00*/  IMAD.MOV.U32 R211, RZ, RZ, R213 ;  /* 0x000000ffffd37224 */ /* 0x000fe400078e00d5 */
[----:B------:R-:W-:Y:S01]  /*cf10*/  IMAD.MOV.U32 R244, RZ, RZ, R240 ;  /* 0x000000fffff47224 */ /* 0x000fe200078e00f0 */
[----:B------:R3:W-:Y:S01]  /*cf20*/  STL [R1+0x2088], R10 ;  /* 0x0020880a01007387 */ /* 0x0007e20000100800 */
[----:B------:R-:W-:-:S02]  /*cf30*/  IMAD.MOV.U32 R240, RZ, RZ, R215 ;  /* 0x000000fffff07224 */ /* 0x000fc400078e00d7 */
[----:B------:R-:W-:-:S04]  /*cf40*/  IMAD.HI.U32 R213, R245, R210, RZ ;  /* 0x000000d2f5d57227 */ /* 0x000fc800078e00ff */
[----:B------:R-:W-:Y:S02]  /*cf50*/  VIADD R9, R6, 0x1df ;  /* 0x000001df06097836 */ /* 0x000fe40000000000 */
[----:B------:R-:W-:Y:S01]  /*cf60*/  IMAD R209, R247, R212, R209 ;  /* 0x000000d4f7d17224 */ /* 0x000fe200078e02d1 */
[----:B------:R-:W-:Y:S01]  /*cf70*/  IABS R212, R10 ;  /* 0x0000000a00d47213 */ /* 0x000fe20000000000 */
[----:B------:R-:W-:Y:S01]  /*cf80*/  IMAD.HI.U32 R215, R245, R211, RZ ;  /* 0x000000d3f5d77227 */ /* 0x000fe200078e00ff */
[----:B------:R4:W-:Y:S03]  /*cf90*/  STL [R1+0x2084], R9 ;  /* 0x0020840901007387 */ /* 0x0009e60000100800 */
[----:B--2---:R-:W-:Y:S01]  /*cfa0*/  IMAD.MOV.U32 R3, RZ, RZ, R2 ;  /* 0x000000ffff037224 */ /* 0x004fe200078e0002 */
[----:B------:R-:W-:Y:S01]  /*cfb0*/  IADD3 R215, -R215, RZ, RZ ;  /* 0x000000ffd7d77210 */ /* 0x000fe20007ffe1ff */
[----:B------:R-:W-:-:S02]  /*cfc0*/  IMAD.MOV.U32 R2, RZ, RZ, R0 ;  /* 0x000000ffff027224 */ /* 0x000fc400078e0000 */
[----:B------:R-:W-:Y:S01]  /*cfd0*/  IMAD.MOV R214, RZ, RZ, -R213 ;  /* 0x000000ffffd67224 */ /* 0x000fe200078e0ad5 */
[----:B------:R-:W-:Y:S01]  /*cfe0*/  IABS R213, R9 ;  /* 0x0000000900d57213 */ /* 0x000fe20000000000 */
[----:B------:R-:W-:Y:S02]  /*cff0*/  IMAD.MOV.U32 R0, RZ, RZ, R216 ;  /* 0x000000ffff007224 */ /* 0x000fe400078e00d8 */
[----:B---3--:R-:W-:Y:S02]  /*d000*/  VIADD R10, R6, 0x1e0 ;  /* 0x000001e0060a7836 */ /* 0x008fe40000000000 */
[----:B------:R-:W-:-:S03]  /*d010*/  IMAD.HI.U32 R216, R245, R212, RZ ;  /* 0x000000d4f5d87227 */ /* 0x000fc600078e00ff */
[----:B------:R-:W-:Y:S01]  /*d020*/  STL [R1+0x207c], R10 ;  /* 0x00207c0a01007387 */ /* 0x000fe20000100800 */
[----:B----4-:R-:W-:Y:S01]  /*d030*/  VIADD R9, R6, 0x1e1 ;  /* 0x000001e106097836 */ /* 0x010fe20000000000 */
[----:B------:R-:W-:Y:S01]  /*d040*/  IADD3 R216, -R216, RZ, RZ ;  /* 0x000000ffd8d87210 */ /* 0x000fe20007ffe1ff */
[----:B------:R-:W-:Y:S02]  /*d050*/  VIADD R12, R6, 0x1e2 ;  /* 0x000001e2060c7836 */ /* 0x000fe40000000000 */
[----:B------:R-:W-:Y:S01]  /*d060*/  IMAD.MOV.U32 R8, RZ, RZ, R252 ;  /* 0x000000ffff087224 */ /* 0x000fe200078e00fc */
[----:B------:R2:W-:Y:S01]  /*d070*/  STL [R1+0x2078], R9 ;  /* 0x0020780901007387 */ /* 0x0005e20000100800 */
[----:B------:R-:W-:Y:S01]  /*d080*/  IMAD.MOV.U32 R11, RZ, RZ, R5 ;  /* 0x000000ffff0b7224 */ /* 0x000fe200078e0005 */
[----:B------:R-:W-:Y:S01]  /*d090*/  MOV R5, R3 ;  /* 0x0000000300057202 */ /* 0x000fe20000000f00 */
[----:B------:R-:W-:Y:S01]  /*d0a0*/  IMAD.MOV.U32 R252, RZ, RZ, R217 ;  /* 0x000000fffffc7224 */ /* 0x000fe200078e00d9 */
[----:B------:R3:W-:Y:S01]  /*d0b0*/  STL [R1+0x2074], R12 ;  /* 0x0020740c01007387 */ /* 0x0007e20000100800 */
[----:B------:R-:W-:Y:S01]  /*d0c0*/  IMAD R210, R247, R214, R210 ;  /* 0x000000d6f7d27224 */ /* 0x000fe200078e02d2 */
[----:B------:R-:W-:Y:S01]  /*d0d0*/  IABS R214, R10 ;  /* 0x0000000a00d67213 */ /* 0x000fe20000000000 */
[----:B------:R-:W-:-:S04]  /*d0e0*/  IMAD.HI.U32 R217, R245, R213, RZ ;  /* 0x000000d5f5d97227 */ /* 0x000fc800078e00ff */
[----:B------:R-:W-:Y:S02]  /*d0f0*/  IMAD.MOV.U32 R3, RZ, RZ, R239 ;  /* 0x000000ffff037224 */ /* 0x000fe400078e00ef */
[----:B------:R-:W-:Y:S01]  /*d100*/  IMAD R211, R247, R215, R211 ;  /* 0x000000d7f7d37224 */ /* 0x000fe200078e02d3 */
[----:B------:R-:W-:Y:S01]  /*d110*/  IABS R215, R9 ;  /* 0x0000000900d77213 */ /* 0x000fe20000000000 */
[----:B------:R-:W-:Y:S01]  /*d120*/  IMAD.MOV.U32 R239, RZ, RZ, R218 ;  /* 0x000000ffffef7224 */ /* 0x000fe200078e00da */
[----:B------:R-:W-:Y:S01]  /*d130*/  IABS R218, R12 ;  /* 0x0000000c00da7213 */ /* 0x000fe20000000000 */
[----:B--2---:R-:W-:Y:S02]  /*d140*/  IMAD.MOV.U32 R9, RZ, RZ, R243 ;  /* 0x000000ffff097224 */ /* 0x004fe400078e00f3 */
[----:B------:R-:W-:Y:S02]  /*d150*/  IMAD.MOV.U32 R243, RZ, RZ, R219 ;  /* 0x000000fffff37224 */ /* 0x000fe400078e00db */
[----:B------:R-:W-:-:S02]  /*d160*/  IMAD.MOV R217, RZ, RZ, -R217 ;  /* 0x000000ffffd97224 */ /* 0x000fc400078e0ad9 */
[----:B------:R-:W-:-:S04]  /*d170*/  IMAD.HI.U32 R219, R245, R214, RZ ;  /* 0x000000d6f5db7227 */ /* 0x000fc800078e00ff */
[C---:B------:R-:W-:Y:S02]  /*d180*/  IMAD R212, R247.reuse, R216, R212 ;  /* 0x000000d8f7d47224 */ /* 0x040fe400078e02d4 */
[----:B------:R-:W-:Y:S02]  /*d190*/  IMAD.MOV.U32 R216, RZ, RZ, R218 ;  /* 0x000000ffffd87224 */ /* 0x000fe400078e00da */
[----:B------:R-:W-:Y:S02]  /*d1a0*/  IMAD R213, R247, R217, R213 ;  /* 0x000000d9f7d57224 */ /* 0x000fe400078e02d5 */
[----:B------:R-:W-:Y:S02]  /*d1b0*/  IMAD.MOV.U32 R10, RZ, RZ, R4 ;  /* 0x000000ffff0a7224 */ /* 0x000fe400078e0004 */
[----:B------:R-:W-:-:S04]  /*d1c0*/  IMAD.HI.U32 R218, R245, R215, RZ ;  /* 0x000000d7f5da7227 */ /* 0x000fc800078e00ff */
[----:B------:R-:W-:Y:S01]  /*d1d0*/  IMAD.MOV R217, RZ, RZ, -R219 ;  /* 0x000000ffffd97224 */ /* 0x000fe200078e0adb */
[----:B------:R-:W-:Y:S01]  /*d1e0*/  IADD3 R219, -R218, RZ, RZ ;  /* 0x000000ffdadb7210 */ /* 0x000fe20007ffe1ff */
[C---:B------:R-:W-:Y:S02]  /*d1f0*/  VIADD R13, R6.reuse, 0x1e3 ;  /* 0x000001e3060d7836 */ /* 0x040fe40000000000 */
[----:B------:R-:W-:Y:S02]  /*d200*/  IMAD.MOV.U32 R4, RZ, RZ, R220 ;  /* 0x000000ffff047224 */ /* 0x000fe400078e00dc */
[----:B---3--:R-:W-:Y:S01]  /*d210*/  VIADD R12, R6, 0x1e4 ;  /* 0x000001e4060c7836 */ /* 0x008fe20000000000 */
[----:B------:R2:W-:Y:S01]  /*d220*/  STL [R1+0x206c], R13 ;  /* 0x00206c0d01007387 */ /* 0x0005e20000100800 */
[----:B------:R-:W-:-:S03]  /*d230*/  IMAD.HI.U32 R220, R245, R216, RZ ;  /* 0x000000d8f5dc7227 */ /* 0x000fc600078e00ff */
[----:B------:R-:W-:Y:S01]  /*d240*/  IABS R218, R12 ;  /* 0x0000000c00da7213 */ /* 0x000fe20000000000 */
[C---:B------:R-:W-:Y:S01]  /*d250*/  IMAD R214, R247.reuse, R217, R214 ;  /* 0x000000d9f7d67224 */ /* 0x040fe200078e02d6 */
[----:B------:R-:W-:Y:S01]  /*d260*/  IABS R217, R13 ;  /* 0x0000000d00d97213 */ /* 0x000fe20000000000 */
[----:B------:R-:W-:Y:S01]  /*d270*/  IMAD.MOV R220, RZ, RZ, -R220 ;  /* 0x000000ffffdc7224 */ /* 0x000fe200078e0adc */
[----:B------:R3:W-:Y:S01]  /*d280*/  STL [R1+0x2068], R12 ;  /* 0x0020680c01007387 */ /* 0x0007e20000100800 */
[----:B------:R-:W-:Y:S02]  /*d290*/  IMAD.MOV.U32 R15, RZ, RZ, R221 ;  /* 0x000000ffff0f7224 */ /* 0x000fe400078e00dd */
[----:B------:R-:W-:Y:S02]  /*d2a0*/  IMAD.MOV.U32 R14, RZ, RZ, R10 ;  /* 0x000000ffff0e7224 */ /* 0x000fe400078e000a */
[----:B------:R-:W-:Y:S02]  /*d2b0*/  IMAD R216, R247, R220, R216 ;  /* 0x000000dcf7d87224 */ /* 0x000fe400078e02d8 */
[----:B------:R-:W-:-:S02]  /*d2c0*/  VIADD R19, R6, 0x1e5 ;  /* 0x000001e506137836 */ /* 0x000fc40000000000 */
[----:B------:R-:W-:-:S03]  /*d2d0*/  IMAD.HI.U32 R221, R245, R217, RZ ;  /* 0x000000d9f5dd7227 */ /* 0x000fc600078e00ff */
[----:B------:R4:W-:Y:S01]  /*d2e0*/  STL [R1+0x205c], R19 ;  /* 0x00205c1301007387 */ /* 0x0009e20000100800 */
[----:B------:R-:W-:Y:S02]  /*d2f0*/  VIADD R16, R6, 0x1e7 ;  /* 0x000001e706107836 */ /* 0x000fe40000000000 */
[----:B------:R-:W-:Y:S01]  /*d300*/  IMAD.MOV.U32 R10, RZ, RZ, R9 ;  /* 0x000000ffff0a7224 */ /* 0x000fe200078e0009 */
[----:B------:R1:W-:Y:S01]  /*d310*/  STL [R1+0x2058], R17 ;  /* 0x0020581101007387 */ /* 0x0003e20000100800 */
[----:B------:R-:W-:-:S03]  /*d320*/  IMAD.HI.U32 R220, R245, R218, RZ ;  /* 0x000000daf5dc7227 */ /* 0x000fc600078e00ff */
[----:B------:R1:W-:Y:S01]  /*d330*/  STL [R1+0x2054], R16 ;  /* 0x0020541001007387 */ /* 0x0003e20000100800 */
[----:B--2---:R-:W-:Y:S02]  /*d340*/  IMAD.MOV.U32 R13, RZ, RZ, R11 ;  /* 0x000000ffff0d7224 */ /* 0x004fe400078e000b */
[----:B------:R-:W-:Y:S02]  /*d350*/  IMAD.MOV.U32 R9, RZ, RZ, R4 ;  /* 0x000000ffff097224 */ /* 0x000fe400078e0004 */
[----:B---3--:R-:W-:Y:S01]  /*d360*/  IMAD.MOV.U32 R12, RZ, RZ, R222 ;  /* 0x000000ffff0c7224 */ /* 0x008fe200078e00de */
[----:B------:R-:W-:Y:S01]  /*d370*/  IABS R222, R17 ;  /* 0x0000001100de7213 */ /* 0x000fe20000000000 */
[----:B------:R-:W-:Y:S01]  /*d380*/  IMAD.MOV.U32 R4, RZ, RZ, R243 ;  /* 0x000000ffff047224 */ /* 0x000fe200078e00f3 */
[----:B------:R-:W-:Y:S01]  /*d390*/  MOV R243, R224 ;  /* 0x000000e000f37202 */ /* 0x000fe20000000f00 */
[----:B------:R-:W-:Y:S01]  /*d3a0*/  IMAD.MOV.U32 R11, RZ, RZ, R223 ;  /* 0x000000ffff0b7224 */ /* 0x000fe200078e00df */
[----:B------:R-:W-:Y:S01]  /*d3b0*/  IABS R224, R16 ;  /* 0x0000001000e07213 */ /* 0x000fe20000000000 */
[----:B------:R-:W-:Y:S01]  /*d3c0*/  IMAD R215, R247, R219, R215 ;  /* 0x000000dbf7d77224 */ /* 0x000fe200078e02d7 */
[----:B------:R-:W-:Y:S01]  /*d3d0*/  IABS R219, R19 ;  /* 0x0000001300db7213 */ /* 0x000fe20000000000 */
[----:B------:R-:W-:-:S02]  /*d3e0*/  IMAD.MOV R223, RZ, RZ, -R221 ;  /* 0x000000ffffdf7224 */ /* 0x000fc400078e0add */
[----:B------:R-:W-:Y:S01]  /*d3f0*/  IMAD.MOV R221, RZ, RZ, -R220 ;  /* 0x000000ffffdd7224 */ /* 0x000fe200078e0adc */
[----:B------:R-:W-:Y:S01]  /*d400*/  MOV R220, R222 ;  /* 0x000000de00dc7202 */ /* 0x000fe20000000f00 */
[C---:B------:R-:W-:Y:S02]  /*d410*/  VIADD R20, R6.reuse, 0x1e8 ;  /* 0x000001e806147836 */ /* 0x040fe40000000000 */
[----:B----4-:R-:W-:Y:S02]  /*d420*/  VIADD R19, R6, 0x1e9 ;  /* 0x000001e906137836 */ /* 0x010fe40000000000 */
[----:B-1----:R-:W-:Y:S01]  /*d430*/  IMAD.MOV.U32 R17, RZ, RZ, R15 ;  /* 0x000000ffff117224 */ /* 0x002fe200078e000f */
[----:B------:R-:W-:Y:S01]  /*d440*/  MOV R15, R13 ;  /* 0x0000000d000f7202 */ /* 0x000fe20000000f00 */
[----:B------:R-:W-:Y:S01]  /*d450*/  IMAD R218, R247, R221, R218 ;  /* 0x000000ddf7da7224 */ /* 0x000fe200078e02da */
[----:B------:R-:W-:Y:S01]  /*d460*/  STL [R1+0x2048], R20 ;  /* 0x0020481401007387 */ /* 0x000fe20000100800 */
[----:B------:R-:W-:-:S02]  /*d470*/  IMAD.MOV.U32 R16, RZ, RZ, R14 ;  /* 0x000000ffff107224 */ /* 0x000fc400078e000e */
[----:B------:R-:W-:Y:S01]  /*d480*/  IMAD.MOV.U32 R13, RZ, RZ, R0 ;  /* 0x000000ffff0d7224 */ /* 0x000fe200078e0000 */
[----:B------:R1:W-:Y:S01]  /*d490*/  STL [R1+0x2044], R19 ;  /* 0x0020441301007387 */ /* 0x0003e20000100800 */
[----:B------:R-:W-:Y:S01]  /*d4a0*/  IMAD.MOV.U32 R221, RZ, RZ, R224 ;  /* 0x000000ffffdd7224 */ /* 0x000fe200078e00e0 */
[----:B------:R-:W-:Y:S01]  /*d4b0*/  IABS R224, R20 ;  /* 0x0000001400e07213 */ /* 0x000fe20000000000 */
[----:B------:R-:W-:-:S04]  /*d4c0*/  IMAD.HI.U32 R222, R245, R219, RZ ;  /* 0x000000dbf5de7227 */ /* 0x000fc800078e00ff */
[----:B------:R-:W-:Y:S02]  /*d4d0*/  IMAD.MOV.U32 R14, RZ, RZ, R8 ;  /* 0x000000ffff0e7224 */ /* 0x000fe400078e0008 */
[----:B------:R-:W-:Y:S01]  /*d4e0*/  IMAD.MOV.U32 R0, RZ, RZ, R226 ;  /* 0x000000ffff007224 */ /* 0x000fe200078e00e2 */
[----:B------:R-:W-:Y:S01]  /*d4f0*/  IABS R226, R19 ;  /* 0x0000001300e27213 */ /* 0x000fe20000000000 */
[----:B------:R-:W-:Y:S01]  /*d500*/  IMAD R217, R247, R223, R217 ;  /* 0x000000dff7d97224 */ /* 0x000fe200078e02d9 */
[----:B-1----:R-:W-:Y:S01]  /*d510*/  LOP3.LUT R19, R18, 0x7f, RZ, 0xc0, !PT ;  /* 0x0000007f12137812 */ /* 0x002fe200078ec0ff */
[----:B------:R-:W-:Y:S02]  /*d520*/  IMAD.MOV.U32 R8, RZ, RZ, R242 ;  /* 0x000000ffff087224 */ /* 0x000fe400078e00f2 */
[----:B------:R-:W-:-:S04]  /*d530*/  IMAD.HI.U32 R223, R245, R220, RZ ;  /* 0x000000dcf5df7227 */ /* 0x000fc800078e00ff */
[----:B------:R-:W-:Y:S02]  /*d540*/  IMAD.MOV.U32 R242, RZ, RZ, R225 ;  /* 0x000000fffff27224 */ /* 0x000fe400078e00e1 */
[----:B------:R-:W-:-:S04]  /*d550*/  IMAD.HI.U32 R225, R245, R221, RZ ;  /* 0x000000ddf5e17227 */ /* 0x000fc800078e00ff */
[----:B------:R-:W-:Y:S01]  /*d560*/  IMAD.MOV R222, RZ, RZ, -R222 ;  /* 0x000000ffffde7224 */ /* 0x000fe200078e0ade */
[----:B------:R-:W-:Y:S01]  /*d570*/  IADD3 R225, -R225, RZ, RZ ;  /* 0x000000ffe1e17210 */ /* 0x000fe20007ffe1ff */
[C---:B------:R-:W-:Y:S02]  /*d580*/  VIADD R20, R6.reuse, 0x1ea ;  /* 0x000001ea06147836 */ /* 0x040fe40000000000 */
[----:B------:R-:W-:Y:S02]  /*d590*/  VIADD R18, R6, 0x1eb ;  /* 0x000001eb06127836 */ /* 0x000fe40000000000 */
[----:B------:R-:W-:Y:S01]  /*d5a0*/  IMAD.MOV R223, RZ, RZ, -R223 ;  /* 0x000000ffffdf7224 */ /* 0x000fe200078e0adf */
[----:B------:R-:W-:Y:S01]  /*d5b0*/  STL [R1+0x203c], R20 ;  /* 0x00203c1401007387 */ /* 0x000fe20000100800 */
[----:B------:R-:W-:Y:S02]  /*d5c0*/  IMAD R219, R247, R222, R219 ;  /* 0x000000def7db7224 */ /* 0x000fe400078e02db */
[----:B------:R-:W-:Y:S01]  /*d5d0*/  IMAD R27, R227, 0x80, R19 ;  /* 0x00000080e31b7824 */ /* 0x000fe200078e0213 */
[----:B------:R1:W-:Y:S01]  /*d5e0*/  STL [R1+0x2038], R18 ;  /* 0x0020381201007387 */ /* 0x0003e20000100800 */
[----:B------:R-:W-:Y:S01]  /*d5f0*/  IMAD.MOV.U32 R222, RZ, RZ, R224 ;  /* 0x000000ffffde7224 */ /* 0x000fe200078e00e0 */
[----:B------:R-:W-:Y:S01]  /*d600*/  IABS R227, R18 ;  /* 0x0000001200e37213 */ /* 0x000fe20000000000 */
[----:B------:R-:W-:Y:S01]  /*d610*/  IMAD R220, R247, R223, R220 ;  /* 0x000000dff7dc7224 */ /* 0x000fe200078e02dc */
[----:B------:R-:W-:Y:S01]  /*d620*/  IABS R224, R20 ;  /* 0x0000001400e07213 */ /* 0x000fe20000000000 */
[----:B------:R-:W-:Y:S01]  /*d630*/  IMAD.MOV.U32 R223, RZ, RZ, R226 ;  /* 0x000000ffffdf7224 */ /* 0x000fe200078e00e2 */
[----:B------:R-:W-:Y:S01]  /*d640*/  STL [R1+0x18d4], R27 ;  /* 0x0018d41b01007387 */ /* 0x000fe20000100800 */
[----:B------:R-:W-:Y:S01]  /*d650*/  IMAD.HI.U32 R226, R245, R222, RZ ;  /* 0x000000def5e27227 */ /* 0x000fe200078e00ff */
[----:B------:R-:W-:-:S03]  /*d660*/  ISETP.GE.AND P3, PT, R27, RZ, PT ;  /* 0x000000ff1b00720c */ /* 0x000fc60003f66270 */
[----:B-1----:R-:W-:Y:S01]  /*d670*/  IMAD.MOV.U32 R18, RZ, RZ, R15 ;  /* 0x000000ffff127224 */ /* 0x002fe200078e000f */
[----:B------:R-:W-:Y:S01]  /*d680*/  IADD3 R226, -R226, RZ, RZ ;  /* 0x000000ffe2e27210 */ /* 0x000fe20007ffe1ff */
[----:B------:R-:W-:Y:S01]  /*d690*/  IMAD.MOV.U32 R15, RZ, RZ, R231 ;  /* 0x000000ffff0f7224 */ /* 0x000fe200078e00e7 */
[----:B------:R-:W-:Y:S01]  /*d6a0*/  IABS R231, R27 ;  /* 0x0000001b00e77213 */ /* 0x000fe20000000000 */
[----:B------:R-:W-:Y:S02]  /*d6b0*/  IMAD R221, R247, R225, R221 ;  /* 0x000000e1f7dd7224 */ /* 0x000fe400078e02dd */
[----:B------:R-:W-:-:S04]  /*d6c0*/  IMAD.HI.U32 R225, R245, R223, RZ ;  /* 0x000000dff5e17227 */ /* 0x000fc800078e00ff */
[----:B------:R-:W-:-:S04]  /*d6d0*/  IMAD.HI.U32 R229, R229, R231, RZ ;  /* 0x000000e7e5e57227 */ /* 0x000fc800078e00ff */
[----:B------:R-:W-:Y:S02]  /*d6e0*/  IMAD.MOV R225, RZ, RZ, -R225 ;  /* 0x000000ffffe17224 */ /* 0x000fe400078e0ae1 */
[----:B------:R-:W-:Y:S02]  /*d6f0*/  IMAD.MOV R229, RZ, RZ, -R229 ;  /* 0x000000ffffe57224 */ /* 0x000fe400078e0ae5 */
[C---:B------:R-:W-:Y:S02]  /*d700*/  IMAD R222, R247.reuse, R226, R222 ;  /* 0x000000e2f7de7224 */ /* 0x040fe400078e02de */
[----:B------:R-:W-:Y:S02]  /*d710*/  IMAD R223, R247, R225, R223 ;  /* 0x000000e1f7df7224 */ /* 0x000fe400078e02df */
[----:B------:R-:W-:Y:S02]  /*d720*/  VIADD R22, R6, 0x1ec ;  /* 0x000001ec06167836 */ /* 0x000fe40000000000 */
[----:B------:R-:W-:-:S02]  /*d730*/  IMAD.MOV.U32 R225, RZ, RZ, R227 ;  /* 0x000000ffffe17224 */ /* 0x000fc400078e00e3 */
[----:B------:R-:W-:Y:S01]  /*d740*/  IMAD.HI.U32 R226, R245, R224, RZ ;  /* 0x000000e0f5e27227 */ /* 0x000fe200078e00ff */
[----:B------:R-:W-:Y:S01]  /*d750*/  IABS R227, R22 ;  /* 0x0000001600e37213 */ /* 0x000fe20000000000 */
[----:B------:R-:W-:Y:S02]  /*d760*/  STL [R1+0x2030], R22 ;  /* 0x0020301601007387 */ /* 0x000fe40000100800 */
[----:B------:R-:W-:Y:S01]  /*d770*/  IMAD.MOV.U32 R19, RZ, RZ, R16 ;  /* 0x000000ffff137224 */ /* 0x000fe200078e0010 */
[----:B------:R-:W-:Y:S01]  /*d780*/  MOV R16, R13 ;  /* 0x0000000d00107202 */ /* 0x000fe20000000f00 */
[----:B------:R-:W-:Y:S01]  /*d790*/  IMAD.MOV.U32 R20, RZ, RZ, R17 ;  /* 0x000000ffff147224 */ /* 0x000fe200078e0011 */
[----:B------:R1:W-:Y:S01]  /*d7a0*/  STL [R1+0x202c], R21 ;  /* 0x00202c1501007387 */ /* 0x0003e20000100800 */
[----:B------:R-:W-:Y:S02]  /*d7b0*/  IMAD R231, R232, R229, R231 ;  /* 0x000000e5e8e77224 */ /* 0x000fe400078e02e7 */
[----:B------:R-:W-:-:S02]  /*d7c0*/  IMAD.MOV.U32 R17, RZ, RZ, R14 ;  /* 0x000000ffff117224 */ /* 0x000fc400078e000e */
[----:B------:R-:W-:Y:S01]  /*d7d0*/  IMAD.MOV.U32 R13, RZ, RZ, R228 ;  /* 0x000000ffff0d7224 */ /* 0x000fe200078e00e4 */
[----:B------:R-:W-:Y:S01]  /*d7e0*/  ISETP.GT.U32.AND P0, PT, R232, R231, PT ;  /* 0x000000e7e800720c */ /* 0x000fe20003f04070 */
[----:B------:R-:W-:Y:S01]  /*d7f0*/  IMAD.MOV.U32 R14, RZ, RZ, R230 ;  /* 0x000000ffff0e7224 */ /* 0x000fe200078e00e6 */
[----:B------:R-:W-:Y:S01]  /*d800*/  IABS R230, R21 ;  /* 0x0000001500e67213 */ /* 0x000fe20000000000 */
[----:B------:R-:W-:Y:S01]  /*d810*/  IMAD.HI.U32 R228, R245, R225, RZ ;  /* 0x000000e1f5e47227 */ /* 0x000fe200078e00ff */
[----:B-1----:R-:W-:-:S03]  /*d820*/  IADD3 R21, R6, 0x1ee, RZ ;  /* 0x000001ee06157810 */ /* 0x002fc60007ffe0ff */
[----:B------:R-:W-:Y:S02]  /*d830*/  IMAD.MOV R226, RZ, RZ, -R226 ;  /* 0x000000ffffe27224 */ /* 0x000fe400078e0ae2 */
[----:B------:R-:W-:Y:S01]  /*d840*/  IMAD.MOV R228, RZ, RZ, -R228 ;  /* 0x000000ffffe47224 */ /* 0x000fe200078e0ae4 */
[----:B------:R1:W-:Y:S01]  /*d850*/  STL [R1+0x201c], R21 ;  /* 0x00201c1501007387 */ /* 0x0003e20000100800 */
[C---:B------:R-:W-:Y:S02]  /*d860*/  IMAD R224, R247.reuse, R226, R224 ;  /* 0x000000e2f7e07224 */ /* 0x040fe400078e02e0 */
[----:B------:R-:W-:Y:S02]  /*d870*/  IMAD.MOV.U32 R226, RZ, RZ, R227 ;  /* 0x000000ffffe27224 */ /* 0x000fe400078e00e3 */
[----:B------:R-:W-:Y:S02]  /*d880*/  IMAD.MOV.U32 R227, RZ, RZ, R230 ;  /* 0x000000ffffe37224 */ /* 0x000fe400078e00e6 */
[----:B------:R-:W-:Y:S01]  /*d890*/  IMAD R225, R247, R228, R225 ;  /* 0x000000e4f7e17224 */ /* 0x000fe200078e02e1 */
[----:B------:R-:W-:Y:S01]  /*d8a0*/  IABS R228, R21 ;  /* 0x0000001500e47213 */ /* 0x000fe20000000000 */
[----:B------:R-:W-:-:S02]  /*d8b0*/  VIADD R23, R6, 0x1ef ;  /* 0x000001ef06177836 */ /* 0x000fc40000000000 */
[----:B------:R-:W-:-:S03]  /*d8c0*/  IMAD.HI.U32 R229, R245, R227, RZ ;  /* 0x000000e3f5e57227 */ /* 0x000fc600078e00ff */
[----:B------:R2:W-:Y:S01]  /*d8d0*/  STL [R1+0x2018], R23 ;  /* 0x0020181701007387 */ /* 0x0005e20000100800 */
[----:B-1----:R-:W-:Y:S02]  /*d8e0*/  IMAD.MOV.U32 R21, RZ, RZ, R12 ;  /* 0x000000ffff157224 */ /* 0x002fe400078e000c */
[----:B------:R-:W-:Y:S02]  /*d8f0*/  IMAD.MOV.U32 R12, RZ, RZ, R11 ;  /* 0x000000ffff0c7224 */ /* 0x000fe400078e000b */
[----:B------:R-:W-:Y:S02]  /*d900*/  IMAD.MOV.U32 R11, RZ, RZ, R3 ;  /* 0x000000ffff0b7224 */ /* 0x000fe400078e0003 */
[----:B------:R-:W-:Y:S01]  /*d910*/  IMAD.MOV.U32 R3, RZ, RZ, R233 ;  /* 0x000000ffff037224 */ /* 0x000fe200078e00e9 */
[----:B------:R-:W-:Y:S01]  /*d920*/  IABS R233, R23 ;  /* 0x0000001700e97213 */ /* 0x000fe20000000000 */
[----:B------:R-:W-:-:S04]  /*d930*/  IMAD.HI.U32 R230, R245, R226, RZ ;  /* 0x000000e2f5e67227 */ /* 0x000fc800078e00ff */
[----:B------:R-:W-:Y:S01]  /*d940*/  IMAD.MOV R229, RZ, RZ, -R229 ;  /* 0x000000ffffe57224 */ /* 0x000fe200078e0ae5 */
[----:B------:R-:W-:Y:S01]  /*d950*/  IADD3 R230, -R230, RZ, RZ ;  /* 0x000000ffe6e67210 */ /* 0x000fe20007ffe1ff */
[----:B------:R-:W-:Y:S02]  /*d960*/  @!P0 IMAD.IADD R231, R231, 0x1, -R232 ;  /* 0x00000001e7e78824 */ /* 0x000fe400078e0ae8 */
[----:B------:R-:W-:Y:S02]  /*d970*/  IMAD R227, R247, R229, R227 ;  /* 0x000000e5f7e37224 */ /* 0x000fe400078e02e3 */
[----:B------:R-:W-:Y:S01]  /*d980*/  IMAD.MOV.U32 R229, RZ, RZ, R233 ;  /* 0x000000ffffe57224 */ /* 0x000fe200078e00e9 */
[----:B------:R-:W-:Y:S01]  /*d990*/  ISETP.GT.U32.AND P1, PT, R232, R231, PT ;  /* 0x000000e7e800720c */ /* 0x000fe20003f24070 */
[----:B------:R-:W-:Y:S02]  /*d9a0*/  VIADD R22, R6, 0x1f0 ;  /* 0x000001f006167836 */ /* 0x000fe40000000000 */
[----:B------:R-:W-:-:S03]  /*d9b0*/  IMAD.HI.U32 R233, R245, R228, RZ ;  /* 0x000000e4f5e97227 */ /* 0x000fc600078e00ff */
[----:B------:R1:W-:Y:S01]  /*d9c0*/  STL [R1+0x2014], R22 ;  /* 0x0020141601007387 */ /* 0x0003e20000100800 */
[----:B------:R-:W-:Y:S01]  /*d9d0*/  VIADD R24, R6, 0x1f1 ;  /* 0x000001f106187836 */ /* 0x000fe20000000000 */
[----:B------:R-:W-:Y:S01]  /*d9e0*/  IADD3 R233, -R233, RZ, RZ ;  /* 0x000000ffe9e97210 */ /* 0x000fe20007ffe1ff */
[----:B--2---:R-:W-:Y:S02]  /*d9f0*/  IMAD.MOV.U32 R23, RZ, RZ, R11 ;  /* 0x000000ffff177224 */ /* 0x004fe400078e000b */
[----:B------:R-:W-:Y:S01]  /*da00*/  IMAD R226, R247, R230, R226 ;  /* 0x000000e6f7e27224 */ /* 0x000fe200078e02e2 */
[----:B------:R-:W-:Y:S01]  /*da10*/  IABS R230, R22 ;  /* 0x0000001600e67213 */ /* 0x000fe20000000000 */
[----:B------:R-:W-:Y:S01]  /*da20*/  IMAD.MOV.U32 R11, RZ, RZ, R9 ;  /* 0x000000ffff0b7224 */ /* 0x000fe200078e0009 */
[----:B------:R-:W-:Y:S01]  /*da30*/  MOV R9, R4 ;  /* 0x0000000400097202 */ /* 0x000fe20000000f00 */
[----:B------:R-:W-:Y:S01]  /*da40*/  IMAD.MOV.U32 R4, RZ, RZ, R235 ;  /* 0x000000ffff047224 */ /* 0x000fe200078e00eb */
[----:B------:R-:W-:Y:S01]  /*da50*/  IABS R235, R24 ;  /* 0x0000001800eb7213 */ /* 0x000fe20000000000 */
[----:B-1----:R-:W-:Y:S01]  /*da60*/  IMAD.MOV.U32 R22, RZ, RZ, R12 ;  /* 0x000000ffff167224 */ /* 0x002fe200078e000c */
[----:B------:R1:W-:Y:S01]  /*da70*/  STL [R1+0x200c], R24 ;  /* 0x00200c1801007387 */ /* 0x0003e20000100800 */
[----:B------:R-:W-:-:S02]  /*da80*/  IMAD.MOV.U32 R12, RZ, RZ, R236 ;  /* 0x000000ffff0c7224 */ /* 0x000fc400078e00ec */
[----:B------:R-:W-:Y:S02]  /*da90*/  VIADD R26, R6, 0x1f2 ;  /* 0x000001f2061a7836 */ /* 0x000fe40000000000 */
[----:B------:R-:W-:Y:S01]  /*daa0*/  IMAD.HI.U32 R236, R245, R229, RZ ;  /* 0x000000e5f5ec7227 */ /* 0x000fe200078e00ff */
[----:B------:R-:W-:Y:S02]  /*dab0*/  ISETP.NE.AND P0, PT, R234, RZ, PT ;  /* 0x000000ffea00720c */ /* 0x000fe40003f05270 */
[----:B------:R2:W-:Y:S01]  /*dac0*/  STL [R1+0x2008], R26 ;  /* 0x0020081a01007387 */ /* 0x0005e20000100800 */
[----:B------:R-:W-:Y:S02]  /*dad0*/  IMAD.MOV.U32 R25, RZ, RZ, R23 ;  /* 0x000000ffff197224 */ /* 0x000fe400078e0017 */
[----:B-1----:R-:W-:Y:S02]  /*dae0*/  IMAD.MOV.U32 R24, RZ, RZ, R238 ;  /* 0x000000ffff187224 */ /* 0x002fe400078e00ee */
[----:B------:R-:W-:Y:S01]  /*daf0*/  IMAD R228, R247, R233, R228 ;  /* 0x000000e9f7e47224 */ /* 0x000fe200078e02e4 */
[----:B------:R-:W-:Y:S01]  /*db00*/  MOV R233, R235 ;  /* 0x000000eb00e97202 */ /* 0x000fe20000000f00 */
[----:B------:R-:W-:Y:S01]  /*db10*/  IMAD.MOV.U32 R23, RZ, RZ, R237 ;  /* 0x000000ffff177224 */ /* 0x000fe200078e00ed */
[----:B------:R-:W-:Y:S01]  /*db20*/  IABS R235, R26 ;  /* 0x0000001a00eb7213 */ /* 0x000fe20000000000 */
[----:B------:R-:W-:-:S02]  /*db30*/  IMAD.MOV R237, RZ, RZ, -R236 ;  /* 0x000000ffffed7224 */ /* 0x000fc400078e0aec */
[----:B--2---:R-:W-:Y:S02]  /*db40*/  IMAD.MOV.U32 R26, RZ, RZ, R25 ;  /* 0x000000ffff1a7224 */ /* 0x004fe400078e0019 */
[----:B------:R-:W-:Y:S02]  /*db50*/  IMAD.MOV.U32 R25, RZ, RZ, R24 ;  /* 0x000000ffff197224 */ /* 0x000fe400078e0018 */
[----:B------:R-:W-:Y:S02]  /*db60*/  @!P1 IMAD.IADD R231, R231, 0x1, -R232 ;  /* 0x00000001e7e79824 */ /* 0x000fe400078e0ae8 */
[----:B------:R-:W-:Y:S02]  /*db70*/  IMAD.MOV.U32 R24, RZ, RZ, R23 ;  /* 0x000000ffff187224 */ /* 0x000fe400078e0017 */
[----:B------:R-:W-:Y:S02]  /*db80*/  IMAD R229, R247, R237, R229 ;  /* 0x000000edf7e57224 */ /* 0x000fe400078e02e5 */
[----:B------:R-:W-:Y:S01]  /*db90*/  IMAD.MOV.U32 R23, RZ, RZ, R22 ;  /* 0x000000ffff177224 */ /* 0x000fe200078e0016 */
[----:B------:R-:W-:Y:S01]  /*dba0*/  MOV R22, R21 ;  /* 0x0000001500167202 */ /* 0x000fe20000000f00 */
[----:B------:R-:W-:-:S04]  /*dbb0*/  IMAD.HI.U32 R237, R245, R233, RZ ;  /* 0x000000e9f5ed7227 */ /* 0x000fc800078e00ff */
[----:B------:R-:W-:Y:S02]  /*dbc0*/  IMAD.MOV.U32 R21, RZ, RZ, R20 ;  /* 0x000000ffff157224 */ /* 0x000fe400078e0014 */
[----:B------:R-:W-:Y:S02]  /*dbd0*/  IMAD.MOV.U32 R27, RZ, RZ, R231 ;  /* 0x000000ffff1b7224 */ /* 0x000fe400078e00e7 */
[----:B------:R-:W-:Y:S02]  /*dbe0*/  IMAD.MOV.U32 R20, RZ, RZ, R19 ;  /* 0x000000ffff147224 */ /* 0x000fe400078e0013 */
[----:B------:R-:W-:Y:S02]  /*dbf0*/  IMAD.MOV.U32 R19, RZ, RZ, R18 ;  /* 0x000000ffff137224 */ /* 0x000fe400078e0012 */
[----:B------:R-:W-:Y:S02]  /*dc00*/  IMAD.MOV.U32 R232, RZ, RZ, R235 ;  /* 0x000000ffffe87224 */ /* 0x000fe400078e00eb */
[----:B------:R-:W-:-:S02]  /*dc10*/  IMAD.MOV.U32 R18, RZ, RZ, R17 ;  /* 0x000000ffff127224 */ /* 0x000fc400078e0011 */
[----:B------:R-:W-:Y:S01]  /*dc20*/  IMAD.MOV R235, RZ, RZ, -R237 ;  /* 0x000000ffffeb7224 */ /* 0x000fe200078e0aed */
[----:B------:R-:W-:Y:S01]  /*dc30*/  @!P3 IADD3 R27, -R27, RZ, RZ ;  /* 0x000000ff1b1bb210 */ /* 0x000fe20007ffe1ff */
[----:B------:R-:W-:Y:S01]  /*dc40*/  IMAD.MOV.U32 R17, RZ, RZ, R16 ;  /* 0x000000ffff117224 */ /* 0x000fe200078e0010 */
[----:B------:R-:W-:Y:S01]  /*dc50*/  MOV R16, R8 ;  /* 0x0000000800107202 */ /* 0x000fe20000000f00 */
[----:B------:R-:W-:Y:S01]  /*dc60*/  IMAD.MOV.U32 R8, RZ, RZ, R250 ;  /* 0x000000ffff087224 */ /* 0x000fe200078e00fa */
[----:B------:R-:W-:Y:S01]  /*dc70*/  @!P0 LOP3.LUT R27, RZ, R234, RZ, 0x33, !PT ;  /* 0x000000eaff1b8212 */ /* 0x000fe200078e33ff */
[----:B------:R-:W2:Y:S01]  /*dc80*/  LDL.LU R250, [R1+0x2ab4] ;  /* 0x002ab40001fa7983 */ /* 0x000ea20000300800 */
[----:B------:R-:W-:Y:S02]  /*dc90*/  IMAD R231, R247, R235, R233 ;  /* 0x000000ebf7e77224 */ /* 0x000fe400078e02e9 */
[----:B------:R-:W-:Y:S01]  /*dca0*/  IMAD.MOV.U32 R235, RZ, RZ, R19 ;  /* 0x000000ffffeb7224 */ /* 0x000fe200078e0013 */
[----:B------:R-:W3:Y:S01]  /*dcb0*/  LDL.LU R41, [R1+0x414] ;  /* 0x0004140001297983 */ /* 0x000ee20000300800 */
[----:B------:R-:W-:-:S02]  /*dcc0*/  IMAD.MOV.U32 R19, RZ, RZ, R11 ;  /* 0x000000ffff137224 */ /* 0x000fc400078e000b */
[----:B------:R-:W-:Y:S01]  /*dcd0*/  IMAD.MOV.U32 R11, RZ, RZ, R243 ;  /* 0x000000ffff0b7224 */ /* 0x000fe200078e00f3 */
[----:B------:R-:W4:Y:S01]  /*dce0*/  LDL.LU R40, [R1+0x410] ;  /* 0x0004100001287983 */ /* 0x000f220000300800 */
[----:B------:R-:W-:Y:S02]  /*dcf0*/  IMAD.MOV.U32 R243, RZ, RZ, R7 ;  /* 0x000000fffff37224 */ /* 0x000fe400078e0007 */
[----:B------:R-:W-:Y:S01]  /*dd00*/  IMAD.HI.U32 R238, R245, R230, RZ ;  /* 0x000000e6f5ee7227 */ /* 0x000fe200078e00ff */
[----:B------:R-:W4:Y:S03]  /*dd10*/  LDL.LU R36, [R1+0x40c] ;  /* 0x00040c0001247983 */ /* 0x000f260000300800 */
[----:B------:R-:W-:Y:S01]  /*dd20*/  IMAD.MOV.U32 R31, RZ, RZ, R18 ;  /* 0x000000ffff1f7224 */ /* 0x000fe200078e0012 */
[----:B------:R1:W-:Y:S01]  /*dd30*/  STL [R1+0x41c], R27 ;  /* 0x00041c1b01007387 */ /* 0x0003e20000100800 */
[----:B------:R-:W-:-:S02]  /*dd40*/  IMAD.MOV.U32 R33, RZ, RZ, R21 ;  /* 0x000000ffff217224 */ /* 0x000fc400078e0015 */
[----:B------:R-:W-:Y:S01]  /*dd50*/  IMAD.MOV.U32 R29, RZ, RZ, R23 ;  /* 0x000000ffff1d7224 */ /* 0x000fe200078e0017 */
[----:B------:R-:W2:Y:S01]  /*dd60*/  LDL.LU R7, [R1+0x2ab0] ;  /* 0x002ab00001077983 */ /* 0x000ea20000300800 */
[----:B------:R-:W-:Y:S02]  /*dd70*/  IMAD.MOV.U32 R18, RZ, RZ, R16 ;  /* 0x000000ffff127224 */ /* 0x000fe400078e0010 */
[----:B------:R-:W-:Y:S02]  /*dd80*/  IMAD.MOV.U32 R16, RZ, RZ, R5 ;  /* 0x000000ffff107224 */ /* 0x000fe400078e0005 */
[----:B------:R-:W-:Y:S02]  /*dd90*/  IMAD.MOV.U32 R5, RZ, RZ, R252 ;  /* 0x000000ffff057224 */ /* 0x000fe400078e00fc */
[----:B-1----:R-:W-:Y:S02]  /*dda0*/  IMAD.MOV.U32 R27, RZ, RZ, R25 ;  /* 0x000000ffff1b7224 */ /* 0x002fe400078e0019 */
[----:B------:R-:W4:Y:S01]  /*ddb0*/  LDL.LU R25, [R1+0x3c4] ;  /* 0x0003c40001197983 */ /* 0x000f220000300800 */
[----:B------:R-:W-:Y:S01]  /*ddc0*/  IMAD.MOV.U32 R34, RZ, RZ, R17 ;  /* 0x000000ffff227224 */ /* 0x000fe200078e0011 */
[----:B------:R-:W-:Y:S01]  /*ddd0*/  MOV R17, R14 ;  /* 0x0000000e00117202 */ /* 0x000fe20000000f00 */
[----:B------:R-:W-:Y:S01]  /*dde0*/  IMAD.MOV.U32 R21, RZ, RZ, R15 ;  /* 0x000000ffff157224 */ /* 0x000fe200078e000f */
[----:B------:R-:W4:Y:S01]  /*ddf0*/  LDL.LU R252, [R1+0x35c] ;  /* 0x00035c0001fc7983 */ /* 0x000f220000300800 */
[----:B------:R-:W-:-:S02]  /*de00*/  IMAD.MOV.U32 R28, RZ, RZ, R24 ;  /* 0x000000ffff1c7224 */ /* 0x000fc400078e0018 */
[----:B------:R-:W-:Y:S01]  /*de10*/  IMAD.MOV.U32 R15, RZ, RZ, R12 ;  /* 0x000000ffff0f7224 */ /* 0x000fe200078e000c */
[----:B------:R-:W4:Y:S01]  /*de20*/  LDL.LU R23, [R1+0x3bc] ;  /* 0x0003bc0001177983 */ /* 0x000f220000300800 */
[----:B------:R-:W-:Y:S01]  /*de30*/  IMAD.MOV.U32 R30, RZ, RZ, R22 ;  /* 0x000000ffff1e7224 */ /* 0x000fe200078e0016 */
[----:B------:R-:W-:Y:S01]  /*de40*/  MOV R12, R242 ;  /* 0x000000f2000c7202 */ /* 0x000fe20000000f00 */
[----:B------:R-:W-:Y:S01]  /*de50*/  IMAD.MOV.U32 R14, RZ, RZ, R3 ;  /* 0x000000ffff0e7224 */ /* 0x000fe200078e0003 */
[----:B------:R-:W4:Y:S01]  /*de60*/  LDL.LU R24, [R1+0x3c0] ;  /* 0x0003c00001187983 */ /* 0x000f220000300800 */
[----:B------:R-:W-:Y:S01]  /*de70*/  IMAD.MOV.U32 R22, RZ, RZ, R10 ;  /* 0x000000ffff167224 */ /* 0x000fe200078e000a */
[----:B------:R-:W-:Y:S01]  /*de80*/  MOV R42, R20 ;  /* 0x00000014002a7202 */ /* 0x000fe20000000f00 */
[----:B------:R-:W-:Y:S01]  /*de90*/  IMAD.MOV.U32 R3, RZ, RZ, R240 ;  /* 0x000000ffff037224 */ /* 0x000fe200078e00f0 */
[----:B------:R-:W4:Y:S01]  /*dea0*/  LDL.LU R242, [R1+0xe8] ;  /* 0x0000e80001f27983 */ /* 0x000f220000300800 */
[----:B------:R-:W-:-:S02]  /*deb0*/  IMAD.MOV.U32 R10, RZ, RZ, R244 ;  /* 0x000000ffff0a7224 */ /* 0x000fc400078e00f4 */
[----:B------:R-:W-:Y:S01]  /*dec0*/  IMAD.MOV R236, RZ, RZ, -R238 ;  /* 0x000000ffffec7224 */ /* 0x000fe200078e0aee */
[----:B------:R-:W4:Y:S04]  /*ded0*/  LDL.LU R240, [R1+0xb8] ;  /* 0x0000b80001f07983 */ /* 0x000f280000300800 */
[----:B------:R-:W4:Y:S01]  /*dee0*/  LDL.LU R244, [R1+0xb4] ;  /* 0x0000b40001f47983 */ /* 0x000f220000300800 */
[----:B--2---:R-:W-:-:S03]  /*def0*/  MOV R20, R7 ;  /* 0x0000000700147202 */ /* 0x004fc60000000f00 */
[----:B------:R-:W2:Y:S04]  /*df00*/  LDL.LU R7, [R1+0x2aac] ;  /* 0x002aac0001077983 */ /* 0x000ea80000300800 */
[----:B------:R-:W2:Y:S04]  /*df10*/  LDL.LU R238, [R1+0x418] ;  /* 0x0004180001ee7983 */ /* 0x000ea80000300800 */
[----:B------:R-:W2:Y:S04]  /*df20*/  LDL.LU R39, [R1+0x400] ;  /* 0x0004000001277983 */ /* 0x000ea80000300800 */
[----:B------:R-:W2:Y:S04]  /*df30*/  LDL.LU R38, [R1+0x3fc] ;  /* 0x0003fc0001267983 */ /* 0x000ea80000300800 */
[----:B------:R-:W2:Y:S04]  /*df40*/  LDL.LU R37, [R1+0x3f8] ;  /* 0x0003f80001257983 */ /* 0x000ea80000300800 */
[----:B------:R-:W2:Y:S01]  /*df50*/  LDL.LU R32, [R1+0x3f4] ;  /* 0x0003f40001207983 */ /* 0x000ea20000300800 */
[----:B------:R-:W-:-:S02]  /*df60*/  ISETP.GT.U32.AND P2, PT, R247, R251, PT ;  /* 0x000000fbf700720c */ /* 0x000fc40003f44070 */
[C---:B------:R-:W-:Y:S02]  /*df70*/  ISETP.GT.U32.AND P1, PT, R247.reuse, R250, PT ;  /* 0x000000faf700720c */ /* 0x040fe40003f24070 */
[C---:B------:R-:W-:Y:S02]  /*df80*/  ISETP.GT.U32.AND P5, PT, R247.reuse, R249, PT ;  /* 0x000000f9f700720c */ /* 0x040fe40003fa4070 */
[C---:B------:R-:W-:Y:S02]  /*df90*/  ISETP.GT.U32.AND P4, PT, R247.reuse, R246, PT ;  /* 0x000000f6f700720c */ /* 0x040fe40003f84070 */
[C---:B------:R-:W-:Y:S02]  /*dfa0*/  ISETP.GT.U32.AND P6, PT, R247.reuse, R248, PT ;  /* 0x000000f8f700720c */ /* 0x040fe40003fc4070 */
[----:B---3--:R-:W-:-:S03]  /*dfb0*/  ISETP.GT.U32.AND P0, PT, R247, R41, PT ;  /* 0x00000029f700720c */ /* 0x008fc60003f04070 */
[--C-:B------:R-:W-:Y:S02]  /*dfc0*/  @!P2 IMAD.IADD R251, R251, 0x1, -R247.reuse ;  /* 0x00000001fbfba824 */ /* 0x100fe400078e0af7 */
[--C-:B------:R-:W-:Y:S01]  /*dfd0*/  @!P1 IMAD.IADD R250, R250, 0x1, -R247.reuse ;  /* 0x00000001fafa9824 */ /* 0x100fe200078e0af7 */
[----:B----4-:R-:W-:Y:S01]  /*dfe0*/  ISETP.GT.U32.AND P1, PT, R247, R36, PT ;  /* 0x00000024f700720c */ /* 0x010fe20003f24070 */
[--C-:B------:R-:W-:Y:S02]  /*dff0*/  @!P5 IMAD.IADD R249, R249, 0x1, -R247.reuse ;  /* 0x00000001f9f9d824 */ /* 0x100fe400078e0af7 */
[----:B------:R-:W-:Y:S02]  /*e000*/  @!P4 IADD3 R246, R246, -R247, RZ ;  /* 0x800000f7f6f6c210 */ /* 0x000fe40007ffe0ff */
[C---:B------:R-:W-:Y:S02]  /*e010*/  ISETP.GT.U32.AND P4, PT, R247.reuse, R251, PT ;  /* 0x000000fbf700720c */ /* 0x040fe40003f84070 */
[C---:B------:R-:W-:Y:S01]  /*e020*/  ISETP.GT.U32.AND P2, PT, R247.reuse, R40, PT ;  /* 0x00000028f700720c */ /* 0x040fe20003f44070 */
[--C-:B------:R-:W-:Y:S01]  /*e030*/  @!P6 IMAD.IADD R248, R248, 0x1, -R247.reuse ;  /* 0x00000001f8f8e824 */ /* 0x100fe200078e0af7 */
[----:B------:R-:W-:Y:S01]  /*e040*/  ISETP.GT.U32.AND P6, PT, R247, R26, PT ;  /* 0x0000001af700720c */ /* 0x000fe20003fc4070 */
[----:B------:R-:W-:-:S03]  /*e050*/  @!P0 IMAD.IADD R41, R41, 0x1, -R247 ;  /* 0x0000000129298824 */ /* 0x000fc600078e0af7 */
[--C-:B------:R-:W-:Y:S01]  /*e060*/  @!P1 IMAD.IADD R36, R36, 0x1, -R247.reuse ;  /* 0x0000000124249824 */ /* 0x100fe200078e0af7 */
[C---:B------:R-:W-:Y:S02]  /*e070*/  ISETP.GT.U32.AND P1, PT, R247.reuse, R246, PT ;  /* 0x000000f6f700720c */ /* 0x040fe40003f24070 */
[----:B------:R-:W-:Y:S02]  /*e080*/  ISETP.GT.U32.AND P0, PT, R247, R249, PT ;  /* 0x000000f9f700720c */ /* 0x000fe40003f04070 */
[--C-:B------:R-:W-:Y:S01]  /*e090*/  @!P4 IMAD.IADD R251, R251, 0x1, -R247.reuse ;  /* 0x00000001fbfbc824 */ /* 0x100fe200078e0af7 */
[C---:B------:R-:W-:Y:S01]  /*e0a0*/  ISETP.GT.U32.AND P4, PT, R247.reuse, R41, PT ;  /* 0x00000029f700720c */ /* 0x040fe20003f84070 */
[----:B------:R-:W-:Y:S02]  /*e0b0*/  @!P2 IMAD.IADD R40, R40, 0x1, -R247 ;  /* 0x000000012828a824 */ /* 0x000fe400078e0af7 */
[----:B------:R-:W-:Y:S02]  /*e0c0*/  @!P6 IADD3 R26, R26, -R247, RZ ;  /* 0x800000f71a1ae210 */ /* 0x000fe40007ffe0ff */
[----:B------:R-:W-:-:S02]  /*e0d0*/  ISETP.GT.U32.AND P6, PT, R247, R34, PT ;  /* 0x00000022f700720c */ /* 0x000fc40003fc4070 */
[----:B------:R-:W-:Y:S01]  /*e0e0*/  ISETP.GT.U32.AND P2, PT, R247, R248, PT ;  /* 0x000000f8f700720c */ /* 0x000fe20003f44070 */
[--C-:B------:R-:W-:Y:S02]  /*e0f0*/  @!P1 IMAD.IADD R246, R246, 0x1, -R247.reuse ;  /* 0x00000001f6f69824 */ /* 0x100fe400078e0af7 */
[--C-:B------:R-:W-:Y:S01]  /*e100*/  @!P0 IMAD.IADD R249, R249, 0x1, -R247.reuse ;  /* 0x00000001f9f98824 */ /* 0x100fe200078e0af7 */
[----:B------:R-:W-:Y:S02]  /*e110*/  ISETP.GT.U32.AND P0, PT, R247, R36, PT ;  /* 0x00000024f700720c */ /* 0x000fe40003f04070 */
[----:B------:R-:W-:-:S05]  /*e120*/  @!P4 IMAD.IADD R41, R41, 0x1, -R247 ;  /* 0x000000012929c824 */ /* 0x000fca00078e0af7 */
[----:B------:R-:W-:Y:S02]  /*e130*/  @!P6 IADD3 R34, R34, -R247, RZ ;  /* 0x800000f72222e210 */ /* 0x000fe40007ffe0ff */
[C---:B------:R-:W-:Y:S01]  /*e140*/  ISETP.GT.U32.AND P6, PT, R247.reuse, R235, PT ;  /* 0x000000ebf700720c */ /* 0x040fe20003fc4070 */
[--C-:B------:R-:W-:Y:S01]  /*e150*/  @!P2 IMAD.IADD R248, R248, 0x1, -R247.reuse ;  /* 0x00000001f8f8a824 */ /* 0x100fe200078e0af7 */
[C---:B------:R-:W-:Y:S02]  /*e160*/  ISETP.GT.U32.AND P2, PT, R247.reuse, R26, PT ;  /* 0x0000001af700720c */ /* 0x040fe40003f44070 */
[----:B------:R-:W-:Y:S02]  /*e170*/  @!P0 IMAD.IADD R36, R36, 0x1, -R247 ;  /* 0x0000000124248824 */ /* 0x000fe400078e0af7 */
[----:B------:R-:W-:Y:S02]  /*e180*/  IMAD R230, R247, R236, R230 ;  /* 0x000000ecf7e67224 */ /* 0x000fe400078e02e6 */
[----:B------:R-:W-:Y:S01]  /*e190*/  IMAD.HI.U32 R236, R245, R232, RZ ;  /* 0x000000e8f5ec7227 */ /* 0x000fe200078e00ff */
[----:B------:R-:W-:-:S04]  /*e1a0*/  IADD3 R35, R6, 0x1f3, RZ ;  /* 0x000001f306237810 */ /* 0x000fc80007ffe0ff */
[--C-:B------:R-:W-:Y:S01]  /*e1b0*/  @!P6 IMAD.IADD R235, R235, 0x1, -R247.reuse ;  /* 0x00000001ebebe824 */ /* 0x100fe200078e0af7 */
[C---:B------:R-:W-:Y:S01]  /*e1c0*/  ISETP.GT.U32.AND P6, PT, R247.reuse, R34, PT ;  /* 0x00000022f700720c */ /* 0x040fe20003fc4070 */
[----:B------:R-:W-:Y:S02]  /*e1d0*/  IMAD.MOV R233, RZ, RZ, -R236 ;  /* 0x000000ffffe97224 */ /* 0x000fe400078e0aec */
[----:B------:R-:W-:Y:S01]  /*e1e0*/  @!P2 IMAD.IADD R26, R26, 0x1, -R247 ;  /* 0x000000011a1aa824 */ /* 0x000fe200078e0af7 */
[C---:B------:R-:W-:Y:S01]  /*e1f0*/  ISETP.GT.U32.AND P2, PT, R247.reuse, R31, PT ;  /* 0x0000001ff700720c */ /* 0x040fe20003f44070 */
[----:B------:R-:W-:Y:S01]  /*e200*/  IMAD R232, R247, R233, R232 ;  /* 0x000000e9f7e87224 */ /* 0x000fe200078e02e8 */
[----:B------:R-:W-:-:S07]  /*e210*/  IABS R233, R35 ;  /* 0x0000002300e97213 */ /* 0x000fce0000000000 */
[----:B------:R-:W-:-:S04]  /*e220*/  @!P6 IADD3 R34, R34, -R247, RZ ;  /* 0x800000f72222e210 */ /* 0x000fc80007ffe0ff */
[----:B------:R-:W-:Y:S02]  /*e230*/  @!P2 IADD3 R31, R31, -R247, RZ ;  /* 0x800000f71f1fa210 */ /* 0x000fe40007ffe0ff */
[C---:B--2---:R-:W-:Y:S02]  /*e240*/  ISETP.GT.U32.AND P3, PT, R247.reuse, R238, PT ;  /* 0x000000eef700720c */ /* 0x044fe40003f64070 */
[----:B------:R-:W-:-:S11]  /*e250*/  ISETP.GT.U32.AND P5, PT, R247, R7, PT ;  /* 0x00000007f700720c */ /* 0x000fd60003fa4070 */
[--C-:B------:R-:W-:Y:S01]  /*e260*/  @!P3 IMAD.IADD R238, R238, 0x1, -R247.reuse ;  /* 0x00000001eeeeb824 */ /* 0x100fe200078e0af7 */
[----:B------:R-:W-:Y:S01]  /*e270*/  ISETP.GT.U32.AND P3, PT, R247, R250, PT ;  /* 0x000000faf700720c */ /* 0x000fe20003f64070 */
[----:B------:R-:W-:-:S03]  /*e280*/  @!P5 IMAD.IADD R7, R7, 0x1, -R247 ;  /* 0x000000010707d824 */ /* 0x000fc600078e0af7 */
[C---:B------:R-:W-:Y:S02]  /*e290*/  ISETP.GT.U32.AND P5, PT, R247.reuse, R238, PT ;  /* 0x000000eef700720c */ /* 0x040fe40003fa4070 */
[----:B------:R-:W-:-:S07]  /*e2a0*/  ISETP.GT.U32.AND P1, PT, R247, R7, PT ;  /* 0x00000007f700720c */ /* 0x000fce0003f24070 */
[----:B------:R-:W-:Y:S01]  /*e2b0*/  @!P3 IMAD.IADD R250, R250, 0x1, -R247 ;  /* 0x00000001fafab824 */ /* 0x000fe200078e0af7 */
[----:B------:R-:W-:-:S03]  /*e2c0*/  ISETP.GT.U32.AND P3, PT, R247, R40, PT ;  /* 0x00000028f700720c */ /* 0x000fc60003f64070 */
[--C-:B------:R-:W-:Y:S01]  /*e2d0*/  @!P5 IMAD.IADD R238, R238, 0x1, -R247.reuse ;  /* 0x00000001eeeed824 */ /* 0x100fe200078e0af7 */
[C---:B------:R-:W-:Y:S02]  /*e2e0*/  ISETP.GT.U32.AND P5, PT, R247.reuse, R39, PT ;  /* 0x00000027f700720c */ /* 0x040fe40003fa4070 */
[----:B------:R-:W-:Y:S01]  /*e2f0*/  ISETP.GT.U32.AND P4, PT, R247, R38, PT ;  /* 0x00000026f700720c */ /* 0x000fe20003f84070 */
[----:B------:R-:W-:-:S06]  /*e300*/  @!P1 IMAD.IADD R7, R7, 0x1, -R247 ;  /* 0x0000000107079824 */ /* 0x000fcc00078e0af7 */
[--C-:B------:R-:W-:Y:S01]  /*e310*/  @!P3 IMAD.IADD R40, R40, 0x1, -R247.reuse ;  /* 0x000000012828b824 */ /* 0x100fe200078e0af7 */
[C---:B------:R-:W-:Y:S02]  /*e320*/  ISETP.GT.U32.AND P3, PT, R247.reuse, R37, PT ;  /* 0x00000025f700720c */ /* 0x040fe40003f64070 */
[----:B------:R-:W-:Y:S01]  /*e330*/  ISETP.GT.U32.AND P1, PT, R247, R42, PT ;  /* 0x0000002af700720c */ /* 0x000fe20003f24070 */
[--C-:B------:R-:W-:Y:S01]  /*e340*/  @!P5 IMAD.IADD R39, R39, 0x1, -R247.reuse ;  /* 0x000000012727d824 */ /* 0x100fe200078e0af7 */
[C---:B------:R-:W-:Y:S01]  /*e350*/  ISETP.GT.U32.AND P5, PT, R247.reuse, R33, PT ;  /* 0x00000021f700720c */ /* 0x040fe20003fa4070 */
[----:B------:R-:W-:Y:S01]  /*e360*/  @!P4 IMAD.IADD R38, R38, 0x1, -R247 ;  /* 0x000000012626c824 */ /* 0x000fe200078e0af7 */
[C---:B------:R-:W-:Y:S02]  /*e370*/  ISETP.GT.U32.AND P0, PT, R247.reuse, R32, PT ;  /* 0x00000020f700720c */ /* 0x040fe40003f04070 */
[----:B------:R-:W-:-:S05]  /*e380*/  ISETP.GT.U32.AND P4, PT, R247, R30, PT ;  /* 0x0000001ef700720c */ /* 0x000fca0003f84070 */
[--C-:B------:R-:W-:Y:S01]  /*e390*/  @!P3 IMAD.IADD R37, R37, 0x1, -R247.reuse ;  /* 0x000000012525b824 */ /* 0x100fe200078e0af7 */
[C---:B------:R-:W-:Y:S01]  /*e3a0*/  ISETP.GT.U32.AND P3, PT, R247.reuse, R29, PT ;  /* 0x0000001df700720c */ /* 0x040fe20003f64070 */
[--C-:B------:R-:W-:Y:S01]  /*e3b0*/  @!P1 IMAD.IADD R42, R42, 0x1, -R247.reuse ;  /* 0x000000012a2a9824 */ /* 0x100fe200078e0af7 */
[----:B------:R-:W-:Y:S01]  /*e3c0*/  STL [R1+0x418], R238 ;  /* 0x000418ee01007387 */ /* 0x000fe20000100800 */
[----:B------:R-:W-:Y:S01]  /*e3d0*/  ISETP.GT.U32.AND P1, PT, R247, R39, PT ;  /* 0x00000027f700720c */ /* 0x000fe20003f24070 */
[--C-:B------:R-:W-:Y:S01]  /*e3e0*/  @!P5 IMAD.IADD R33, R33, 0x1, -R247.reuse ;  /* 0x000000012121d824 */ /* 0x100fe200078e0af7 */
[C---:B------:R-:W-:Y:S01]  /*e3f0*/  ISETP.GT.U32.AND P5, PT, R247.reuse, R38, PT ;  /* 0x00000026f700720c */ /* 0x040fe20003fa4070 */
[----:B------:R1:W-:Y:S01]  /*e400*/  STL [R1+0x1ee0], R35 ;  /* 0x001ee02301007387 */ /* 0x0003e20000100800 */
[--C-:B------:R-:W-:Y:S01]  /*e410*/  @!P0 IMAD.IADD R32, R32, 0x1, -R247.reuse ;  /* 0x0000000120208824 */ /* 0x100fe200078e0af7 */
[C---:B------:R-:W-:Y:S01]  /*e420*/  ISETP.GT.U32.AND P0, PT, R247.reuse, R28, PT ;  /* 0x0000001cf700720c */ /* 0x040fe20003f04070 */
[----:B------:R-:W-:Y:S01]  /*e430*/  @!P4 IMAD.IADD R30, R30, 0x1, -R247 ;  /* 0x000000011e1ec824 */ /* 0x000fe200078e0af7 */
[----:B------:R-:W-:Y:S01]  /*e440*/  ISETP.GT.U32.AND P4, PT, R247, R37, PT ;  /* 0x00000025f700720c */ /* 0x000fe20003f84070 */
[----:B------:R-:W-:Y:S01]  /*e450*/  STL [R1+0x414], R41 ;  /* 0x0004142901007387 */ /* 0x000fe20000100800 */
[----:B-1----:R-:W-:-:S02]  /*e460*/  IMAD.MOV.U32 R35, RZ, RZ, R25 ;  /* 0x000000ffff237224 */ /* 0x002fc400078e0019 */
[----:B------:R-:W-:Y:S02]  /*e470*/  IMAD.MOV.U32 R25, RZ, RZ, R24 ;  /* 0x000000ffff197224 */ /* 0x000fe400078e0018 */
[----:B------:R-:W-:Y:S01]  /*e480*/  IMAD.MOV.U32 R24, RZ, RZ, R23 ;  /* 0x000000ffff187224 */ /* 0x000fe200078e0017 */
[----:B------:R-:W-:Y:S01]  /*e490*/  STL [R1+0x410], R40 ;  /* 0x0004102801007387 */ /* 0x000fe20000100800 */
[----:B------:R-:W-:Y:S02]  /*e4a0*/  IMAD.MOV.U32 R23, RZ, RZ, R16 ;  /* 0x000000ffff177224 */ /* 0x000fe400078e0010 */
[----:B------:R-:W-:Y:S01]  /*e4b0*/  IMAD.MOV.U32 R16, RZ, RZ, R14 ;  /* 0x000000ffff107224 */ /* 0x000fe200078e000e */
[----:B------:R-:W-:Y:S01]  /*e4c0*/  STL [R1+0x40c], R36 ;  /* 0x00040c2401007387 */ /* 0x000fe20000100800 */
[----:B------:R-:W-:Y:S01]  /*e4d0*/  MOV R14, R12 ;  /* 0x0000000c000e7202 */ /* 0x000fe20000000f00 */
[----:B------:R-:W-:Y:S01]  /*e4e0*/  @!P3 IMAD.IADD R29, R29, 0x1, -R247 ;  /* 0x000000011d1db824 */ /* 0x000fe200078e0af7 */
[----:B------:R-:W-:Y:S01]  /*e4f0*/  ISETP.GT.U32.AND P3, PT, R247, R32, PT ;  /* 0x00000020f700720c */ /* 0x000fe20003f64070 */
[----:B------:R1:W-:Y:S01]  /*e500*/  STL [R1+0x408], R26 ;  /* 0x0004081a01007387 */ /* 0x0003e20000100800 */
[----:B------:R-:W-:-:S02]  /*e510*/  IMAD.MOV.U32 R12, RZ, RZ, R11 ;  /* 0x000000ffff0c7224 */ /* 0x000fc400078e000b */
[----:B------:R-:W-:Y:S02]  /*e520*/  IMAD.MOV.U32 R11, RZ, RZ, R10 ;  /* 0x000000ffff0b7224 */ /* 0x000fe400078e000a */
[----:B------:R-:W-:Y:S01]  /*e530*/  IMAD.MOV.U32 R10, RZ, RZ, R5 ;  /* 0x000000ffff0a7224 */ /* 0x000fe200078e0005 */
[----:B------:R-:W-:Y:S01]  /*e540*/  @!P1 IADD3 R39, R39, -R247, RZ ;  /* 0x800000f727279210 */ /* 0x000fe20007ffe0ff */
[----:B-1----:R-:W2:Y:S01]  /*e550*/  LDL.LU R26, [R1+0x3d0] ;  /* 0x0003d000011a7983 */ /* 0x002ea20000300800 */
[----:B------:R-:W-:-:S03]  /*e560*/  IMAD.MOV.U32 R36, RZ, RZ, R35 ;  /* 0x000000ffff247224 */ /* 0x000fc600078e0023 */
[----:B------:R-:W3:Y:S01]  /*e570*/  LDL.LU R41, [R1+0x3cc] ;  /* 0x0003cc0001297983 */ /* 0x000ee20000300800 */
[----:B------:R-:W-:-:S03]  /*e580*/  IMAD.MOV.U32 R35, RZ, RZ, R25 ;  /* 0x000000ffff237224 */ /* 0x000fc600078e0019 */
[----:B------:R-:W4:Y:S01]  /*e590*/  LDL.LU R5, [R1+0x188] ;  /* 0x0001880001057983 */ /* 0x000f220000300800 */
[----:B------:R-:W-:-:S03]  /*e5a0*/  @!P5 IMAD.IADD R38, R38, 0x1, -R247 ;  /* 0x000000012626d824 */ /* 0x000fc600078e0af7 */
[----:B------:R-:W4:Y:S01]  /*e5b0*/  LDL.LU R40, [R1+0x3c8] ;  /* 0x0003c80001287983 */ /* 0x000f220000300800 */
[----:B------:R-:W-:Y:S01]  /*e5c0*/  @!P0 IADD3 R28, R28, -R247, RZ ;  /* 0x800000f71c1c8210 */ /* 0x000fe20007ffe0ff */
[----:B------:R-:W-:Y:S02]  /*e5d0*/  IMAD.MOV.U32 R25, RZ, RZ, R12 ;  /* 0x000000ffff197224 */ /* 0x000fe400078e000c */
[----:B------:R1:W-:Y:S01]  /*e5e0*/  STL [R1+0x404], R34 ;  /* 0x0004042201007387 */ /* 0x0003e20000100800 */
[----:B------:R-:W-:Y:S01]  /*e5f0*/  @!P4 IMAD.IADD R37, R37, 0x1, -R247 ;  /* 0x000000012525c824 */ /* 0x000fe200078e0af7 */
[----:B------:R-:W-:Y:S01]  /*e600*/  ISETP.GT.U32.AND P0, PT, R247, R31, PT ;  /* 0x0000001ff700720c */ /* 0x000fe20003f04070 */
[----:B------:R-:W-:Y:S02]  /*e610*/  IMAD.MOV.U32 R12, RZ, RZ, R252 ;  /* 0x000000ffff0c7224 */ /* 0x000fe400078e00fc */
[----:B-1----:R-:W-:Y:S02]  /*e620*/  IMAD.MOV.U32 R34, RZ, RZ, R24 ;  /* 0x000000ffff227224 */ /* 0x002fe400078e0018 */
[----:B------:R-:W-:-:S02]  /*e630*/  IMAD.MOV.U32 R24, RZ, RZ, R14 ;  /* 0x000000ffff187224 */ /* 0x000fc400078e000e */
[----:B------:R-:W4:Y:S04]  /*e640*/  LDL.LU R14, [R1+0x354] ;  /* 0x00035400010e7983 */ /* 0x000f280000300800 */
[----:B------:R-:W4:Y:S04]  /*e650*/  LDL.LU R252, [R1+0x118] ;  /* 0x0001180001fc7983 */ /* 0x000f280000300800 */
[----:B------:R1:W-:Y:S01]  /*e660*/  STL [R1+0x400], R39 ;  /* 0x0004002701007387 */ /* 0x0003e20000100800 */
[----:B------:R-:W-:-:S03]  /*e670*/  @!P3 IMAD.IADD R32, R32, 0x1, -R247 ;  /* 0x000000012020b824 */ /* 0x000fc600078e0af7 */
[----:B------:R1:W-:Y:S04]  /*e680*/  STL [R1+0x3fc], R38 ;  /* 0x0003fc2601007387 */ /* 0x0003e80000100800 */
[----:B------:R1:W-:Y:S04]  /*e690*/  STL [R1+0x3f8], R37 ;  /* 0x0003f82501007387 */ /* 0x0003e80000100800 */
[----:B------:R-:W4:Y:S01]  /*e6a0*/  LDL.LU R237, [R1+0x3b8] ;  /* 0x0003b80001ed7983 */ /* 0x000f220000300800 */
[----:B------:R-:W-:-:S03]  /*e6b0*/  @!P0 IMAD.IADD R31, R31, 0x1, -R247 ;  /* 0x000000011f1f8824 */ /* 0x000fc600078e0af7 */
[----:B------:R-:W4:Y:S04]  /*e6c0*/  LDL.LU R238, [R1+0x3b4] ;  /* 0x0003b40001ee7983 */ /* 0x000f280000300800 */
[----:B------:R1:W-:Y:S04]  /*e6d0*/  STL [R1+0x3f4], R32 ;  /* 0x0003f42001007387 */ /* 0x0003e80000100800 */
[----:B-1----:R-:W4:Y:S04]  /*e6e0*/  LDL.LU R39, [R1+0x3b0] ;  /* 0x0003b00001277983 */ /* 0x002f280000300800 */
[----:B------:R-:W4:Y:S04]  /*e6f0*/  LDL.LU R38, [R1+0x3ac] ;  /* 0x0003ac0001267983 */ /* 0x000f280000300800 */
[----:B------:R1:W-:Y:S04]  /*e700*/  STL [R1+0x3f0], R31 ;  /* 0x0003f01f01007387 */ /* 0x0003e80000100800 */
[----:B------:R-:W4:Y:S04]  /*e710*/  LDL.LU R37, [R1+0x3a8] ;  /* 0x0003a80001257983 */ /* 0x000f280000300800 */
[----:B------:R-:W4:Y:S04]  /*e720*/  LDL.LU R32, [R1+0x3a4] ;  /* 0x0003a40001207983 */ /* 0x000f280000300800 */
[----:B-1----:R-:W4:Y:S01]  /*e730*/  LDL.LU R31, [R1+0x3a0] ;  /* 0x0003a000011f7983 */ /* 0x002f220000300800 */
[----:B------:R-:W-:-:S02]  /*e740*/  ISETP.GT.U32.AND P2, PT, R247, R27, PT ;  /* 0x0000001bf700720c */ /* 0x000fc40003f44070 */
[C---:B------:R-:W-:Y:S02]  /*e750*/  ISETP.GT.U32.AND P1, PT, R247.reuse, R42, PT ;  /* 0x0000002af700720c */ /* 0x040fe40003f24070 */
[----:B------:R-:W-:-:S09]  /*e760*/  ISETP.GT.U32.AND P5, PT, R247, R33, PT ;  /* 0x00000021f700720c */ /* 0x000fd20003fa4070 */
[--C-:B------:R-:W-:Y:S01]  /*e770*/  @!P2 IMAD.IADD R27, R27, 0x1, -R247.reuse ;  /* 0x000000011b1ba824 */ /* 0x100fe200078e0af7 */
[C---:B------:R-:W-:Y:S02]  /*e780*/  ISETP.GT.U32.AND P2, PT, R247.reuse, R235, PT ;  /* 0x000000ebf700720c */ /* 0x040fe40003f44070 */
[C---:B------:R-:W-:Y:S02]  /*e790*/  ISETP.GT.U32.AND P4, PT, R247.reuse, R30, PT ;  /* 0x0000001ef700720c */ /* 0x040fe40003f84070 */
[----:B------:R-:W-:Y:S01]  /*e7a0*/  ISETP.GT.U32.AND P6, PT, R247, R27, PT ;  /* 0x0000001bf700720c */ /* 0x000fe20003fc4070 */
[----:B------:R-:W-:Y:S01]  /*e7b0*/  @!P5 IMAD.IADD R33, R33, 0x1, -R247 ;  /* 0x000000012121d824 */ /* 0x000fe200078e0af7 */
[----:B------:R-:W-:Y:S02]  /*e7c0*/  @!P1 IADD3 R42, R42, -R247, RZ ;  /* 0x800000f72a2a9210 */ /* 0x000fe40007ffe0ff */
[----:B------:R-:W-:-:S05]  /*e7d0*/  ISETP.GT.U32.AND P3, PT, R247, R29, PT ;  /* 0x0000001df700720c */ /* 0x000fca0003f64070 */
[--C-:B------:R-:W-:Y:S02]  /*e7e0*/  @!P2 IMAD.IADD R235, R235, 0x1, -R247.reuse ;  /* 0x00000001ebeba824 */ /* 0x100fe400078e0af7 */
[--C-:B------:R-:W-:Y:S01]  /*e7f0*/  @!P4 IMAD.IADD R30, R30, 0x1, -R247.reuse ;  /* 0x000000011e1ec824 */ /* 0x100fe200078e0af7 */
[----:B------:R-:W-:Y:S01]  /*e800*/  ISETP.GT.U32.AND P4, PT, R247, R36, PT ;  /* 0x00000024f700720c */ /* 0x000fe20003f84070 */
[----:B------:R-:W-:Y:S01]  /*e810*/  @!P6 IMAD.IADD R27, R27, 0x1, -R247 ;  /* 0x000000011b1be824 */ /* 0x000fe200078e0af7 */
[----:B------:R-:W-:-:S03]  /*e820*/  ISETP.GT.U32.AND P0, PT, R247, R28, PT ;  /* 0x0000001cf700720c */ /* 0x000fc60003f04070 */
[----:B------:R-:W-:Y:S01]  /*e830*/  @!P3 IMAD.IADD R29, R29, 0x1, -R247 ;  /* 0x000000011d1db824 */ /* 0x000fe200078e0af7 */
[----:B------:R-:W-:-:S07]  /*e840*/  ISETP.GT.U32.AND P3, PT, R247, R35, PT ;  /* 0x00000023f700720c */ /* 0x000fce0003f64070 */
[--C-:B------:R-:W-:Y:S02]  /*e850*/  @!P4 IMAD.IADD R36, R36, 0x1, -R247.reuse ;  /* 0x000000012424c824 */ /* 0x100fe400078e0af7 */
[--C-:B------:R-:W-:Y:S01]  /*e860*/  @!P0 IMAD.IADD R28, R28, 0x1, -R247.reuse ;  /* 0x000000011c1c8824 */ /* 0x100fe200078e0af7 */
[----:B------:R-:W-:Y:S01]  /*e870*/  ISETP.GT.U32.AND P0, PT, R247, R34, PT ;  /* 0x00000022f700720c */ /* 0x000fe20003f04070 */
[----:B------:R-:W-:Y:S02]  /*e880*/  STL [R1+0x3ec], R235 ;  /* 0x0003eceb01007387 */ /* 0x000fe40000100800 */
[--C-:B------:R-:W-:Y:S02]  /*e890*/  @!P3 IMAD.IADD R35, R35, 0x1, -R247.reuse ;  /* 0x000000012323b824 */ /* 0x100fe400078e0af7 */
[----:B------:R-:W-:Y:S04]  /*e8a0*/  STL [R1+0x3e8], R42 ;  /* 0x0003e82a01007387 */ /* 0x000fe80000100800 */
[----:B------:R-:W-:Y:S04]  /*e8b0*/  STL [R1+0x3e4], R33 ;  /* 0x0003e42101007387 */ /* 0x000fe80000100800 */
[----:B------:R-:W-:Y:S04]  /*e8c0*/  STL [R1+0x3e0], R30 ;  /* 0x0003e01e01007387 */ /* 0x000fe80000100800 */
[----:B------:R1:W-:Y:S04]  /*e8d0*/  STL [R1+0x3dc], R29 ;  /* 0x0003dc1d01007387 */ /* 0x0003e80000100800 */
[----:B------:R-:W-:Y:S01]  /*e8e0*/  STL [R1+0x3d8], R28 ;  /* 0x0003d81c01007387 */ /* 0x000fe20000100800 */
[----:B------:R-:W-:-:S03]  /*e8f0*/  @!P0 IMAD.IADD R34, R34, 0x1, -R247 ;  /* 0x0000000122228824 */ /* 0x000fc600078e0af7 */
[----:B------:R1:W-:Y:S02]  /*e900*/  STL [R1+0x3d4], R27 ;  /* 0x0003d41b01007387 */ /* 0x0003e40000100800 */
[----:B-1----:R-:W-:Y:S02]  /*e910*/  IMAD.MOV.U32 R29, RZ, RZ, R24 ;  /* 0x000000ffff1d7224 */ /* 0x002fe400078e0018 */
[----:B------:R-:W4:Y:S04]  /*e920*/  LDL.LU R27, [R1+0x39c] ;  /* 0x00039c00011b7983 */ /* 0x000f280000300800 */
[----:B------:R-:W4:Y:S04]  /*e930*/  LDL.LU R33, [R1+0x398] ;  /* 0x0003980001217983 */ /* 0x000f280000300800 */
[----:B------:R-:W4:Y:S04]  /*e940*/  LDL.LU R30, [R1+0x394] ;  /* 0x00039400011e7983 */ /* 0x000f280000300800 */
[----:B------:R-:W4:Y:S01]  /*e950*/  LDL.LU R28, [R1+0x390] ;  /* 0x00039000011c7983 */ /* 0x000f220000300800 */
[----:B--2---:R-:W-:-:S02]  /*e960*/  ISETP.GT.U32.AND P2, PT, R247, R26, PT ;  /* 0x0000001af700720c */ /* 0x004fc40003f44070 */
[C---:B---3--:R-:W-:Y:S02]  /*e970*/  ISETP.GT.U32.AND P1, PT, R247.reuse, R41, PT ;  /* 0x00000029f700720c */ /* 0x048fe40003f24070 */
[----:B----4-:R-:W-:-:S09]  /*e980*/  ISETP.GT.U32.AND P5, PT, R247, R40, PT ;  /* 0x00000028f700720c */ /* 0x010fd20003fa4070 */
[----:B------:R-:W-:Y:S02]  /*e990*/  @!P2 IADD3 R26, R26, -R247, RZ ;  /* 0x800000f71a1aa210 */ /* 0x000fe40007ffe0ff */
[--C-:B------:R-:W-:Y:S02]  /*e9a0*/  @!P1 IMAD.IADD R41, R41, 0x1, -R247.reuse ;  /* 0x0000000129299824 */ /* 0x100fe400078e0af7 */
[----:B------:R-:W-:Y:S01]  /*e9b0*/  @!P5 IMAD.IADD R40, R40, 0x1, -R247 ;  /* 0x000000012828d824 */ /* 0x000fe200078e0af7 */
[C---:B------:R-:W-:Y:S02]  /*e9c0*/  ISETP.GT.U32.AND P6, PT, R247.reuse, R237, PT ;  /* 0x000000edf700720c */ /* 0x040fe40003fc4070 */
[C---:B------:R-:W-:Y:S02]  /*e9d0*/  ISETP.GT.U32.AND P2, PT, R247.reuse, R238, PT ;  /* 0x000000eef700720c */ /* 0x040fe40003f44070 */
[C---:B------:R-:W-:Y:S02]  /*e9e0*/  ISETP.GT.U32.AND P1, PT, R247.reuse, R39, PT ;  /* 0x00000027f700720c */ /* 0x040fe40003f24070 */
[----:B------:R-:W-:-:S07]  /*e9f0*/  ISETP.GT.U32.AND P5, PT, R247, R38, PT ;  /* 0x00000026f700720c */ /* 0x000fce0003fa4070 */
[----:B------:R-:W-:Y:S02]  /*ea00*/  @!P6 IADD3 R237, R237, -R247, RZ ;  /* 0x800000f7edede210 */ /* 0x000fe40007ffe0ff */
[C---:B------:R-:W-:Y:S02]  /*ea10*/  ISETP.GT.U32.AND P6, PT, R247.reuse, R26, PT ;  /* 0x0000001af700720c */ /* 0x040fe40003fc4070 */
[C---:B------:R-:W-:Y:S01]  /*ea20*/  ISETP.GT.U32.AND P4, PT, R247.reuse, R37, PT ;  /* 0x00000025f700720c */ /* 0x040fe20003f84070 */
[--C-:B------:R-:W-:Y:S01]  /*ea30*/  @!P2 IMAD.IADD R238, R238, 0x1, -R247.reuse ;  /* 0x00000001eeeea824 */ /* 0x100fe200078e0af7 */
[----:B------:R-:W-:Y:S01]  /*ea40*/  ISETP.GT.U32.AND P2, PT, R247, R41, PT ;  /* 0x00000029f700720c */ /* 0x000fe20003f44070 */
[--C-:B------:R-:W-:Y:S01]  /*ea50*/  @!P1 IMAD.IADD R39, R39, 0x1, -R247.reuse ;  /* 0x0000000127279824 */ /* 0x100fe200078e0af7 */
[C---:B------:R-:W-:Y:S01]  /*ea60*/  ISETP.GT.U32.AND P3, PT, R247.reuse, R32, PT ;  /* 0x00000020f700720c */ /* 0x040fe20003f64070 */
[----:B------:R-:W-:Y:S01]  /*ea70*/  @!P5 IMAD.IADD R38, R38, 0x1, -R247 ;  /* 0x000000012626d824 */ /* 0x000fe200078e0af7 */
[----:B------:R-:W-:-:S02]  /*ea80*/  ISETP.GT.U32.AND P1, PT, R247, R40, PT ;  /* 0x00000028f700720c */ /* 0x000fc40003f24070 */
[----:B------:R-:W-:-:S03]  /*ea90*/  ISETP.GT.U32.AND P5, PT, R247, R36, PT ;  /* 0x00000024f700720c */ /* 0x000fc60003fa4070 */
[--C-:B------:R-:W-:Y:S02]  /*eaa0*/  @!P6 IMAD.IADD R26, R26, 0x1, -R247.reuse ;  /* 0x000000011a1ae824 */ /* 0x100fe400078e0af7 */
[--C-:B------:R-:W-:Y:S01]  /*eab0*/  @!P4 IMAD.IADD R37, R37, 0x1, -R247.reuse ;  /* 0x000000012525c824 */ /* 0x100fe200078e0af7 */
[C---:B------:R-:W-:Y:S02]  /*eac0*/  ISETP.GT.U32.AND P4, PT, R247.reuse, R35, PT ;  /* 0x00000023f700720c */ /* 0x040fe40003f84070 */
[----:B------:R1:W-:Y:S01]  /*ead0*/  STL [R1+0x3d0], R26 ;  /* 0x0003d01a01007387 */ /* 0x0003e20000100800 */
[----:B------:R-:W-:Y:S01]  /*eae0*/  ISETP.GT.U32.AND P0, PT, R247, R31, PT ;  /* 0x0000001ff700720c */ /* 0x000fe20003f04070 */
[--C-:B------:R-:W-:Y:S02]  /*eaf0*/  @!P2 IMAD.IADD R41, R41, 0x1, -R247.reuse ;  /* 0x000000012929a824 */ /* 0x100fe400078e0af7 */
[--C-:B------:R-:W-:Y:S01]  /*eb00*/  @!P3 IMAD.IADD R32, R32, 0x1, -R247.reuse ;  /* 0x000000012020b824 */ /* 0x100fe200078e0af7 */
[----:B------:R-:W-:Y:S01]  /*eb10*/  ISETP.GT.U32.AND P3, PT, R247, R34, PT ;  /* 0x00000022f700720c */ /* 0x000fe20003f64070 */
[----:B------:R-:W-:-:S02]  /*eb20*/  @!P1 IMAD.IADD R40, R40, 0x1, -R247 ;  /* 0x0000000128289824 */ /* 0x000fc400078e0af7 */
[----:B------:R-:W-:Y:S02]  /*eb30*/  @!P5 IMAD.IADD R36, R36, 0x1, -R247 ;  /* 0x000000012424d824 */ /* 0x000fe400078e0af7 */
[----:B-1----:R-:W-:Y:S02]  /*eb40*/  IMAD.MOV.U32 R26, RZ, RZ, R25 ;  /* 0x000000ffff1a7224 */ /* 0x002fe400078e0019 */
[----:B------:R-:W-:Y:S01]  /*eb50*/  IMAD.MOV.U32 R25, RZ, RZ, R12 ;  /* 0x000000ffff197224 */ /* 0x000fe200078e000c */
[----:B------:R-:W-:Y:S01]  /*eb60*/  MOV R12, R11 ;  /* 0x0000000b000c7202 */ /* 0x000fe20000000f00 */
[----:B------:R-:W-:Y:S01]  /*eb70*/  IMAD.MOV.U32 R24, RZ, RZ, R14 ;  /* 0x000000ffff187224 */ /* 0x000fe200078e000e */
[----:B------:R-:W2:Y:S04]  /*eb80*/  LDL.LU R11, [R1+0x254] ;  /* 0x00025400010b7983 */ /* 0x000ea80000300800 */
[----:B------:R-:W3:Y:S01]  /*eb90*/  LDL.LU R14, [R1+0x2c0] ;  /* 0x0002c000010e7983 */ /* 0x000ee20000300800 */
[----:B------:R-:W-:-:S03]  /*eba0*/  @!P4 IMAD.IADD R35, R35, 0x1, -R247 ;  /* 0x000000012323c824 */ /* 0x000fc600078e0af7 */
[----:B------:R1:W-:Y:S04]  /*ebb0*/  STL [R1+0x3cc], R41 ;  /* 0x0003cc2901007387 */ /* 0x0003e80000100800 */
[----:B------:R4:W-:Y:S04]  /*ebc0*/  STL [R1+0x3c8], R40 ;  /* 0x0003c82801007387 */ /* 0x0009e80000100800 */
[----:B------:R4:W-:Y:S04]  /*ebd0*/  STL [R1+0x3c4], R36 ;  /* 0x0003c42401007387 */ /* 0x0009e80000100800 */
[----:B------:R-:W2:Y:S01]  /*ebe0*/  LDL.LU R42, [R1+0x384] ;  /* 0x00038400012a7983 */ /* 0x000ea20000300800 */
[----:B------:R-:W-:-:S03]  /*ebf0*/  @!P0 IADD3 R31, R31, -R247, RZ ;  /* 0x800000f71f1f8210 */ /* 0x000fc60007ffe0ff */
[----:B-1----:R-:W3:Y:S01]  /*ec00*/  LDL.LU R41, [R1+0x380] ;  /* 0x0003800001297983 */ /* 0x002ee20000300800 */
[C---:B------:R-:W-:Y:S01]  /*ec10*/  ISETP.GT.U32.AND P0, PT, R247.reuse, R237, PT ;  /* 0x000000edf700720c */ /* 0x040fe20003f04070 */
[----:B------:R-:W-:Y:S02]  /*ec20*/  @!P3 IMAD.IADD R34, R34, 0x1, -R247 ;  /* 0x000000012222b824 */ /* 0x000fe400078e0af7 */
[----:B------:R1:W-:Y:S01]  /*ec30*/  STL [R1+0x3c0], R35 ;  /* 0x0003c02301007387 */ /* 0x0003e20000100800 */
[----:B------:R-:W-:-:S03]  /*ec40*/  ISETP.GT.U32.AND P2, PT, R247, R238, PT ;  /* 0x000000eef700720c */ /* 0x000fc60003f44070 */
[----:B----4-:R-:W4:Y:S01]  /*ec50*/  LDL.LU R40, [R1+0x37c] ;  /* 0x00037c0001287983 */ /* 0x010f220000300800 */
[C---:B------:R-:W-:Y:S02]  /*ec60*/  ISETP.GT.U32.AND P1, PT, R247.reuse, R39, PT ;  /* 0x00000027f700720c */ /* 0x040fe40003f24070 */
[C---:B------:R-:W-:Y:S01]  /*ec70*/  ISETP.GT.U32.AND P5, PT, R247.reuse, R38, PT ;  /* 0x00000026f700720c */ /* 0x040fe20003fa4070 */
[----:B------:R-:W4:Y:S01]  /*ec80*/  LDL.LU R236, [R1+0x378] ;  /* 0x0003780001ec7983 */ /* 0x000f220000300800 */
[C---:B------:R-:W-:Y:S02]  /*ec90*/  ISETP.GT.U32.AND P4, PT, R247.reuse, R37, PT ;  /* 0x00000025f700720c */ /* 0x040fe40003f84070 */
[C---:B------:R-:W-:Y:S01]  /*eca0*/  ISETP.GT.U32.AND P3, PT, R247.reuse, R32, PT ;  /* 0x00000020f700720c */ /* 0x040fe20003f64070 */
[----:B------:R1:W-:Y:S01]  /*ecb0*/  STL [R1+0x3bc], R34 ;  /* 0x0003bc2201007387 */ /* 0x0003e20000100800 */
[----:B------:R-:W-:-:S03]  /*ecc0*/  ISETP.GT.U32.AND P6, PT, R247, R31, PT ;  /* 0x0000001ff700720c */ /* 0x000fc60003fc4070 */
[----:B------:R-:W4:Y:S01]  /*ecd0*/  LDL.LU R36, [R1+0x374] ;  /* 0x0003740001247983 */ /* 0x000f220000300800 */
[--C-:B------:R-:W-:Y:S02]  /*ece0*/  @!P0 IMAD.IADD R237, R237, 0x1, -R247.reuse ;  /* 0x00000001eded8824 */ /* 0x100fe400078e0af7 */
[--C-:B------:R-:W-:Y:S01]  /*ecf0*/  @!P2 IMAD.IADD R238, R238, 0x1, -R247.reuse ;  /* 0x00000001eeeea824 */ /* 0x100fe200078e0af7 */
[----:B-1----:R-:W4:Y:S01]  /*ed00*/  LDL.LU R35, [R1+0x370] ;  /* 0x0003700001237983 */ /* 0x002f220000300800 */
[--C-:B------:R-:W-:Y:S02]  /*ed10*/  @!P1 IMAD.IADD R39, R39, 0x1, -R247.reuse ;  /* 0x0000000127279824 */ /* 0x100fe400078e0af7 */
[--C-:B------:R-:W-:Y:S01]  /*ed20*/  @!P5 IMAD.IADD R38, R38, 0x1, -R247.reuse ;  /* 0x000000012626d824 */ /* 0x100fe200078e0af7 */
[----:B------:R-:W4:Y:S01]  /*ed30*/  LDL.LU R34, [R1+0x36c] ;  /* 0x00036c0001227983 */ /* 0x000f220000300800 */
[--C-:B------:R-:W-:Y:S01]  /*ed40*/  @!P4 IMAD.IADD R37, R37, 0x1, -R247.reuse ;  /* 0x000000012525c824 */ /* 0x100fe200078e0af7 */
[----:B------:R-:W-:Y:S01]  /*ed50*/  @!P3 IADD3 R32, R32, -R247, RZ ;  /* 0x800000f72020b210 */ /* 0x000fe20007ffe0ff */
[----:B------:R-:W-:Y:S01]  /*ed60*/  @!P6 IMAD.IADD R31, R31, 0x1, -R247 ;  /* 0x000000011f1fe824 */ /* 0x000fe200078e0af7 */
[----:B------:R-:W-:Y:S04]  /*ed70*/  STL [R1+0x3b8], R237 ;  /* 0x0003b8ed01007387 */ /* 0x000fe80000100800 */
[----:B------:R-:W-:Y:S04]  /*ed80*/  STL [R1+0x3b4], R238 ;  /* 0x0003b4ee01007387 */ /* 0x000fe80000100800 */
[----:B------:R-:W-:Y:S04]  /*ed90*/  STL [R1+0x3b0], R39 ;  /* 0x0003b02701007387 */ /* 0x000fe80000100800 */
[----:B------:R-:W-:Y:S04]  /*eda0*/  STL [R1+0x3ac], R38 ;  /* 0x0003ac2601007387 */ /* 0x000fe80000100800 */
[----:B------:R-:W-:Y:S04]  /*edb0*/  STL [R1+0x3a8], R37 ;  /* 0x0003a82501007387 */ /* 0x000fe80000100800 */
[----:B------:R1:W-:Y:S04]  /*edc0*/  STL [R1+0x3a4], R32 ;  /* 0x0003a42001007387 */ /* 0x0003e80000100800 */
[----:B------:R-:W-:Y:S01]  /*edd0*/  STL [R1+0x3a0], R31 ;  /* 0x0003a01f01007387 */ /* 0x000fe20000100800 */
[----:B-1----:R-:W-:-:S03]  /*ede0*/  IMAD.MOV.U32 R32, RZ, RZ, R25 ;  /* 0x000000ffff207224 */ /* 0x002fc600078e0019 */
[----:B------:R-:W4:Y:S01]  /*edf0*/  LDL.LU R25, [R1+0x358] ;  /* 0x0003580001197983 */ /* 0x000f220000300800 */
[C---:B------:R-:W-:Y:S02]  /*ee00*/  ISETP.GT.U32.AND P0, PT, R247.reuse, R27, PT ;  /* 0x0000001bf700720c */ /* 0x040fe40003f04070 */
[C---:B------:R-:W-:Y:S01]  /*ee10*/  ISETP.GT.U32.AND P2, PT, R247.reuse, R33, PT ;  /* 0x00000021f700720c */ /* 0x040fe20003f44070 */
[----:B------:R-:W4:Y:S01]  /*ee20*/  LDL.LU R238, [R1+0x368] ;  /* 0x0003680001ee7983 */ /* 0x000f220000300800 */
[C---:B------:R-:W-:Y:S02]  /*ee30*/  ISETP.GT.U32.AND P1, PT, R247.reuse, R30, PT ;  /* 0x0000001ef700720c */ /* 0x040fe40003f24070 */
[C---:B------:R-:W-:Y:S01]  /*ee40*/  ISETP.GT.U32.AND P5, PT, R247.reuse, R28, PT ;  /* 0x0000001cf700720c */ /* 0x040fe20003fa4070 */
[----:B------:R-:W4:Y:S01]  /*ee50*/  LDL.LU R38, [R1+0x364] ;  /* 0x0003640001267983 */ /* 0x000f220000300800 */
[----:B------:R-:W-:-:S03]  /*ee60*/  ISETP.GT.U32.AND P4, PT, R247, R26, PT ;  /* 0x0000001af700720c */ /* 0x000fc60003f84070 */
[----:B------:R-:W4:Y:S02]  /*ee70*/  LDL.LU R37, [R1+0x360] ;  /* 0x0003600001257983 */ /* 0x000f240000300800 */
[--C-:B------:R-:W-:Y:S02]  /*ee80*/  @!P0 IMAD.IADD R27, R27, 0x1, -R247.reuse ;  /* 0x000000011b1b8824 */ /* 0x100fe400078e0af7 */
[--C-:B------:R-:W-:Y:S02]  /*ee90*/  @!P2 IMAD.IADD R33, R33, 0x1, -R247.reuse ;  /* 0x000000012121a824 */ /* 0x100fe400078e0af7 */
[--C-:B------:R-:W-:Y:S02]  /*eea0*/  @!P1 IMAD.IADD R30, R30, 0x1, -R247.reuse ;  /* 0x000000011e1e9824 */ /* 0x100fe400078e0af7 */
[----:B------:R-:W-:Y:S02]  /*eeb0*/  @!P5 IADD3 R28, R28, -R247, RZ ;  /* 0x800000f71c1cd210 */ /* 0x000fe40007ffe0ff */
[----:B------:R-:W-:Y:S01]  /*eec0*/  @!P4 IMAD.IADD R26, R26, 0x1, -R247 ;  /* 0x000000011a1ac824 */ /* 0x000fe200078e0af7 */
[----:B--2---:R-:W-:-:S02]  /*eed0*/  ISETP.GT.U32.AND P6, PT, R247, R42, PT ;  /* 0x0000002af700720c */ /* 0x004fc40003fc4070 */
[C---:B---3--:R-:W-:Y:S02]  /*eee0*/  ISETP.GT.U32.AND P0, PT, R247.reuse, R41, PT ;  /* 0x00000029f700720c */ /* 0x048fe40003f04070 */
[C---:B----4-:R-:W-:Y:S02]  /*eef0*/  ISETP.GT.U32.AND P2, PT, R247.reuse, R40, PT ;  /* 0x00000028f700720c */ /* 0x050fe40003f44070 */
[----:B------:R-:W-:-:S07]  /*ef00*/  ISETP.GT.U32.AND P1, PT, R247, R236, PT ;  /* 0x000000ecf700720c */ /* 0x000fce0003f24070 */
[--C-:B------:R-:W-:Y:S01]  /*ef10*/  @!P6 IMAD.IADD R42, R42, 0x1, -R247.reuse ;  /* 0x000000012a2ae824 */ /* 0x100fe200078e0af7 */
[----:B------:R-:W-:Y:S01]  /*ef20*/  ISETP.GT.U32.AND P6, PT, R247, R27, PT ;  /* 0x0000001bf700720c */ /* 0x000fe20003fc4070 */
[--C-:B------:R-:W-:Y:S01]  /*ef30*/  @!P0 IMAD.IADD R41, R41, 0x1, -R247.reuse ;  /* 0x0000000129298824 */ /* 0x100fe200078e0af7 */
[C---:B------:R-:W-:Y:S01]  /*ef40*/  ISETP.GT.U32.AND P5, PT, R247.reuse, R36, PT ;  /* 0x00000024f700720c */ /* 0x040fe20003fa4070 */
[----:B------:R-:W-:Y:S01]  /*ef50*/  @!P2 IMAD.IADD R40, R40, 0x1, -R247 ;  /* 0x000000012828a824 */ /* 0x000fe200078e0af7 */
[C---:B------:R-:W-:Y:S02]  /*ef60*/  ISETP.GT.U32.AND P0, PT, R247.reuse, R33, PT ;  /* 0x00000021f700720c */ /* 0x040fe40003f04070 */
[C---:B------:R-:W-:Y:S02]  /*ef70*/  ISETP.GT.U32.AND P2, PT, R247.reuse, R30, PT ;  /* 0x0000001ef700720c */ /* 0x040fe40003f44070 */
[----:B------:R-:W-:Y:S02]  /*ef80*/  @!P1 IADD3 R236, R236, -R247, RZ ;  /* 0x800000f7ecec9210 */ /* 0x000fe40007ffe0ff */
[----:B------:R-:W-:-:S03]  /*ef90*/  ISETP.GT.U32.AND P1, PT, R247, R28, PT ;  /* 0x0000001cf700720c */ /* 0x000fc60003f24070 */
[--C-:B------:R-:W-:Y:S02]  /*efa0*/  @!P6 IMAD.IADD R27, R27, 0x1, -R247.reuse ;  /* 0x000000011b1be824 */ /* 0x100fe400078e0af7 */
[--C-:B------:R-:W-:Y:S01]  /*efb0*/  @!P5 IMAD.IADD R36, R36, 0x1, -R247.reuse ;  /* 0x000000012424d824 */ /* 0x100fe200078e0af7 */
[----:B------:R-:W-:Y:S02]  /*efc0*/  ISETP.GT.U32.AND P5, PT, R247, R26, PT ;  /* 0x0000001af700720c */ /* 0x000fe40003fa4070 */
[----:B------:R1:W-:Y:S01]  /*efd0*/  STL [R1+0x39c], R27 ;  /* 0x00039c1b01007387 */ /* 0x0003e20000100800 */
[----:B------:R-:W-:Y:S01]  /*efe0*/  @!P0 IADD3 R33, R33, -R247, RZ ;  /* 0x800000f721218210 */ /* 0x000fe20007ffe0ff */
[----:B------:R-:W-:-:S03]  /*eff0*/  @!P2 IMAD.IADD R30, R30, 0x1, -R247 ;  /* 0x000000011e1ea824 */ /* 0x000fc600078e0af7 */
[----:B------:R-:W-:Y:S01]  /*f000*/  @!P1 IMAD.IADD R28, R28, 0x1, -R247 ;  /* 0x000000011c1c9824 */ /* 0x000fe200078e0af7 */
[----:B-1----:R-:W-:Y:S01]  /*f010*/  MOV R27, R24 ;  /* 0x00000018001b7202 */ /* 0x002fe20000000f00 */
[----:B------:R-:W-:Y:S02]  /*f020*/  IMAD.MOV.U32 R24, RZ, RZ, R16 ;  /* 0x000000ffff187224 */ /* 0x000fe400078e0010 */
[----:B------:R-:W-:Y:S02]  /*f030*/  IMAD.MOV.U32 R16, RZ, RZ, R243 ;  /* 0x000000ffff107224 */ /* 0x000fe400078e00f3 */
[----:B------:R-:W-:Y:S02]  /*f040*/  @!P5 IMAD.IADD R26, R26, 0x1, -R247 ;  /* 0x000000011a1ad824 */ /* 0x000fe400078e0af7 */
[----:B------:R-:W-:Y:S02]  /*f050*/  IMAD.MOV.U32 R31, RZ, RZ, R25 ;  /* 0x000000ffff1f7224 */ /* 0x000fe400078e0019 */
[----:B------:R-:W-:-:S02]  /*f060*/  IMAD.MOV.U32 R25, RZ, RZ, R23 ;  /* 0x000000ffff197224 */ /* 0x000fc400078e0017 */
[----:B------:R-:W-:Y:S02]  /*f070*/  IMAD.MOV.U32 R23, RZ, RZ, R14 ;  /* 0x000000ffff177224 */ /* 0x000fe400078e000e */
[----:B------:R-:W-:Y:S02]  /*f080*/  IMAD.MOV.U32 R14, RZ, RZ, R10 ;  /* 0x000000ffff0e7224 */ /* 0x000fe400078e000a */
[----:B------:R-:W2:Y:S04]  /*f090*/  LDL.LU R10, [R1+0x1ec] ;  /* 0x0001ec00010a7983 */ /* 0x000ea80000300800 */
[----:B------:R-:W3:Y:S04]  /*f0a0*/  LDL.LU R243, [R1+0x11c] ;  /* 0x00011c0001f37983 */ /* 0x000ee80000300800 */
[----:B------:R1:W-:Y:S04]  /*f0b0*/  STL [R1+0x398], R33 ;  /* 0x0003982101007387 */ /* 0x0003e80000100800 */
[----:B------:R-:W-:Y:S04]  /*f0c0*/  STL [R1+0x394], R30 ;  /* 0x0003941e01007387 */ /* 0x000fe80000100800 */
[----:B------:R-:W4:Y:S04]  /*f0d0*/  LDL.LU R39, [R1+0x350] ;  /* 0x0003500001277983 */ /* 0x000f280000300800 */
[----:B------:R-:W2:Y:S04]  /*f0e0*/  LDL.LU R235, [R1+0x34c] ;  /* 0x00034c0001eb7983 */ /* 0x000ea80000300800 */
[----:B------:R-:W-:Y:S04]  /*f0f0*/  STL [R1+0x390], R28 ;  /* 0x0003901c01007387 */ /* 0x000fe80000100800 */
[----:B------:R-:W3:Y:S04]  /*f100*/  LDL.LU R237, [R1+0x348] ;  /* 0x0003480001ed7983 */ /* 0x000ee80000300800 */
[----:B-1----:R-:W3:Y:S04]  /*f110*/  LDL.LU R33, [R1+0x344] ;  /* 0x0003440001217983 */ /* 0x002ee80000300800 */
[----:B------:R1:W-:Y:S04]  /*f120*/  STL [R1+0x38c], R26 ;  /* 0x00038c1a01007387 */ /* 0x0003e80000100800 */
[----:B-1----:R-:W3:Y:S01]  /*f130*/  LDL.LU R26, [R1+0x340] ;  /* 0x00034000011a7983 */ /* 0x002ee20000300800 */
[----:B------:R-:W-:-:S02]  /*f140*/  ISETP.GT.U32.AND P3, PT, R247, R29, PT ;  /* 0x0000001df700720c */ /* 0x000fc40003f64070 */
[----:B------:R-:W-:-:S11]  /*f150*/  ISETP.GT.U32.AND P4, PT, R247, R35, PT ;  /* 0x00000023f700720c */ /* 0x000fd60003f84070 */
[--C-:B------:R-:W-:Y:S01]  /*f160*/  @!P3 IMAD.IADD R29, R29, 0x1, -R247.reuse ;  /* 0x000000011d1db824 */ /* 0x100fe200078e0af7 */
[----:B------:R-:W-:Y:S01]  /*f170*/  ISETP.GT.U32.AND P3, PT, R247, R34, PT ;  /* 0x00000022f700720c */ /* 0x000fe20003f64070 */
[----:B------:R-:W-:Y:S01]  /*f180*/  @!P4 IMAD.IADD R35, R35, 0x1, -R247 ;  /* 0x000000012323c824 */ /* 0x000fe200078e0af7 */
[C---:B------:R-:W-:Y:S02]  /*f190*/  ISETP.GT.U32.AND P0, PT, R247.reuse, R41, PT ;  /* 0x00000029f700720c */ /* 0x040fe40003f04070 */
[C---:B------:R-:W-:Y:S02]  /*f1a0*/  ISETP.GT.U32.AND P4, PT, R247.reuse, R29, PT ;  /* 0x0000001df700720c */ /* 0x040fe40003f84070 */
[----:B------:R-:W-:-:S07]  /*f1b0*/  ISETP.GT.U32.AND P2, PT, R247, R40, PT ;  /* 0x00000028f700720c */ /* 0x000fce0003f44070 */
[--C-:B------:R-:W-:Y:S01]  /*f1c0*/  @!P3 IMAD.IADD R34, R34, 0x1, -R247.reuse ;  /* 0x000000012222b824 */ /* 0x100fe200078e0af7 */
[C---:B------:R-:W-:Y:S02]  /*f1d0*/  ISETP.GT.U32.AND P3, PT, R247.reuse, R42, PT ;  /* 0x0000002af700720c */ /* 0x040fe40003f64070 */
[----:B------:R-:W-:Y:S01]  /*f1e0*/  ISETP.GT.U32.AND P1, PT, R247, R236, PT ;  /* 0x000000ecf700720c */ /* 0x000fe20003f24070 */
[--C-:B------:R-:W-:Y:S01]  /*f1f0*/  @!P0 IMAD.IADD R41, R41, 0x1, -R247.reuse ;  /* 0x0000000129298824 */ /* 0x100fe200078e0af7 */
[----:B------:R-:W-:Y:S01]  /*f200*/  ISETP.GT.U32.AND P6, PT, R247, R34, PT ;  /* 0x00000022f700720c */ /* 0x000fe20003fc4070 */
[--C-:B------:R-:W-:Y:S01]  /*f210*/  @!P4 IMAD.IADD R29, R29, 0x1, -R247.reuse ;  /* 0x000000011d1dc824 */ /* 0x100fe200078e0af7 */
[C---:B------:R-:W-:Y:S01]  /*f220*/  ISETP.GT.U32.AND P5, PT, R247.reuse, R36, PT ;  /* 0x00000024f700720c */ /* 0x040fe20003fa4070 */
[----:B------:R-:W-:Y:S01]  /*f230*/  @!P2 IMAD.IADD R40, R40, 0x1, -R247 ;  /* 0x000000012828a824 */ /* 0x000fe200078e0af7 */
[C---:B------:R-:W-:Y:S01]  /*f240*/  ISETP.GT.U32.AND P0, PT, R247.reuse, R38, PT ;  /* 0x00000026f700720c */ /* 0x040fe20003f04070 */
[----:B------:R-:W-:Y:S01]  /*f250*/  IMAD.MOV.U32 R28, RZ, RZ, R25 ;  /* 0x000000ffff1c7224 */ /* 0x000fe200078e0019 */
[C---:B------:R-:W-:Y:S01]  /*f260*/  ISETP.GT.U32.AND P2, PT, R247.reuse, R37, PT ;  /* 0x00000025f700720c */ /* 0x040fe20003f44070 */
[----:B------:R-:W3:Y:S02]  /*f270*/  LDL.LU R25, [R1+0x33c] ;  /* 0x00033c0001197983 */ /* 0x000ee40000300800 */
[----:B------:R-:W-:Y:S01]  /*f280*/  @!P3 IMAD.IADD R42, R42, 0x1, -R247 ;  /* 0x000000012a2ab824 */ /* 0x000fe200078e0af7 */
[----:B------:R-:W-:-:S02]  /*f290*/  ISETP.GT.U32.AND P3, PT, R247, R238, PT ;  /* 0x000000eef700720c */ /* 0x000fc40003f64070 */
[-C--:B------:R-:W-:Y:S01]  /*f2a0*/  @!P1 IADD3 R236, R236, -R247.reuse, RZ ;  /* 0x800000f7ecec9210 */ /* 0x080fe20007ffe0ff */
[----:B------:R1:W-:Y:S01]  /*f2b0*/  STL [R1+0x388], R29 ;  /* 0x0003881d01007387 */ /* 0x0003e20000100800 */
[----:B------:R-:W-:Y:S01]  /*f2c0*/  ISETP.GT.U32.AND P1, PT, R247, R32, PT ;  /* 0x00000020f700720c */ /* 0x000fe20003f24070 */
[--C-:B------:R-:W-:Y:S01]  /*f2d0*/  @!P6 IMAD.IADD R34, R34, 0x1, -R247.reuse ;  /* 0x000000012222e824 */ /* 0x100fe200078e0af7 */
[----:B-1----:R-:W-:Y:S01]  /*f2e0*/  MOV R29, R28 ;  /* 0x0000001c001d7202 */ /* 0x002fe20000000f00 */
[----:B------:R-:W-:Y:S02]  /*f2f0*/  IMAD.MOV.U32 R28, RZ, RZ, R24 ;  /* 0x000000ffff1c7224 */ /* 0x000fe400078e0018 */
[----:B------:R-:W3:Y:S04]  /*f300*/  LDL.LU R24, [R1+0x338] ;  /* 0x0003380001187983 */ /* 0x000ee80000300800 */
[--C-:B------:R-:W-:Y:S01]  /*f310*/  @!P3 IMAD.IADD R238, R238, 0x1, -R247.reuse ;  /* 0x00000001eeeeb824 */ /* 0x100fe200078e0af7 */
[----:B------:R-:W-:Y:S01]  /*f320*/  @!P2 IADD3 R37, R37, -R247, RZ ;  /* 0x800000f72525a210 */ /* 0x000fe20007ffe0ff */
[--C-:B------:R-:W-:Y:S01]  /*f330*/  @!P5 IMAD.IADD R36, R36, 0x1, -R247.reuse ;  /* 0x000000012424d824 */ /* 0x100fe200078e0af7 */
[C---:B------:R-:W-:Y:S01]  /*f340*/  ISETP.GT.U32.AND P5, PT, R247.reuse, R31, PT ;  /* 0x0000001ff700720c */ /* 0x040fe20003fa4070 */
[--C-:B------:R-:W-:Y:S01]  /*f350*/  @!P0 IMAD.IADD R38, R38, 0x1, -R247.reuse ;  /* 0x0000000126268824 */ /* 0x100fe200078e0af7 */
[----:B------:R-:W-:Y:S01]  /*f360*/  ISETP.GT.U32.AND P4, PT, R247, R35, PT ;  /* 0x00000023f700720c */ /* 0x000fe20003f84070 */
[----:B------:R-:W-:-:S02]  /*f370*/  @!P1 IMAD.IADD R32, R32, 0x1, -R247 ;  /* 0x0000000120209824 */ /* 0x000fc400078e0af7 */
[----:B------:R-:W-:Y:S01]  /*f380*/  VIADD R30, R6, 0x1f4 ;  /* 0x000001f4061e7836 */ /* 0x000fe20000000000 */
[----:B------:R1:W-:Y:S01]  /*f390*/  STL [R1+0x384], R42 ;  /* 0x0003842a01007387 */ /* 0x0003e20000100800 */
[----:B------:R-:W-:-:S06]  /*f3a0*/  IMAD.HI.U32 R234, R245, R233, RZ ;  /* 0x000000e9f5ea7227 */ /* 0x000fcc00078e00ff */
[--C-:B------:R-:W-:Y:S01]  /*f3b0*/  @!P5 IMAD.IADD R31, R31, 0x1, -R247.reuse ;  /* 0x000000011f1fd824 */ /* 0x100fe200078e0af7 */
[----:B-1----:R-:W3:Y:S01]  /*f3c0*/  LDL.LU R42, [R1+0x2aa8] ;  /* 0x002aa800012a7983 */ /* 0x002ee20000300800 */
[----:B------:R-:W-:-:S03]  /*f3d0*/  @!P4 IMAD.IADD R35, R35, 0x1, -R247 ;  /* 0x000000012323c824 */ /* 0x000fc600078e0af7 */
[----:B------:R-:W-:Y:S04]  /*f3e0*/  STL [R1+0x1ff4], R30 ;  /* 0x001ff41e01007387 */ /* 0x000fe80000100800 */
[----:B------:R1:W-:Y:S01]  /*f3f0*/  STL [R1+0x380], R41 ;  /* 0x0003802901007387 */ /* 0x0003e20000100800 */
[----:B------:R-:W-:-:S03]  /*f400*/  IADD3 R234, -R234, RZ, RZ ;  /* 0x000000ffeaea7210 */ /* 0x000fc60007ffe1ff */
[----:B-1----:R-:W3:Y:S04]  /*f410*/  LDL.LU R41, [R1+0x2aa4] ;  /* 0x002aa40001297983 */ /* 0x002ee80000300800 */
[----:B------:R1:W-:Y:S04]  /*f420*/  STL [R1+0x37c], R40 ;  /* 0x00037c2801007387 */ /* 0x0003e80000100800 */
[----:B-1----:R-:W3:Y:S04]  /*f430*/  LDL.LU R40, [R1+0x2aa0] ;  /* 0x002aa00001287983 */ /* 0x002ee80000300800 */
[----:B------:R-:W-:Y:S04]  /*f440*/  STL [R1+0x378], R236 ;  /* 0x000378ec01007387 */ /* 0x000fe80000100800 */
[----:B------:R1:W-:Y:S04]  /*f450*/  STL [R1+0x374], R36 ;  /* 0x0003742401007387 */ /* 0x0003e80000100800 */
[----:B------:R1:W-:Y:S04]  /*f460*/  STL [R1+0x370], R35 ;  /* 0x0003702301007387 */ /* 0x0003e80000100800 */
[----:B------:R1:W-:Y:S04]  /*f470*/  STL [R1+0x36c], R34 ;  /* 0x00036c2201007387 */ /* 0x0003e80000100800 */
[----:B-1----:R-:W3:Y:S04]  /*f480*/  LDL.LU R36, [R1+0x334] ;  /* 0x0003340001247983 */ /* 0x002ee80000300800 */
[----:B------:R-:W3:Y:S01]  /*f490*/  LDL.LU R35, [R1+0x330] ;  /* 0x0003300001237983 */ /* 0x000ee20000300800 */
[----:B------:R-:W-:-:S03]  /*f4a0*/  IMAD R233, R247, R234, R233 ;  /* 0x000000eaf7e97224 */ /* 0x000fc600078e02e9 */
[----:B------:R-:W3:Y:S01]  /*f4b0*/  LDL.LU R34, [R1+0x32c] ;  /* 0x00032c0001227983 */ /* 0x000ee20000300800 */
[----:B------:R-:W-:-:S03]  /*f4c0*/  IABS R234, R30 ;  /* 0x0000001e00ea7213 */ /* 0x000fc60000000000 */
[----:B------:R-:W3:Y:S01]  /*f4d0*/  LDL.LU R30, [R1+0x328] ;  /* 0x00032800011e7983 */ /* 0x000ee20000300800 */
[C---:B----4-:R-:W-:Y:S02]  /*f4e0*/  ISETP.GT.U32.AND P6, PT, R247.reuse, R39, PT ;  /* 0x00000027f700720c */ /* 0x050fe40003fc4070 */
[C---:B--2---:R-:W-:Y:S02]  /*f4f0*/  ISETP.GT.U32.AND P3, PT, R247.reuse, R235, PT ;  /* 0x000000ebf700720c */ /* 0x044fe40003f64070 */
[C---:B---3--:R-:W-:Y:S02]  /*f500*/  ISETP.GT.U32.AND P0, PT, R247.reuse, R237, PT ;  /* 0x000000edf700720c */ /* 0x048fe40003f04070 */
[----:B------:R-:W-:-:S07]  /*f510*/  ISETP.GT.U32.AND P2, PT, R247, R33, PT ;  /* 0x00000021f700720c */ /* 0x000fce0003f44070 */
[--C-:B------:R-:W-:Y:S01]  /*f520*/  @!P6 IMAD.IADD R39, R39, 0x1, -R247.reuse ;  /* 0x000000012727e824 */ /* 0x100fe200078e0af7 */
[----:B------:R-:W-:Y:S01]  /*f530*/  ISETP.GT.U32.AND P6, PT, R247, R238, PT ;  /* 0x000000eef700720c */ /* 0x000fe20003fc4070 */
[--C-:B------:R-:W-:Y:S01]  /*f540*/  @!P3 IMAD.IADD R235, R235, 0x1, -R247.reuse ;  /* 0x00000001ebebb824 */ /* 0x100fe200078e0af7 */
[C---:B------:R-:W-:Y:S02]  /*f550*/  ISETP.GT.U32.AND P3, PT, R247.reuse, R38, PT ;  /* 0x00000026f700720c */ /* 0x040fe40003f64070 */
[----:B------:R-:W-:Y:S01]  /*f560*/  ISETP.GT.U32.AND P1, PT, R247, R26, PT ;  /* 0x0000001af700720c */ /* 0x000fe20003f24070 */
[----:B------:R-:W-:Y:S01]  /*f570*/  @!P2 IMAD.IADD R33, R33, 0x1, -R247 ;  /* 0x000000012121a824 */ /* 0x000fe200078e0af7 */
[----:B------:R-:W-:Y:S02]  /*f580*/  @!P0 IADD3 R237, R237, -R247, RZ ;  /* 0x800000f7eded8210 */ /* 0x000fe40007ffe0ff */
[C---:B------:R-:W-:Y:S02]  /*f590*/  ISETP.GT.U32.AND P0, PT, R247.reuse, R37, PT ;  /* 0x00000025f700720c */ /* 0x040fe40003f04070 */
[----:B------:R-:W-:-:S07]  /*f5a0*/  ISETP.GT.U32.AND P2, PT, R247, R32, PT ;  /* 0x00000020f700720c */ /* 0x000fce0003f44070 */
[--C-:B------:R-:W-:Y:S01]  /*f5b0*/  @!P1 IMAD.IADD R26, R26, 0x1, -R247.reuse ;  /* 0x000000011a1a9824 */ /* 0x100fe200078e0af7 */
[----:B------:R-:W-:Y:S01]  /*f5c0*/  ISETP.GT.U32.AND P1, PT, R247, R31, PT ;  /* 0x0000001ff700720c */ /* 0x000fe20003f24070 */
[--C-:B------:R-:W-:Y:S01]  /*f5d0*/  @!P6 IMAD.IADD R238, R238, 0x1, -R247.reuse ;  /* 0x00000001eeeee824 */ /* 0x100fe200078e0af7 */
[----:B------:R-:W-:Y:S01]  /*f5e0*/  @!P3 IADD3 R38, R38, -R247, RZ ;  /* 0x800000f72626b210 */ /* 0x000fe20007ffe0ff */
[--C-:B------:R-:W-:Y:S02]  /*f5f0*/  @!P0 IMAD.IADD R37, R37, 0x1, -R247.reuse ;  /* 0x0000000125258824 */ /* 0x100fe400078e0af7 */
[--C-:B------:R-:W-:Y:S01]  /*f600*/  @!P2 IMAD.IADD R32, R32, 0x1, -R247.reuse ;  /* 0x000000012020a824 */ /* 0x100fe200078e0af7 */
[----:B------:R-:W-:Y:S04]  /*f610*/  STL [R1+0x368], R238 ;  /* 0x000368ee01007387 */ /* 0x000fe80000100800 */
[----:B------:R1:W-:Y:S03]  /*f620*/  STL [R1+0x364], R38 ;  /* 0x0003642601007387 */ /* 0x0003e60000100800 */
[----:B------:R-:W-:Y:S01]  /*f630*/  @!P1 IMAD.IADD R31, R31, 0x1, -R247 ;  /* 0x000000011f1f9824 */ /* 0x000fe200078e0af7 */
[----:B------:R2:W-:Y:S04]  /*f640*/  STL [R1+0x360], R37 ;  /* 0x0003602501007387 */ /* 0x0005e80000100800 */
[----:B------:R3:W-:Y:S04]  /*f650*/  STL [R1+0x35c], R32 ;  /* 0x00035c2001007387 */ /* 0x0007e80000100800 */
[----:B-1----:R-:W4:Y:S04]  /*f660*/  LDL.LU R38, [R1+0x31c] ;  /* 0x00031c0001267983 */ /* 0x002f280000300800 */
[----:B--2---:R-:W2:Y:S04]  /*f670*/  LDL.LU R37, [R1+0x318] ;  /* 0x0003180001257983 */ /* 0x004ea80000300800 */
[----:B------:R1:W-:Y:S04]  /*f680*/  STL [R1+0x358], R31 ;  /* 0x0003581f01007387 */ /* 0x0003e80000100800 */
[----:B------:R-:W2:Y:S04]  /*f690*/  LDL.LU R236, [R1+0x314] ;  /* 0x0003140001ec7983 */ /* 0x000ea80000300800 */
[----:B------:R-:W2:Y:S01]  /*f6a0*/  LDL.LU R238, [R1+0x310] ;  /* 0x0003100001ee7983 */ /* 0x000ea20000300800 */
        /* <DEDUP_REMOVED lines=10> */
[C---:B------:R-:W-:Y:S02]  /*f750*/  ISETP.GT.U32.AND P2, PT, R247.reuse, R33, PT ;  /* 0x00000021f700720c */ /* 0x040fe40003f44070 */
[----:B------:R-:W-:Y:S01]  /*f760*/  ISETP.GT.U32.AND P6, PT, R247, R24, PT ;  /* 0x00000018f700720c */ /* 0x000fe20003fc4070 */
[--C-:B------:R-:W-:Y:S01]  /*f770*/  @!P5 IMAD.IADD R27, R27, 0x1, -R247.reuse ;  /* 0x000000011b1bd824 */ /* 0x100fe200078e0af7 */
[----:B------:R-:W-:Y:S01]  /*f780*/  @!P3 IADD3 R235, R235, -R247, RZ ;  /* 0x800000f7ebebb210 */ /* 0x000fe20007ffe0ff */
[----:B------:R-:W-:-:S06]  /*f790*/  @!P0 IMAD.IADD R237, R237, 0x1, -R247 ;  /* 0x00000001eded8824 */ /* 0x000fcc00078e0af7 */
[--C-:B------:R-:W-:Y:S01]  /*f7a0*/  @!P4 IMAD.IADD R39, R39, 0x1, -R247.reuse ;  /* 0x000000012727c824 */ /* 0x100fe200078e0af7 */
[----:B------:R1:W-:Y:S04]  /*f7b0*/  STL [R1+0x354], R27 ;  /* 0x0003541b01007387 */ /* 0x0003e80000100800 */
[----:B---3--:R-:W3:Y:S04]  /*f7c0*/  LDL.LU R32, [R1+0x30c] ;  /* 0x00030c0001207983 */ /* 0x008ee80000300800 */
[----:B-1----:R-:W3:Y:S01]  /*f7d0*/  LDL.LU R31, [R1+0x308] ;  /* 0x00030800011f7983 */ /* 0x002ee20000300800 */
[----:B------:R-:W-:-:S03]  /*f7e0*/  @!P2 IMAD.IADD R33, R33, 0x1, -R247 ;  /* 0x000000012121a824 */ /* 0x000fc600078e0af7 */
[----:B------:R-:W3:Y:S01]  /*f7f0*/  LDL.LU R27, [R1+0x304] ;  /* 0x00030400011b7983 */ /* 0x000ee20000300800 */
[----:B------:R-:W-:Y:S01]  /*f800*/  @!P6 IMAD.IADD R24, R24, 0x1, -R247 ;  /* 0x000000011818e824 */ /* 0x000fe200078e0af7 */
[C---:B------:R-:W-:Y:S02]  /*f810*/  ISETP.GT.U32.AND P1, PT, R247.reuse, R26, PT ;  /* 0x0000001af700720c */ /* 0x040fe40003f24070 */
[C---:B------:R-:W-:Y:S02]  /*f820*/  ISETP.GT.U32.AND P5, PT, R247.reuse, R25, PT ;  /* 0x00000019f700720c */ /* 0x040fe40003fa4070 */
[C---:B------:R-:W-:Y:S02]  /*f830*/  ISETP.GT.U32.AND P4, PT, R247.reuse, R36, PT ;  /* 0x00000024f700720c */ /* 0x040fe40003f84070 */
[C---:B------:R-:W-:Y:S02]  /*f840*/  ISETP.GT.U32.AND P3, PT, R247.reuse, R35, PT ;  /* 0x00000023f700720c */ /* 0x040fe40003f64070 */
[----:B------:R-:W-:-:S02]  /*f850*/  ISETP.GT.U32.AND P0, PT, R247, R34, PT ;  /* 0x00000022f700720c */ /* 0x000fc40003f04070 */
[----:B------:R-:W-:-:S07]  /*f860*/  ISETP.GT.U32.AND P2, PT, R247, R30, PT ;  /* 0x0000001ef700720c */ /* 0x000fce0003f44070 */
[--C-:B------:R-:W-:Y:S02]  /*f870*/  @!P4 IMAD.IADD R36, R36, 0x1, -R247.reuse ;  /* 0x000000012424c824 */ /* 0x100fe400078e0af7 */
[--C-:B------:R-:W-:Y:S02]  /*f880*/  @!P3 IMAD.IADD R35, R35, 0x1, -R247.reuse ;  /* 0x000000012323b824 */ /* 0x100fe400078e0af7 */
[--C-:B------:R-:W-:Y:S01]  /*f890*/  @!P0 IMAD.IADD R34, R34, 0x1, -R247.reuse ;  /* 0x0000000122228824 */ /* 0x100fe200078e0af7 */
[----:B------:R1:W-:Y:S01]  /*f8a0*/  STL [R1+0x350], R39 ;  /* 0x0003502701007387 */ /* 0x0003e20000100800 */
[----:B------:R-:W-:Y:S01]  /*f8b0*/  @!P2 IADD3 R30, R30, -R247, RZ ;  /* 0x800000f71e1ea210 */ /* 0x000fe20007ffe0ff */
[--C-:B------:R-:W-:Y:S02]  /*f8c0*/  @!P1 IMAD.IADD R26, R26, 0x1, -R247.reuse ;  /* 0x000000011a1a9824 */ /* 0x100fe400078e0af7 */
[----:B------:R-:W-:Y:S01]  /*f8d0*/  @!P5 IMAD.IADD R25, R25, 0x1, -R247 ;  /* 0x000000011919d824 */ /* 0x000fe200078e0af7 */
[----:B-1----:R-:W3:Y:S04]  /*f8e0*/  LDL.LU R39, [R1+0x2a9c] ;  /* 0x002a9c0001277983 */ /* 0x002ee80000300800 */
[----:B------:R-:W-:Y:S04]  /*f8f0*/  STL [R1+0x34c], R235 ;  /* 0x00034ceb01007387 */ /* 0x000fe80000100800 */
[----:B------:R-:W-:Y:S04]  /*f900*/  STL [R1+0x348], R237 ;  /* 0x000348ed01007387 */ /* 0x000fe80000100800 */
[----:B------:R-:W-:Y:S04]  /*f910*/  STL [R1+0x344], R33 ;  /* 0x0003442101007387 */ /* 0x000fe80000100800 */
[----:B------:R1:W-:Y:S04]  /*f920*/  STL [R1+0x340], R26 ;  /* 0x0003401a01007387 */ /* 0x0003e80000100800 */
[----:B------:R1:W-:Y:S04]  /*f930*/  STL [R1+0x33c], R25 ;  /* 0x00033c1901007387 */ /* 0x0003e80000100800 */
[----:B------:R1:W-:Y:S02]  /*f940*/  STL [R1+0x338], R24 ;  /* 0x0003381801007387 */ /* 0x0003e40000100800 */
[----:B-1----:R-:W-:-:S02]  /*f950*/  MOV R26, R23 ;  /* 0x00000017001a7202 */ /* 0x002fc40000000f00 */
[----:B------:R-:W3:Y:S01]  /*f960*/  LDL.LU R33, [R1+0x300] ;  /* 0x0003000001217983 */ /* 0x000ee20000300800 */
[----:B------:R-:W-:-:S03]  /*f970*/  IMAD.MOV.U32 R25, RZ, RZ, R22 ;  /* 0x000000ffff197224 */ /* 0x000fc600078e0016 */
[----:B------:R-:W3:Y:S01]  /*f980*/  LDL.LU R24, [R1+0x2fc] ;  /* 0x0002fc0001187983 */ /* 0x000ee20000300800 */
[----:B------:R-:W-:-:S03]  /*f990*/  IMAD.MOV.U32 R22, RZ, RZ, R20 ;  /* 0x000000ffff167224 */ /* 0x000fc600078e0014 */
[----:B------:R-:W3:Y:S04]  /*f9a0*/  LDL.LU R23, [R1+0x2f8] ;  /* 0x0002f80001177983 */ /* 0x000ee80000300800 */
[----:B------:R-:W3:Y:S01]  /*f9b0*/  LDL.LU R20, [R1+0x2f4] ;  /* 0x0002f40001147983 */ /* 0x000ee20000300800 */
[C---:B----4-:R-:W-:Y:S02]  /*f9c0*/  ISETP.GT.U32.AND P6, PT, R247.reuse, R38, PT ;  /* 0x00000026f700720c */ /* 0x050fe40003fc4070 */
[C---:B--2---:R-:W-:Y:S02]  /*f9d0*/  ISETP.GT.U32.AND P4, PT, R247.reuse, R37, PT ;  /* 0x00000025f700720c */ /* 0x044fe40003f84070 */
[C---:B------:R-:W-:Y:S02]  /*f9e0*/  ISETP.GT.U32.AND P3, PT, R247.reuse, R236, PT ;  /* 0x000000ecf700720c */ /* 0x040fe40003f64070 */
[----:B------:R-:W-:-:S07]  /*f9f0*/  ISETP.GT.U32.AND P0, PT, R247, R238, PT ;  /* 0x000000eef700720c */ /* 0x000fce0003f04070 */
[--C-:B------:R-:W-:Y:S01]  /*fa00*/  @!P6 IMAD.IADD R38, R38, 0x1, -R247.reuse ;  /* 0x000000012626e824 */ /* 0x100fe200078e0af7 */
[----:B------:R-:W-:Y:S01]  /*fa10*/  ISETP.GT.U32.AND P6, PT, R247, R36, PT ;  /* 0x00000024f700720c */ /* 0x000fe20003fc4070 */
[--C-:B------:R-:W-:Y:S01]  /*fa20*/  @!P4 IMAD.IADD R37, R37, 0x1, -R247.reuse ;  /* 0x000000012525c824 */ /* 0x100fe200078e0af7 */
[C---:B------:R-:W-:Y:S01]  /*fa30*/  ISETP.GT.U32.AND P4, PT, R247.reuse, R35, PT ;  /* 0x00000023f700720c */ /* 0x040fe20003f84070 */
[----:B------:R-:W-:Y:S01]  /*fa40*/  @!P3 IMAD.IADD R236, R236, 0x1, -R247 ;  /* 0x00000001ececb824 */ /* 0x000fe200078e0af7 */
[C---:B------:R-:W-:Y:S02]  /*fa50*/  ISETP.GT.U32.AND P3, PT, R247.reuse, R34, PT ;  /* 0x00000022f700720c */ /* 0x040fe40003f64070 */
[----:B------:R-:W-:Y:S02]  /*fa60*/  @!P0 IADD3 R238, R238, -R247, RZ ;  /* 0x800000f7eeee8210 */ /* 0x000fe40007ffe0ff */
[----:B------:R-:W-:-:S05]  /*fa70*/  ISETP.GT.U32.AND P0, PT, R247, R30, PT ;  /* 0x0000001ef700720c */ /* 0x000fca0003f04070 */
[--C-:B------:R-:W-:Y:S02]  /*fa80*/  @!P6 IMAD.IADD R36, R36, 0x1, -R247.reuse ;  /* 0x000000012424e824 */ /* 0x100fe400078e0af7 */
[--C-:B------:R-:W-:Y:S02]  /*fa90*/  @!P4 IMAD.IADD R35, R35, 0x1, -R247.reuse ;  /* 0x000000012323c824 */ /* 0x100fe400078e0af7 */
[----:B------:R-:W-:Y:S01]  /*faa0*/  @!P3 IADD3 R34, R34, -R247, RZ ;  /* 0x800000f72222b210 */ /* 0x000fe20007ffe0ff */
[----:B------:R1:W-:Y:S03]  /*fab0*/  STL [R1+0x334], R36 ;  /* 0x0003342401007387 */ /* 0x0003e60000100800 */
[----:B------:R-:W-:Y:S01]  /*fac0*/  @!P0 IMAD.IADD R30, R30, 0x1, -R247 ;  /* 0x000000011e1e8824 */ /* 0x000fe200078e0af7 */
[----:B------:R2:W-:Y:S04]  /*fad0*/  STL [R1+0x330], R35 ;  /* 0x0003302301007387 */ /* 0x0005e80000100800 */
[----:B------:R4:W-:Y:S04]  /*fae0*/  STL [R1+0x32c], R34 ;  /* 0x00032c2201007387 */ /* 0x0009e80000100800 */
[----:B------:R3:W-:Y:S04]  /*faf0*/  STL [R1+0x328], R30 ;  /* 0x0003281e01007387 */ /* 0x0007e80000100800 */
[----:B-1----:R-:W3:Y:S04]  /*fb00*/  LDL.LU R36, [R1+0x2e8] ;  /* 0x0002e80001247983 */ /* 0x002ee80000300800 */
[----:B--2---:R-:W2:Y:S04]  /*fb10*/  LDL.LU R35, [R1+0x2e4] ;  /* 0x0002e40001237983 */ /* 0x004ea80000300800 */
[----:B----4-:R-:W4:Y:S04]  /*fb20*/  LDL.LU R34, [R1+0x2e0] ;  /* 0x0002e00001227983 */ /* 0x010f280000300800 */
[----:B------:R-:W4:Y:S01]  /*fb30*/  LDL.LU R237, [R1+0x2dc] ;  /* 0x0002dc0001ed7983 */ /* 0x000f220000300800 */
[----:B------:R-:W-:-:S02]  /*fb40*/  ISETP.GT.U32.AND P1, PT, R247, R29, PT ;  /* 0x0000001df700720c */ /* 0x000fc40003f24070 */
[C---:B------:R-:W-:Y:S02]  /*fb50*/  ISETP.GT.U32.AND P5, PT, R247.reuse, R28, PT ;  /* 0x0000001cf700720c */ /* 0x040fe40003fa4070 */
[----:B---3--:R-:W-:-:S09]  /*fb60*/  ISETP.GT.U32.AND P2, PT, R247, R32, PT ;  /* 0x00000020f700720c */ /* 0x008fd20003f44070 */
[--C-:B------:R-:W-:Y:S01]  /*fb70*/  @!P1 IMAD.IADD R29, R29, 0x1, -R247.reuse ;  /* 0x000000011d1d9824 */ /* 0x100fe200078e0af7 */
[C---:B------:R-:W-:Y:S01]  /*fb80*/  ISETP.GT.U32.AND P1, PT, R247.reuse, R31, PT ;  /* 0x0000001ff700720c */ /* 0x040fe20003f24070 */
[--C-:B------:R-:W-:Y:S01]  /*fb90*/  @!P5 IMAD.IADD R28, R28, 0x1, -R247.reuse ;  /* 0x000000011c1cd824 */ /* 0x100fe200078e0af7 */
[C---:B------:R-:W-:Y:S01]  /*fba0*/  ISETP.GT.U32.AND P5, PT, R247.reuse, R27, PT ;  /* 0x0000001bf700720c */ /* 0x040fe20003fa4070 */
[----:B------:R-:W-:Y:S01]  /*fbb0*/  @!P2 IMAD.IADD R32, R32, 0x1, -R247 ;  /* 0x000000012020a824 */ /* 0x000fe200078e0af7 */
[C---:B------:R-:W-:Y:S02]  /*fbc0*/  ISETP.GT.U32.AND P2, PT, R247.reuse, R29, PT ;  /* 0x0000001df700720c */ /* 0x040fe40003f44070 */
[C---:B------:R-:W-:Y:S02]  /*fbd0*/  ISETP.GT.U32.AND P4, PT, R247.reuse, R37, PT ;  /* 0x00000025f700720c */ /* 0x040fe40003f84070 */
[----:B------:R-:W-:-:S05]  /*fbe0*/  ISETP.GT.U32.AND P3, PT, R247, R236, PT ;  /* 0x000000ecf700720c */ /* 0x000fca0003f64070 */
[--C-:B------:R-:W-:Y:S01]  /*fbf0*/  @!P1 IMAD.IADD R31, R31, 0x1, -R247.reuse ;  /* 0x000000011f1f9824 */ /* 0x100fe200078e0af7 */
[----:B------:R-:W-:Y:S01]  /*fc00*/  ISETP.GT.U32.AND P1, PT, R247, R28, PT ;  /* 0x0000001cf700720c */ /* 0x000fe20003f24070 */
[--C-:B------:R-:W-:Y:S01]  /*fc10*/  @!P5 IMAD.IADD R27, R27, 0x1, -R247.reuse ;  /* 0x000000011b1bd824 */ /* 0x100fe200078e0af7 */
[----:B------:R-:W-:Y:S01]  /*fc20*/  ISETP.GT.U32.AND P5, PT, R247, R38, PT ;  /* 0x00000026f700720c */ /* 0x000fe20003fa4070 */
[--C-:B------:R-:W-:Y:S01]  /*fc30*/  @!P2 IMAD.IADD R29, R29, 0x1, -R247.reuse ;  /* 0x000000011d1da824 */ /* 0x100fe200078e0af7 */
[C---:B------:R-:W-:Y:S02]  /*fc40*/  ISETP.GT.U32.AND P0, PT, R247.reuse, R238, PT ;  /* 0x000000eef700720c */ /* 0x040fe40003f04070 */
[----:B------:R-:W-:Y:S01]  /*fc50*/  ISETP.GT.U32.AND P6, PT, R247, R27, PT ;  /* 0x0000001bf700720c */ /* 0x000fe20003fc4070 */
[--C-:B------:R-:W-:Y:S01]  /*fc60*/  @!P3 IMAD.IADD R236, R236, 0x1, -R247.reuse ;  /* 0x00000001ececb824 */ /* 0x100fe200078e0af7 */
[----:B------:R-:W-:Y:S01]  /*fc70*/  @!P4 IADD3 R37, R37, -R247, RZ ;  /* 0x800000f72525c210 */ /* 0x000fe20007ffe0ff */
[----:B------:R1:W-:Y:S04]  /*fc80*/  STL [R1+0x324], R29 ;  /* 0x0003241d01007387 */ /* 0x0003e80000100800 */
[----:B------:R-:W-:-:S02]  /*fc90*/  @!P1 IMAD.IADD R28, R28, 0x1, -R247 ;  /* 0x000000011c1c9824 */ /* 0x000fc400078e0af7 */
[----:B------:R-:W-:-:S03]  /*fca0*/  @!P5 IMAD.IADD R38, R38, 0x1, -R247 ;  /* 0x000000012626d824 */ /* 0x000fc600078e0af7 */
[----:B------:R3:W-:Y:S04]  /*fcb0*/  STL [R1+0x320], R28 ;  /* 0x0003201c01007387 */ /* 0x0007e80000100800 */
[----:B------:R-:W4:Y:S04]  /*fcc0*/  LDL.LU R30, [R1+0x2d8] ;  /* 0x0002d800011e7983 */ /* 0x000f280000300800 */
[----:B-1----:R-:W4:Y:S04]  /*fcd0*/  LDL.LU R29, [R1+0x2d4] ;  /* 0x0002d400011d7983 */ /* 0x002f280000300800 */
[----:B---3--:R-:W3:Y:S01]  /*fce0*/  LDL.LU R28, [R1+0x2d0] ;  /* 0x0002d000011c7983 */ /* 0x008ee20000300800 */
[--C-:B------:R-:W-:Y:S01]  /*fcf0*/  @!P6 IMAD.IADD R27, R27, 0x1, -R247.reuse ;  /* 0x000000011b1be824 */ /* 0x100fe200078e0af7 */
[C---:B------:R-:W-:Y:S01]  /*fd00*/  ISETP.GT.U32.AND P2, PT, R247.reuse, R32, PT ;  /* 0x00000020f700720c */ /* 0x040fe20003f44070 */
[----:B------:R-:W-:Y:S01]  /*fd10*/  @!P0 IMAD.IADD R238, R238, 0x1, -R247 ;  /* 0x00000001eeee8824 */ /* 0x000fe200078e0af7 */
[----:B------:R-:W-:-:S02]  /*fd20*/  ISETP.GT.U32.AND P1, PT, R247, R31, PT ;  /* 0x0000001ff700720c */ /* 0x000fc40003f24070 */
[C---:B------:R-:W-:Y:S02]  /*fd30*/  ISETP.GT.U32.AND P5, PT, R247.reuse, R33, PT ;  /* 0x00000021f700720c */ /* 0x040fe40003fa4070 */
[C---:B------:R-:W-:Y:S02]  /*fd40*/  ISETP.GT.U32.AND P4, PT, R247.reuse, R24, PT ;  /* 0x00000018f700720c */ /* 0x040fe40003f84070 */
[----:B------:R-:W-:-:S09]  /*fd50*/  ISETP.GT.U32.AND P3, PT, R247, R23, PT ;  /* 0x00000017f700720c */ /* 0x000fd20003f64070 */
[----:B------:R-:W-:Y:S02]  /*fd60*/  @!P5 IADD3 R33, R33, -R247, RZ ;  /* 0x800000f72121d210 */ /* 0x000fe40007ffe0ff */
[----:B------:R-:W-:Y:S01]  /*fd70*/  ISETP.GT.U32.AND P0, PT, R247, R20, PT ;  /* 0x00000014f700720c */ /* 0x000fe20003f04070 */
[--C-:B------:R-:W-:Y:S02]  /*fd80*/  @!P4 IMAD.IADD R24, R24, 0x1, -R247.reuse ;  /* 0x000000011818c824 */ /* 0x100fe400078e0af7 */
[--C-:B------:R-:W-:Y:S01]  /*fd90*/  @!P3 IMAD.IADD R23, R23, 0x1, -R247.reuse ;  /* 0x000000011717b824 */ /* 0x100fe200078e0af7 */
[----:B------:R1:W-:Y:S01]  /*fda0*/  STL [R1+0x31c], R38 ;  /* 0x00031c2601007387 */ /* 0x0003e20000100800 */
[--C-:B------:R-:W-:Y:S02]  /*fdb0*/  @!P2 IMAD.IADD R32, R32, 0x1, -R247.reuse ;  /* 0x000000012020a824 */ /* 0x100fe400078e0af7 */
[----:B------:R-:W-:-:S06]  /*fdc0*/  @!P1 IMAD.IADD R31, R31, 0x1, -R247 ;  /* 0x000000011f1f9824 */ /* 0x000fcc00078e0af7 */
[----:B------:R-:W-:Y:S01]  /*fdd0*/  @!P0 IMAD.IADD R20, R20, 0x1, -R247 ;  /* 0x0000000114148824 */ /* 0x000fe200078e0af7 */
[----:B-1----:R-:W3:Y:S04]  /*fde0*/  LDL.LU R38, [R1+0x2a98] ;  /* 0x002a980001267983 */ /* 0x002ee80000300800 */
[----:B------:R1:W-:Y:S04]  /*fdf0*/  STL [R1+0x318], R37 ;  /* 0x0003182501007387 */ /* 0x0003e80000100800 */
[----:B-1----:R-:W3:Y:S04]  /*fe00*/  LDL.LU R37, [R1+0x2a94] ;  /* 0x002a940001257983 */ /* 0x002ee80000300800 */
[----:B------:R-:W-:Y:S04]  /*fe10*/  STL [R1+0x314], R236 ;  /* 0x000314ec01007387 */ /* 0x000fe80000100800 */
[----:B------:R-:W-:Y:S04]  /*fe20*/  STL [R1+0x310], R238 ;  /* 0x000310ee01007387 */ /* 0x000fe80000100800 */
[----:B------:R1:W-:Y:S04]  /*fe30*/  STL [R1+0x30c], R32 ;  /* 0x00030c2001007387 */ /* 0x0003e80000100800 */
[----:B------:R1:W-:Y:S04]  /*fe40*/  STL [R1+0x308], R31 ;  /* 0x0003081f01007387 */ /* 0x0003e80000100800 */
[----:B------:R1:W-:Y:S04]  /*fe50*/  STL [R1+0x304], R27 ;  /* 0x0003041b01007387 */ /* 0x0003e80000100800 */
[----:B-1----:R-:W3:Y:S04]  /*fe60*/  LDL.LU R32, [R1+0x2cc] ;  /* 0x0002cc0001207983 */ /* 0x002ee80000300800 */
[----:B------:R-:W3:Y:S04]  /*fe70*/  LDL.LU R31, [R1+0x2c8] ;  /* 0x0002c800011f7983 */ /* 0x000ee80000300800 */
[----:B------:R-:W3:Y:S01]  /*fe80*/  LDL.LU R27, [R1+0x2c4] ;  /* 0x0002c400011b7983 */ /* 0x000ee20000300800 */
[----:B------:R-:W-:-:S02]  /*fe90*/  ISETP.GT.U32.AND P6, PT, R247, R36, PT ;  /* 0x00000024f700720c */ /* 0x000fc40003fc4070 */
[C---:B--2---:R-:W-:Y:S02]  /*fea0*/  ISETP.GT.U32.AND P5, PT, R247.reuse, R35, PT ;  /* 0x00000023f700720c */ /* 0x044fe40003fa4070 */
[C---:B----4-:R-:W-:Y:S02]  /*feb0*/  ISETP.GT.U32.AND P4, PT, R247.reuse, R34, PT ;  /* 0x00000022f700720c */ /* 0x050fe40003f84070 */
[----:B------:R-:W-:-:S07]  /*fec0*/  ISETP.GT.U32.AND P3, PT, R247, R237, PT ;  /* 0x000000edf700720c */ /* 0x000fce0003f64070 */
[----:B------:R-:W-:Y:S02]  /*fed0*/  @!P6 IADD3 R36, R36, -R247, RZ ;  /* 0x800000f72424e210 */ /* 0x000fe40007ffe0ff */
[----:B------:R-:W-:Y:S01]  /*fee0*/  ISETP.GT.U32.AND P6, PT, R247, R33, PT ;  /* 0x00000021f700720c */ /* 0x000fe20003fc4070 */
[--C-:B------:R-:W-:Y:S01]  /*fef0*/  @!P5 IMAD.IADD R35, R35, 0x1, -R247.reuse ;  /* 0x000000012323d824 */ /* 0x100fe200078e0af7 */
[C---:B------:R-:W-:Y:S01]  /*ff00*/  ISETP.GT.U32.AND P5, PT, R247.reuse, R24, PT ;  /* 0x00000018f700720c */ /* 0x040fe20003fa4070 */
[--C-:B------:R-:W-:Y:S01]  /*ff10*/  @!P4 IMAD.IADD R34, R34, 0x1, -R247.reuse ;  /* 0x000000012222c824 */ /* 0x100fe200078e0af7 */
[----:B------:R-:W-:Y:S01]  /*ff20*/  ISETP.GT.U32.AND P4, PT, R247, R23, PT ;  /* 0x00000017f700720c */ /* 0x000fe20003f84070 */
[----:B------:R-:W-:Y:S01]  /*ff30*/  @!P3 IMAD.IADD R237, R237, 0x1, -R247 ;  /* 0x00000001ededb824 */ /* 0x000fe200078e0af7 */
[----:B------:R-:W-:-:S07]  /*ff40*/  ISETP.GT.U32.AND P3, PT, R247, R20, PT ;  /* 0x00000014f700720c */ /* 0x000fce0003f64070 */
[--C-:B------:R-:W-:Y:S02]  /*ff50*/  @!P6 IMAD.IADD R33, R33, 0x1, -R247.reuse ;  /* 0x000000012121e824 */ /* 0x100fe400078e0af7 */
[----:B------:R-:W-:-:S03]  /*ff60*/  @!P5 IMAD.IADD R24, R24, 0x1, -R247 ;  /* 0x000000011818d824 */ /* 0x000fc600078e0af7 */
[----:B------:R1:W-:Y:S01]  /*ff70*/  STL [R1+0x300], R33 ;  /* 0x0003002101007387 */ /* 0x0003e20000100800 */
[--C-:B------:R-:W-:Y:S02]  /*ff80*/  @!P4 IMAD.IADD R23, R23, 0x1, -R247.reuse ;  /* 0x000000011717c824 */ /* 0x100fe400078e0af7 */
[----:B------:R-:W-:Y:S01]  /*ff90*/  @!P3 IMAD.IADD R20, R20, 0x1, -R247 ;  /* 0x000000011414b824 */ /* 0x000fe200078e0af7 */
[----:B-1----:R-:W2:Y:S04]  /*ffa0*/  LDL.LU R33, [R1+0x2b4] ;  /* 0x0002b40001217983 */ /* 0x002ea80000300800 */
[----:B------:R1:W-:Y:S04]  /*ffb0*/  STL [R1+0x2fc], R24 ;  /* 0x0002fc1801007387 */ /* 0x0003e80000100800 */
[----:B------:R-:W4:Y:S04]  /*ffc0*/  LDL.LU R236, [R1+0x2b0] ;  /* 0x0002b00001ec7983 */ /* 0x000f280000300800 */
[----:B------:R-:W-:Y:S04]  /*ffd0*/  STL [R1+0x2f8], R23 ;  /* 0x0002f81701007387 */ /* 0x000fe80000100800 */
[----:B------:R1:W-:Y:S04]  /*ffe0*/  STL [R1+0x2f4], R20 ;  /* 0x0002f41401007387 */ /* 0x0003e80000100800 */
[----:B------:R-:W4:Y:S04]  /*fff0*/  LDL.LU R238, [R1+0x2ac] ;  /* 0x0002ac0001ee7983 */ /* 0x000f280000300800 */
[----:B-1----:R-:W4:Y:S01]  /*10000*/  LDL.LU R24, [R1+0x2a8] ;  /* 0x0002a80001187983 */ /* 0x002f220000300800 */
[----:B------:R-:W-:-:S03]  /*10010*/  IMAD.MOV.U32 R20, RZ, RZ, R19 ;  /* 0x000000ffff147224 */ /* 0x000fc600078e0013 */
[----:B------:R-:W4:Y:S01]  /*10020*/  LDL.LU R19, [R1+0x2a4] ;  /* 0x0002a40001137983 */ /* 0x000f220000300800 */
[C---:B------:R-:W-:Y:S02]  /*10030*/  ISETP.GT.U32.AND P1, PT, R247.reuse, R22, PT ;  /* 0x00000016f700720c */ /* 0x040fe40003f24070 */
[C---:B------:R-:W-:Y:S02]  /*10040*/  ISETP.GT.U32.AND P2, PT, R247.reuse, R18, PT ;  /* 0x00000012f700720c */ /* 0x040fe40003f44070 */
[----:B------:R-:W-:-:S09]  /*10050*/  ISETP.GT.U32.AND P0, PT, R247, R30, PT ;  /* 0x0000001ef700720c */ /* 0x000fd20003f04070 */
[--C-:B------:R-:W-:Y:S01]  /*10060*/  @!P1 IMAD.IADD R22, R22, 0x1, -R247.reuse ;  /* 0x0000000116169824 */ /* 0x100fe200078e0af7 */
[C---:B---3--:R-:W-:Y:S01]  /*10070*/  ISETP.GT.U32.AND P1, PT, R247.reuse, R28, PT ;  /* 0x0000001cf700720c */ /* 0x048fe20003f24070 */
[--C-:B------:R-:W-:Y:S01]  /*10080*/  @!P2 IMAD.IADD R18, R18, 0x1, -R247.reuse ;  /* 0x000000011212a824 */ /* 0x100fe200078e0af7 */
[C---:B------:R-:W-:Y:S01]  /*10090*/  ISETP.GT.U32.AND P2, PT, R247.reuse, R29, PT ;  /* 0x0000001df700720c */ /* 0x040fe20003f44070 */
[----:B------:R-:W-:Y:S01]  /*100a0*/  @!P0 IMAD.IADD R30, R30, 0x1, -R247 ;  /* 0x000000011e1e8824 */ /* 0x000fe200078e0af7 */
[C---:B------:R-:W-:Y:S02]  /*100b0*/  ISETP.GT.U32.AND P5, PT, R247.reuse, R35, PT ;  /* 0x00000023f700720c */ /* 0x040fe40003fa4070 */
[C---:B------:R-:W-:Y:S02]  /*100c0*/  ISETP.GT.U32.AND P0, PT, R247.reuse, R18, PT ;  /* 0x00000012f700720c */ /* 0x040fe40003f04070 */
[----:B------:R-:W-:-:S05]  /*100d0*/  ISETP.GT.U32.AND P4, PT, R247, R34, PT ;  /* 0x00000022f700720c */ /* 0x000fca0003f84070 */
[----:B------:R-:W-:Y:S02]  /*100e0*/  @!P1 IADD3 R28, R28, -R247, RZ ;  /* 0x800000f71c1c9210 */ /* 0x000fe40007ffe0ff */
[----:B------:R-:W-:Y:S01]  /*100f0*/  ISETP.GT.U32.AND P1, PT, R247, R36, PT ;  /* 0x00000024f700720c */ /* 0x000fe20003f24070 */
[----:B------:R-:W-:Y:S01]  /*10100*/  @!P2 IMAD.IADD R29, R29, 0x1, -R247 ;  /* 0x000000011d1da824 */ /* 0x000fe200078e0af7 */
[C---:B------:R-:W-:Y:S02]  /*10110*/  ISETP.GT.U32.AND P2, PT, R247.reuse, R22, PT ;  /* 0x00000016f700720c */ /* 0x040fe40003f44070 */
[C---:B------:R-:W-:Y:S02]  /*10120*/  ISETP.GT.U32.AND P3, PT, R247.reuse, R237, PT ;  /* 0x000000edf700720c */ /* 0x040fe40003f64070 */
[----:B------:R-:W-:Y:S02]  /*10130*/  @!P0 IADD3 R18, R18, -R247, RZ ;  /* 0x800000f712128210 */ /* 0x000fe40007ffe0ff */
[----:B------:R-:W-:-:S02]  /*10140*/  ISETP.GT.U32.AND P6, PT, R247, R28, PT ;  /* 0x0000001cf700720c */ /* 0x000fc40003fc4070 */
[----:B------:R-:W-:-:S03]  /*10150*/  ISETP.GT.U32.AND P0, PT, R247, R30, PT ;  /* 0x0000001ef700720c */ /* 0x000fc60003f04070 */
[--C-:B------:R-:W-:Y:S01]  /*10160*/  @!P1 IMAD.IADD R36, R36, 0x1, -R247.reuse ;  /* 0x0000000124249824 */ /* 0x100fe200078e0af7 */
[----:B------:R-:W-:Y:S01]  /*10170*/  @!P5 IADD3 R35, R35, -R247, RZ ;  /* 0x800000f72323d210 */ /* 0x000fe20007ffe0ff */
[--C-:B------:R-:W-:Y:S01]  /*10180*/  @!P2 IMAD.IADD R22, R22, 0x1, -R247.reuse ;  /* 0x000000011616a824 */ /* 0x100fe200078e0af7 */
[----:B------:R1:W-:Y:S01]  /*10190*/  STL [R1+0x2f0], R18 ;  /* 0x0002f01201007387 */ /* 0x0003e20000100800 */
[--C-:B------:R-:W-:Y:S02]  /*101a0*/  @!P4 IMAD.IADD R34, R34, 0x1, -R247.reuse ;  /* 0x000000012222c824 */ /* 0x100fe400078e0af7 */
[--C-:B------:R-:W-:Y:S01]  /*101b0*/  @!P3 IMAD.IADD R237, R237, 0x1, -R247.reuse ;  /* 0x00000001ededb824 */ /* 0x100fe200078e0af7 */
[----:B------:R-:W-:Y:S01]  /*101c0*/  ISETP.GT.U32.AND P3, PT, R247, R26, PT ;  /* 0x0000001af700720c */ /* 0x000fe20003f64070 */
[----:B-1----:R-:W3:Y:S04]  /*101d0*/  LDL.LU R18, [R1+0x2a0] ;  /* 0x0002a00001127983 */ /* 0x002ee80000300800 */
[----:B------:R1:W-:Y:S01]  /*101e0*/  STL [R1+0x2ec], R22 ;  /* 0x0002ec1601007387 */ /* 0x0003e20000100800 */
[----:B------:R-:W-:-:S02]  /*101f0*/  @!P6 IMAD.IADD R28, R28, 0x1, -R247 ;  /* 0x000000011c1ce824 */ /* 0x000fc400078e0af7 */
[----:B------:R-:W-:Y:S02]  /*10200*/  @!P0 IMAD.IADD R30, R30, 0x1, -R247 ;  /* 0x000000011e1e8824 */ /* 0x000fe400078e0af7 */
[----:B-1----:R-:W-:Y:S02]  /*10210*/  IMAD.MOV.U32 R22, RZ, RZ, R20 ;  /* 0x000000ffff167224 */ /* 0x002fe400078e0014 */
[----:B------:R-:W-:Y:S02]  /*10220*/  IMAD.MOV.U32 R20, RZ, RZ, R17 ;  /* 0x000000ffff147224 */ /* 0x000fe400078e0011 */
[----:B------:R-:W3:Y:S01]  /*10230*/  LDL.LU R17, [R1+0x29c] ;  /* 0x00029c0001117983 */ /* 0x000ee20000300800 */
[C---:B------:R-:W-:Y:S01]  /*10240*/  ISETP.GT.U32.AND P0, PT, R247.reuse, R25, PT ;  /* 0x00000019f700720c */ /* 0x040fe20003f04070 */
[----:B------:R-:W-:Y:S01]  /*10250*/  @!P3 IMAD.IADD R26, R26, 0x1, -R247 ;  /* 0x000000011a1ab824 */ /* 0x000fe200078e0af7 */
[C---:B------:R-:W-:Y:S02]  /*10260*/  ISETP.GT.U32.AND P2, PT, R247.reuse, R29, PT ;  /* 0x0000001df700720c */ /* 0x040fe40003f44070 */
[----:B------:R-:W-:-:S02]  /*10270*/  ISETP.GT.U32.AND P1, PT, R247, R32, PT ;  /* 0x00000020f700720c */ /* 0x000fc40003f24070 */
[C---:B------:R-:W-:Y:S02]  /*10280*/  ISETP.GT.U32.AND P5, PT, R247.reuse, R31, PT ;  /* 0x0000001ff700720c */ /* 0x040fe40003fa4070 */
[----:B------:R-:W-:-:S09]  /*10290*/  ISETP.GT.U32.AND P4, PT, R247, R27, PT ;  /* 0x0000001bf700720c */ /* 0x000fd20003f84070 */
[----:B------:R-:W-:Y:S02]  /*102a0*/  @!P1 IADD3 R32, R32, -R247, RZ ;  /* 0x800000f720209210 */ /* 0x000fe40007ffe0ff */
[--C-:B------:R-:W-:Y:S02]  /*102b0*/  @!P5 IMAD.IADD R31, R31, 0x1, -R247.reuse ;  /* 0x000000011f1fd824 */ /* 0x100fe400078e0af7 */
[--C-:B------:R-:W-:Y:S02]  /*102c0*/  @!P4 IMAD.IADD R27, R27, 0x1, -R247.reuse ;  /* 0x000000011b1bc824 */ /* 0x100fe400078e0af7 */
[----:B------:R-:W-:Y:S01]  /*102d0*/  VIADD R23, R6, 0x1f5 ;  /* 0x000001f506177836 */ /* 0x000fe20000000000 */
[----:B------:R1:W-:Y:S01]  /*102e0*/  STL [R1+0x2e8], R36 ;  /* 0x0002e82401007387 */ /* 0x0003e20000100800 */
[--C-:B------:R-:W-:Y:S02]  /*102f0*/  @!P0 IMAD.IADD R25, R25, 0x1, -R247.reuse ;  /* 0x0000000119198824 */ /* 0x100fe400078e0af7 */
[----:B------:R-:W-:Y:S01]  /*10300*/  @!P2 IMAD.IADD R29, R29, 0x1, -R247 ;  /* 0x000000011d1da824 */ /* 0x000fe200078e0af7 */
[----:B-1----:R-:W3:Y:S04]  /*10310*/  LDL.LU R36, [R1+0x2a90] ;  /* 0x002a900001247983 */ /* 0x002ee80000300800 */
[----:B------:R-:W-:Y:S04]  /*10320*/  STL [R1+0x1ff0], R23 ;  /* 0x001ff01701007387 */ /* 0x000fe80000100800 */
[----:B------:R1:W-:Y:S01]  /*10330*/  STL [R1+0x2e4], R35 ;  /* 0x0002e42301007387 */ /* 0x0003e20000100800 */
[----:B------:R-:W-:-:S03]  /*10340*/  IMAD.HI.U32 R235, R245, R234, RZ ;  /* 0x000000eaf5eb7227 */ /* 0x000fc600078e00ff */
[----:B-1----:R-:W3:Y:S04]  /*10350*/  LDL.LU R35, [R1+0x2a8c] ;  /* 0x002a8c0001237983 */ /* 0x002ee80000300800 */
[----:B------:R1:W-:Y:S01]  /*10360*/  STL [R1+0x2e0], R34 ;  /* 0x0002e02201007387 */ /* 0x0003e20000100800 */
[----:B------:R-:W-:-:S03]  /*10370*/  IMAD.MOV R235, RZ, RZ, -R235 ;  /* 0x000000ffffeb7224 */ /* 0x000fc600078e0aeb */
        /* <DEDUP_REMOVED lines=11> */
[C---:B--2---:R-:W-:Y:S02]  /*10430*/  ISETP.GT.U32.AND P6, PT, R247.reuse, R33, PT ;  /* 0x00000021f700720c */ /* 0x044fe40003fc4070 */
[C---:B----4-:R-:W-:Y:S02]  /*10440*/  ISETP.GT.U32.AND P1, PT, R247.reuse, R236, PT ;  /* 0x000000ecf700720c */ /* 0x050fe40003f24070 */
[C---:B------:R-:W-:Y:S02]  /*10450*/  ISETP.GT.U32.AND P5, PT, R247.reuse, R238, PT ;  /* 0x000000eef700720c */ /* 0x040fe40003fa4070 */
[C---:B------:R-:W-:Y:S02]  /*10460*/  ISETP.GT.U32.AND P4, PT, R247.reuse, R24, PT ;  /* 0x00000018f700720c */ /* 0x040fe40003f84070 */
[----:B------:R-:W-:-:S07]  /*10470*/  ISETP.GT.U32.AND P3, PT, R247, R19, PT ;  /* 0x00000013f700720c */ /* 0x000fce0003f64070 */
[--C-:B------:R-:W-:Y:S01]  /*10480*/  @!P1 IMAD.IADD R236, R236, 0x1, -R247.reuse ;  /* 0x00000001ecec9824 */ /* 0x100fe200078e0af7 */
[----:B------:R-:W-:Y:S02]  /*10490*/  @!P6 IADD3 R33, R33, -R247, RZ ;  /* 0x800000f72121e210 */ /* 0x000fe40007ffe0ff */
[C---:B------:R-:W-:Y:S01]  /*104a0*/  ISETP.GT.U32.AND P6, PT, R247.reuse, R32, PT ;  /* 0x00000020f700720c */ /* 0x040fe20003fc4070 */
[--C-:B------:R-:W-:Y:S01]  /*104b0*/  @!P5 IMAD.IADD R238, R238, 0x1, -R247.reuse ;  /* 0x00000001eeeed824 */ /* 0x100fe200078e0af7 */
[C---:B------:R-:W-:Y:S02]  /*104c0*/  ISETP.GT.U32.AND P1, PT, R247.reuse, R31, PT ;  /* 0x0000001ff700720c */ /* 0x040fe40003f24070 */
[C---:B------:R-:W-:Y:S01]  /*104d0*/  ISETP.GT.U32.AND P5, PT, R247.reuse, R27, PT ;  /* 0x0000001bf700720c */ /* 0x040fe20003fa4070 */
[--C-:B------:R-:W-:Y:S01]  /*104e0*/  @!P4 IMAD.IADD R24, R24, 0x1, -R247.reuse ;  /* 0x000000011818c824 */ /* 0x100fe200078e0af7 */
[----:B------:R-:W-:Y:S01]  /*104f0*/  ISETP.GT.U32.AND P4, PT, R247, R26, PT ;  /* 0x0000001af700720c */ /* 0x000fe20003f84070 */
[----:B------:R-:W-:Y:S01]  /*10500*/  @!P3 IMAD.IADD R19, R19, 0x1, -R247 ;  /* 0x000000011313b824 */ /* 0x000fe200078e0af7 */
[----:B------:R-:W-:-:S05]  /*10510*/  ISETP.GT.U32.AND P3, PT, R247, R25, PT ;  /* 0x00000019f700720c */ /* 0x000fca0003f64070 */
[--C-:B------:R-:W-:Y:S02]  /*10520*/  @!P6 IMAD.IADD R32, R32, 0x1, -R247.reuse ;  /* 0x000000012020e824 */ /* 0x100fe400078e0af7 */
[--C-:B------:R-:W-:Y:S02]  /*10530*/  @!P1 IMAD.IADD R31, R31, 0x1, -R247.reuse ;  /* 0x000000011f1f9824 */ /* 0x100fe400078e0af7 */
[--C-:B------:R-:W-:Y:S01]  /*10540*/  @!P5 IMAD.IADD R27, R27, 0x1, -R247.reuse ;  /* 0x000000011b1bd824 */ /* 0x100fe200078e0af7 */
[----:B------:R1:W-:Y:S01]  /*10550*/  STL [R1+0x2cc], R32 ;  /* 0x0002cc2001007387 */ /* 0x0003e20000100800 */
[----:B------:R-:W-:-:S03]  /*10560*/  @!P4 IMAD.IADD R26, R26, 0x1, -R247 ;  /* 0x000000011a1ac824 */ /* 0x000fc600078e0af7 */
[----:B------:R2:W-:Y:S01]  /*10570*/  STL [R1+0x2c8], R31 ;  /* 0x0002c81f01007387 */ /* 0x0005e20000100800 */
[----:B------:R-:W-:-:S03]  /*10580*/  @!P3 IMAD.IADD R25, R25, 0x1, -R247 ;  /* 0x000000011919b824 */ /* 0x000fc600078e0af7 */
[----:B-1----:R-:W4:Y:S04]  /*10590*/  LDL.LU R32, [R1+0x280] ;  /* 0x0002800001207983 */ /* 0x002f280000300800 */
[----:B------:R1:W-:Y:S04]  /*105a0*/  STL [R1+0x2c4], R27 ;  /* 0x0002c41b01007387 */ /* 0x0003e80000100800 */
[----:B--2---:R-:W2:Y:S04]  /*105b0*/  LDL.LU R31, [R1+0x27c] ;  /* 0x00027c00011f7983 */ /* 0x004ea80000300800 */
[----:B------:R1:W-:Y:S04]  /*105c0*/  STL [R1+0x2c0], R26 ;  /* 0x0002c01a01007387 */ /* 0x0003e80000100800 */
[----:B------:R3:W-:Y:S04]  /*105d0*/  STL [R1+0x2bc], R25 ;  /* 0x0002bc1901007387 */ /* 0x0007e80000100800 */
[----:B------:R-:W2:Y:S04]  /*105e0*/  LDL.LU R237, [R1+0x278] ;  /* 0x0002780001ed7983 */ /* 0x000ea80000300800 */
[----:B-1----:R-:W2:Y:S04]  /*105f0*/  LDL.LU R27, [R1+0x274] ;  /* 0x00027400011b7983 */ /* 0x002ea80000300800 */
[----:B------:R-:W2:Y:S01]  /*10600*/  LDL.LU R26, [R1+0x270] ;  /* 0x00027000011a7983 */ /* 0x000ea20000300800 */
[----:B------:R-:W-:-:S02]  /*10610*/  ISETP.GT.U32.AND P2, PT, R247, R21, PT ;  /* 0x00000015f700720c */ /* 0x000fc40003f44070 */
[----:B---3--:R-:W-:Y:S01]  /*10620*/  ISETP.GT.U32.AND P0, PT, R247, R18, PT ;  /* 0x00000012f700720c */ /* 0x008fe20003f04070 */
[----:B------:R-:W3:Y:S10]  /*10630*/  LDL.LU R25, [R1+0x26c] ;  /* 0x00026c0001197983 */ /* 0x000ef40000300800 */
[----:B------:R-:W-:Y:S01]  /*10640*/  @!P2 IMAD.IADD R21, R21, 0x1, -R247 ;  /* 0x000000011515a824 */ /* 0x000fe200078e0af7 */
[----:B------:R-:W-:-:S02]  /*10650*/  ISETP.GT.U32.AND P2, PT, R247, R17, PT ;  /* 0x00000011f700720c */ /* 0x000fc40003f44070 */
[C---:B------:R-:W-:Y:S01]  /*10660*/  ISETP.GT.U32.AND P1, PT, R247.reuse, R236, PT ;  /* 0x000000ecf700720c */ /* 0x040fe20003f24070 */
[----:B------:R-:W-:Y:S01]  /*10670*/  @!P0 IMAD.IADD R18, R18, 0x1, -R247 ;  /* 0x0000000112128824 */ /* 0x000fe200078e0af7 */
[C---:B------:R-:W-:Y:S02]  /*10680*/  ISETP.GT.U32.AND P5, PT, R247.reuse, R238, PT ;  /* 0x000000eef700720c */ /* 0x040fe40003fa4070 */
[----:B------:R-:W-:-:S07]  /*10690*/  ISETP.GT.U32.AND P0, PT, R247, R21, PT ;  /* 0x00000015f700720c */ /* 0x000fce0003f04070 */
[----:B------:R-:W-:Y:S02]  /*106a0*/  @!P2 IADD3 R17, R17, -R247, RZ ;  /* 0x800000f71111a210 */ /* 0x000fe40007ffe0ff */
[C---:B------:R-:W-:Y:S01]  /*106b0*/  ISETP.GT.U32.AND P2, PT, R247.reuse, R33, PT ;  /* 0x00000021f700720c */ /* 0x040fe20003f44070 */
[--C-:B------:R-:W-:Y:S01]  /*106c0*/  @!P1 IMAD.IADD R236, R236, 0x1, -R247.reuse ;  /* 0x00000001ecec9824 */ /* 0x100fe200078e0af7 */
[C---:B------:R-:W-:Y:S02]  /*106d0*/  ISETP.GT.U32.AND P4, PT, R247.reuse, R24, PT ;  /* 0x00000018f700720c */ /* 0x040fe40003f84070 */
[----:B------:R-:W-:Y:S01]  /*106e0*/  ISETP.GT.U32.AND P6, PT, R247, R17, PT ;  /* 0x00000011f700720c */ /* 0x000fe20003fc4070 */
[----:B------:R-:W-:Y:S01]  /*106f0*/  @!P5 IMAD.IADD R238, R238, 0x1, -R247 ;  /* 0x00000001eeeed824 */ /* 0x000fe200078e0af7 */
[----:B------:R-:W-:-:S07]  /*10700*/  @!P0 IADD3 R21, R21, -R247, RZ ;  /* 0x800000f715158210 */ /* 0x000fce0007ffe0ff */
[--C-:B------:R-:W-:Y:S01]  /*10710*/  @!P2 IMAD.IADD R33, R33, 0x1, -R247.reuse ;  /* 0x000000012121a824 */ /* 0x100fe200078e0af7 */
[----:B------:R1:W-:Y:S01]  /*10720*/  STL [R1+0x2b8], R21 ;  /* 0x0002b81501007387 */ /* 0x0003e20000100800 */
[--C-:B------:R-:W-:Y:S02]  /*10730*/  @!P4 IMAD.IADD R24, R24, 0x1, -R247.reuse ;  /* 0x000000011818c824 */ /* 0x100fe400078e0af7 */
[--C-:B------:R-:W-:Y:S01]  /*10740*/  @!P6 IMAD.IADD R17, R17, 0x1, -R247.reuse ;  /* 0x000000011111e824 */ /* 0x100fe200078e0af7 */
[----:B-1----:R-:W3:Y:S01]  /*10750*/  LDL.LU R21, [R1+0x268] ;  /* 0x0002680001157983 */ /* 0x002ee20000300800 */
[C---:B------:R-:W-:Y:S02]  /*10760*/  ISETP.GT.U32.AND P3, PT, R247.reuse, R19, PT ;  /* 0x00000013f700720c */ /* 0x040fe40003f64070 */
[----:B------:R-:W-:Y:S01]  /*10770*/  ISETP.GT.U32.AND P0, PT, R247, R18, PT ;  /* 0x00000012f700720c */ /* 0x000fe20003f04070 */
[----:B------:R1:W-:Y:S10]  /*10780*/  STL [R1+0x2b4], R33 ;  /* 0x0002b42101007387 */ /* 0x0003f40000100800 */
[----:B------:R-:W-:Y:S01]  /*10790*/  @!P3 IMAD.IADD R19, R19, 0x1, -R247 ;  /* 0x000000011313b824 */ /* 0x000fe200078e0af7 */
[----:B-1----:R-:W3:Y:S01]  /*107a0*/  LDL.LU R33, [R1+0x2a84] ;  /* 0x002a840001217983 */ /* 0x002ee20000300800 */
[----:B------:R-:W-:-:S03]  /*107b0*/  @!P0 IADD3 R18, R18, -R247, RZ ;  /* 0x800000f712128210 */ /* 0x000fc60007ffe0ff */
[----:B------:R-:W-:Y:S04]  /*107c0*/  STL [R1+0x2b0], R236 ;  /* 0x0002b0ec01007387 */ /* 0x000fe80000100800 */
[----:B------:R-:W-:Y:S01]  /*107d0*/  STL [R1+0x2ac], R238 ;  /* 0x0002acee01007387 */ /* 0x000fe20000100800 */
[----:B------:R-:W-:-:S03]  /*107e0*/  ISETP.GT.U32.AND P3, PT, R247, R22, PT ;  /* 0x00000016f700720c */ /* 0x000fc60003f64070 */
[----:B------:R1:W-:Y:S04]  /*107f0*/  STL [R1+0x2a8], R24 ;  /* 0x0002a81801007387 */ /* 0x0003e80000100800 */
[----:B------:R1:W-:Y:S04]  /*10800*/  STL [R1+0x2a4], R19 ;  /* 0x0002a41301007387 */ /* 0x0003e80000100800 */
[----:B------:R-:W-:Y:S01]  /*10810*/  STL [R1+0x2a0], R18 ;  /* 0x0002a01201007387 */ /* 0x000fe20000100800 */
[C---:B------:R-:W-:Y:S02]  /*10820*/  ISETP.GT.U32.AND P2, PT, R247.reuse, R30, PT ;  /* 0x0000001ef700720c */ /* 0x040fe40003f44070 */
[----:B------:R-:W-:-:S02]  /*10830*/  ISETP.GT.U32.AND P1, PT, R247, R29, PT ;  /* 0x0000001df700720c */ /* 0x000fc40003f24070 */
[C---:B------:R-:W-:Y:S02]  /*10840*/  ISETP.GT.U32.AND P5, PT, R247.reuse, R28, PT ;  /* 0x0000001cf700720c */ /* 0x040fe40003fa4070 */
[----:B------:R-:W-:-:S07]  /*10850*/  ISETP.GT.U32.AND P4, PT, R247, R23, PT ;  /* 0x00000017f700720c */ /* 0x000fce0003f84070 */
[--C-:B------:R-:W-:Y:S02]  /*10860*/  @!P2 IMAD.IADD R30, R30, 0x1, -R247.reuse ;  /* 0x000000011e1ea824 */ /* 0x100fe400078e0af7 */
[--C-:B------:R-:W-:Y:S02]  /*10870*/  @!P1 IMAD.IADD R29, R29, 0x1, -R247.reuse ;  /* 0x000000011d1d9824 */ /* 0x100fe400078e0af7 */
[----:B------:R-:W-:Y:S02]  /*10880*/  @!P5 IMAD.IADD R28, R28, 0x1, -R247 ;  /* 0x000000011c1cd824 */ /* 0x000fe400078e0af7 */
[----:B------:R-:W-:Y:S01]  /*10890*/  @!P4 IADD3 R23, R23, -R247, RZ ;  /* 0x800000f71717c210 */ /* 0x000fe20007ffe0ff */
[----:B------:R1:W-:Y:S04]  /*108a0*/  STL [R1+0x29c], R17 ;  /* 0x00029c1101007387 */ /* 0x0003e80000100800 */
[----:B-1----:R-:W3:Y:S04]  /*108b0*/  LDL.LU R24, [R1+0x264] ;  /* 0x0002640001187983 */ /* 0x002ee80000300800 */
[----:B------:R-:W3:Y:S01]  /*108c0*/  LDL.LU R19, [R1+0x260] ;  /* 0x0002600001137983 */ /* 0x000ee20000300800 */
[----:B------:R-:W-:-:S03]  /*108d0*/  IMAD.MOV.U32 R17, RZ, RZ, R12 ;  /* 0x000000ffff117224 */ /* 0x000fc600078e000c */
[----:B------:R-:W3:Y:S04]  /*108e0*/  LDL.LU R18, [R1+0x25c] ;  /* 0x00025c0001127983 */ /* 0x000ee80000300800 */
[----:B------:R-:W3:Y:S01]  /*108f0*/  LDL.LU R12, [R1+0x258] ;  /* 0x00025800010c7983 */ /* 0x000ee20000300800 */
[----:B------:R-:W-:Y:S01]  /*10900*/  @!P3 IMAD.IADD R22, R22, 0x1, -R247 ;  /* 0x000000011616b824 */ /* 0x000fe200078e0af7 */
[C---:B----4-:R-:W-:Y:S02]  /*10910*/  ISETP.GT.U32.AND P6, PT, R247.reuse, R32, PT ;  /* 0x00000020f700720c */ /* 0x050fe40003fc4070 */
[C---:B--2---:R-:W-:Y:S02]  /*10920*/  ISETP.GT.U32.AND P2, PT, R247.reuse, R31, PT ;  /* 0x0000001ff700720c */ /* 0x044fe40003f44070 */
[----:B------:R-:W-:-:S02]  /*10930*/  ISETP.GT.U32.AND P1, PT, R247, R237, PT ;  /* 0x000000edf700720c */ /* 0x000fc40003f24070 */
[----:B------:R-:W-:-:S07]  /*10940*/  ISETP.GT.U32.AND P5, PT, R247, R27, PT ;  /* 0x0000001bf700720c */ /* 0x000fce0003fa4070 */
[--C-:B------:R-:W-:Y:S01]  /*10950*/  @!P6 IMAD.IADD R32, R32, 0x1, -R247.reuse ;  /* 0x000000012020e824 */ /* 0x100fe200078e0af7 */
[----:B------:R-:W-:Y:S01]  /*10960*/  ISETP.GT.U32.AND P6, PT, R247, R30, PT ;  /* 0x0000001ef700720c */ /* 0x000fe20003fc4070 */
[--C-:B------:R-:W-:Y:S01]  /*10970*/  @!P2 IMAD.IADD R31, R31, 0x1, -R247.reuse ;  /* 0x000000011f1fa824 */ /* 0x100fe200078e0af7 */
[----:B------:R-:W-:Y:S01]  /*10980*/  ISETP.GT.U32.AND P2, PT, R247, R29, PT ;  /* 0x0000001df700720c */ /* 0x000fe20003f44070 */
[----:B------:R-:W-:Y:S01]  /*10990*/  @!P1 IMAD.IADD R237, R237, 0x1, -R247 ;  /* 0x00000001eded9824 */ /* 0x000fe200078e0af7 */
[----:B------:R-:W-:Y:S02]  /*109a0*/  ISETP.GT.U32.AND P1, PT, R247, R28, PT ;  /* 0x0000001cf700720c */ /* 0x000fe40003f24070 */
[----:B------:R-:W-:Y:S02]  /*109b0*/  @!P5 IADD3 R27, R27, -R247, RZ ;  /* 0x800000f71b1bd210 */ /* 0x000fe40007ffe0ff */
[----:B------:R-:W-:-:S05]  /*109c0*/  ISETP.GT.U32.AND P5, PT, R247, R23, PT ;  /* 0x00000017f700720c */ /* 0x000fca0003fa4070 */
[--C-:B------:R-:W-:Y:S01]  /*109d0*/  @!P6 IMAD.IADD R30, R30, 0x1, -R247.reuse ;  /* 0x000000011e1ee824 */ /* 0x100fe200078e0af7 */
[----:B------:R-:W-:Y:S01]  /*109e0*/  ISETP.GT.U32.AND P4, PT, R247, R26, PT ;  /* 0x0000001af700720c */ /* 0x000fe20003f84070 */
[--C-:B------:R-:W-:Y:S02]  /*109f0*/  @!P2 IMAD.IADD R29, R29, 0x1, -R247.reuse ;  /* 0x000000011d1da824 */ /* 0x100fe400078e0af7 */
[----:B------:R-:W-:Y:S01]  /*10a00*/  @!P1 IADD3 R28, R28, -R247, RZ ;  /* 0x800000f71c1c9210 */ /* 0x000fe20007ffe0ff */
[----:B------:R1:W-:Y:S03]  /*10a10*/  STL [R1+0x298], R30 ;  /* 0x0002981e01007387 */ /* 0x0003e60000100800 */
[--C-:B------:R-:W-:Y:S01]  /*10a20*/  @!P5 IMAD.IADD R23, R23, 0x1, -R247.reuse ;  /* 0x000000011717d824 */ /* 0x100fe200078e0af7 */
[----:B------:R2:W-:Y:S04]  /*10a30*/  STL [R1+0x294], R29 ;  /* 0x0002941d01007387 */ /* 0x0005e80000100800 */
[----:B------:R4:W-:Y:S04]  /*10a40*/  STL [R1+0x290], R28 ;  /* 0x0002901c01007387 */ /* 0x0009e80000100800 */
[----:B------:R4:W-:Y:S04]  /*10a50*/  STL [R1+0x28c], R23 ;  /* 0x00028c1701007387 */ /* 0x0009e80000100800 */
[----:B-1----:R-:W3:Y:S01]  /*10a60*/  LDL.LU R30, [R1+0x24c] ;  /* 0x00024c00011e7983 */ /* 0x002ee20000300800 */
[----:B------:R-:W-:-:S03]  /*10a70*/  @!P4 IMAD.IADD R26, R26, 0x1, -R247 ;  /* 0x000000011a1ac824 */ /* 0x000fc600078e0af7 */
[----:B--2---:R-:W2:Y:S01]  /*10a80*/  LDL.LU R29, [R1+0x248] ;  /* 0x00024800011d7983 */ /* 0x004ea20000300800 */
[----:B------:R-:W-:-:S03]  /*10a90*/  ISETP.GT.U32.AND P4, PT, R247, R22, PT ;  /* 0x00000016f700720c */ /* 0x000fc60003f84070 */
[----:B----4-:R-:W4:Y:S04]  /*10aa0*/  LDL.LU R28, [R1+0x244] ;  /* 0x00024400011c7983 */ /* 0x010f280000300800 */
[----:B------:R-:W4:Y:S06]  /*10ab0*/  LDL.LU R238, [R1+0x240] ;  /* 0x0002400001ee7983 */ /* 0x000f2c0000300800 */
[----:B------:R-:W-:-:S05]  /*10ac0*/  @!P4 IMAD.IADD R22, R22, 0x1, -R247 ;  /* 0x000000011616c824 */ /* 0x000fca00078e0af7 */
[----:B------:R1:W-:Y:S04]  /*10ad0*/  STL [R1+0x288], R22 ;  /* 0x0002881601007387 */ /* 0x0003e80000100800 */
[----:B------:R-:W4:Y:S01]  /*10ae0*/  LDL.LU R23, [R1+0x23c] ;  /* 0x00023c0001177983 */ /* 0x000f220000300800 */
[C---:B------:R-:W-:Y:S02]  /*10af0*/  ISETP.GT.U32.AND P0, PT, R247.reuse, R20, PT ;  /* 0x00000014f700720c */ /* 0x040fe40003f04070 */
[C---:B---3--:R-:W-:Y:S02]  /*10b00*/  ISETP.GT.U32.AND P3, PT, R247.reuse, R25, PT ;  /* 0x00000019f700720c */ /* 0x048fe40003f64070 */
[C---:B------:R-:W-:Y:S01]  /*10b10*/  ISETP.GT.U32.AND P2, PT, R247.reuse, R31, PT ;  /* 0x0000001ff700720c */ /* 0x040fe20003f44070 */
[----:B-1----:R-:W3:Y:S08]  /*10b20*/  LDL.LU R22, [R1+0x238] ;  /* 0x0002380001167983 */ /* 0x002ef00000300800 */
[--C-:B------:R-:W-:Y:S01]  /*10b30*/  @!P0 IMAD.IADD R20, R20, 0x1, -R247.reuse ;  /* 0x0000000114148824 */ /* 0x100fe200078e0af7 */
[----:B------:R-:W-:Y:S01]  /*10b40*/  ISETP.GT.U32.AND P0, PT, R247, R21, PT ;  /* 0x00000015f700720c */ /* 0x000fe20003f04070 */
[----:B------:R-:W-:-:S03]  /*10b50*/  @!P3 IMAD.IADD R25, R25, 0x1, -R247 ;  /* 0x000000011919b824 */ /* 0x000fc600078e0af7 */
[----:B------:R-:W-:-:S09]  /*10b60*/  ISETP.GT.U32.AND P3, PT, R247, R20, PT ;  /* 0x00000014f700720c */ /* 0x000fd20003f64070 */
[--C-:B------:R-:W-:Y:S01]  /*10b70*/  @!P0 IMAD.IADD R21, R21, 0x1, -R247.reuse ;  /* 0x0000000115158824 */ /* 0x100fe200078e0af7 */
[C---:B------:R-:W-:Y:S02]  /*10b80*/  ISETP.GT.U32.AND P0, PT, R247.reuse, R32, PT ;  /* 0x00000020f700720c */ /* 0x040fe40003f04070 */
[C---:B------:R-:W-:Y:S01]  /*10b90*/  ISETP.GT.U32.AND P1, PT, R247.reuse, R237, PT ;  /* 0x000000edf700720c */ /* 0x040fe20003f24070 */
[--C-:B------:R-:W-:Y:S01]  /*10ba0*/  @!P3 IMAD.IADD R20, R20, 0x1, -R247.reuse ;  /* 0x000000011414b824 */ /* 0x100fe200078e0af7 */
[----:B------:R-:W-:Y:S02]  /*10bb0*/  ISETP.GT.U32.AND P6, PT, R247, R21, PT ;  /* 0x00000015f700720c */ /* 0x000fe40003fc4070 */
[----:B------:R-:W-:Y:S02]  /*10bc0*/  @!P2 IADD3 R31, R31, -R247, RZ ;  /* 0x800000f71f1fa210 */ /* 0x000fe40007ffe0ff */
[----:B------:R1:W-:Y:S05]  /*10bd0*/  STL [R1+0x284], R20 ;  /* 0x0002841401007387 */ /* 0x0003ea0000100800 */
[--C-:B------:R-:W-:Y:S01]  /*10be0*/  @!P0 IMAD.IADD R32, R32, 0x1, -R247.reuse ;  /* 0x0000000120208824 */ /* 0x100fe200078e0af7 */
[----:B------:R-:W-:Y:S01]  /*10bf0*/  ISETP.GT.U32.AND P5, PT, R247, R27, PT ;  /* 0x0000001bf700720c */ /* 0x000fe20003fa4070 */
[----:B-1----:R-:W3:Y:S01]  /*10c00*/  LDL.LU R20, [R1+0x234] ;  /* 0x0002340001147983 */ /* 0x002ee20000300800 */
[--C-:B------:R-:W-:Y:S01]  /*10c10*/  @!P1 IMAD.IADD R237, R237, 0x1, -R247.reuse ;  /* 0x00000001eded9824 */ /* 0x100fe200078e0af7 */
[----:B------:R-:W-:Y:S01]  /*10c20*/  ISETP.GT.U32.AND P4, PT, R247, R26, PT ;  /* 0x0000001af700720c */ /* 0x000fe20003f84070 */
[--C-:B------:R-:W-:Y:S01]  /*10c30*/  @!P6 IMAD.IADD R21, R21, 0x1, -R247.reuse ;  /* 0x000000011515e824 */ /* 0x100fe200078e0af7 */
[----:B------:R-:W-:Y:S01]  /*10c40*/  ISETP.GT.U32.AND P3, PT, R247, R25, PT ;  /* 0x00000019f700720c */ /* 0x000fe20003f64070 */
[----:B------:R1:W-:Y:S07]  /*10c50*/  STL [R1+0x280], R32 ;  /* 0x0002802001007387 */ /* 0x0003ee0000100800 */
[--C-:B------:R-:W-:Y:S01]  /*10c60*/  @!P5 IMAD.IADD R27, R27, 0x1, -R247.reuse ;  /* 0x000000011b1bd824 */ /* 0x100fe200078e0af7 */
[----:B-1----:R-:W3:Y:S02]  /*10c70*/  LDL.LU R32, [R1+0x2a80] ;  /* 0x002a800001207983 */ /* 0x002ee40000300800 */
[----:B------:R-:W-:Y:S01]  /*10c80*/  @!P4 IMAD.IADD R26, R26, 0x1, -R247 ;  /* 0x000000011a1ac824 */ /* 0x000fe200078e0af7 */
[----:B------:R-:W-:-:S02]  /*10c90*/  ISETP.GT.U32.AND P0, PT, R247, R24, PT ;  /* 0x00000018f700720c */ /* 0x000fc40003f04070 */
[C---:B------:R-:W-:Y:S02]  /*10ca0*/  ISETP.GT.U32.AND P2, PT, R247.reuse, R19, PT ;  /* 0x00000013f700720c */ /* 0x040fe40003f44070 */
[----:B------:R-:W-:-:S09]  /*10cb0*/  ISETP.GT.U32.AND P1, PT, R247, R18, PT ;  /* 0x00000012f700720c */ /* 0x000fd20003f24070 */
[----:B------:R-:W-:Y:S02]  /*10cc0*/  @!P0 IADD3 R24, R24, -R247, RZ ;  /* 0x800000f718188210 */ /* 0x000fe40007ffe0ff */
[--C-:B------:R-:W-:Y:S01]  /*10cd0*/  @!P2 IMAD.IADD R19, R19, 0x1, -R247.reuse ;  /* 0x000000011313a824 */ /* 0x100fe200078e0af7 */
[----:B------:R-:W-:Y:S01]  /*10ce0*/  ISETP.GT.U32.AND P5, PT, R247, R12, PT ;  /* 0x0000000cf700720c */ /* 0x000fe20003fa4070 */
[----:B------:R1:W-:Y:S01]  /*10cf0*/  STL [R1+0x27c], R31 ;  /* 0x00027c1f01007387 */ /* 0x0003e20000100800 */
[--C-:B------:R-:W-:Y:S02]  /*10d00*/  @!P3 IMAD.IADD R25, R25, 0x1, -R247.reuse ;  /* 0x000000011919b824 */ /* 0x100fe400078e0af7 */
[--C-:B------:R-:W-:Y:S01]  /*10d10*/  @!P1 IMAD.IADD R18, R18, 0x1, -R247.reuse ;  /* 0x0000000112129824 */ /* 0x100fe200078e0af7 */
[----:B------:R-:W-:Y:S01]  /*10d20*/  ISETP.GT.U32.AND P4, PT, R247, R11, PT ;  /* 0x0000000bf700720c */ /* 0x000fe20003f84070 */
[----:B-1----:R-:W3:Y:S04]  /*10d30*/  LDL.LU R31, [R1+0x2a7c] ;  /* 0x002a7c00011f7983 */ /* 0x002ee80000300800 */
[----:B------:R-:W-:Y:S04]  /*10d40*/  STL [R1+0x278], R237 ;  /* 0x000278ed01007387 */ /* 0x000fe80000100800 */
[----:B------:R-:W-:Y:S04]  /*10d50*/  STL [R1+0x274], R27 ;  /* 0x0002741b01007387 */ /* 0x000fe80000100800 */
[----:B------:R1:W-:Y:S04]  /*10d60*/  STL [R1+0x270], R26 ;  /* 0x0002701a01007387 */ /* 0x0003e80000100800 */
[----:B------:R1:W-:Y:S01]  /*10d70*/  STL [R1+0x26c], R25 ;  /* 0x00026c1901007387 */ /* 0x0003e20000100800 */
[----:B------:R-:W-:-:S03]  /*10d80*/  @!P5 IMAD.IADD R12, R12, 0x1, -R247 ;  /* 0x000000010c0cd824 */ /* 0x000fc600078e0af7 */
[----:B------:R1:W-:Y:S04]  /*10d90*/  STL [R1+0x268], R21 ;  /* 0x0002681501007387 */ /* 0x0003e80000100800 */
[----:B-1----:R-:W3:Y:S04]  /*10da0*/  LDL.LU R26, [R1+0x230] ;  /* 0x00023000011a7983 */ /* 0x002ee80000300800 */
[----:B------:R-:W3:Y:S04]  /*10db0*/  LDL.LU R25, [R1+0x22c] ;  /* 0x00022c0001197983 */ /* 0x000ee80000300800 */
[----:B------:R-:W3:Y:S01]  /*10dc0*/  LDL.LU R21, [R1+0x228] ;  /* 0x0002280001157983 */ /* 0x000ee20000300800 */
[----:B------:R-:W-:Y:S01]  /*10dd0*/  @!P4 IMAD.IADD R11, R11, 0x1, -R247 ;  /* 0x000000010b0bc824 */ /* 0x000fe200078e0af7 */
[----:B------:R-:W-:-:S02]  /*10de0*/  ISETP.GT.U32.AND P6, PT, R247, R30, PT ;  /* 0x0000001ef700720c */ /* 0x000fc40003fc4070 */
[C---:B--2---:R-:W-:Y:S02]  /*10df0*/  ISETP.GT.U32.AND P0, PT, R247.reuse, R29, PT ;  /* 0x0000001df700720c */ /* 0x044fe40003f04070 */
[----:B----4-:R-:W-:-:S09]  /*10e00*/  ISETP.GT.U32.AND P2, PT, R247, R28, PT ;  /* 0x0000001cf700720c */ /* 0x010fd20003f44070 */
[----:B------:R-:W-:Y:S02]  /*10e10*/  @!P6 IADD3 R30, R30, -R247, RZ ;  /* 0x800000f71e1ee210 */ /* 0x000fe40007ffe0ff */
[----:B------:R-:W-:Y:S01]  /*10e20*/  ISETP.GT.U32.AND P6, PT, R247, R24, PT ;  /* 0x00000018f700720c */ /* 0x000fe20003fc4070 */
[--C-:B------:R-:W-:Y:S01]  /*10e30*/  @!P0 IMAD.IADD R29, R29, 0x1, -R247.reuse ;  /* 0x000000011d1d8824 */ /* 0x100fe200078e0af7 */
[C---:B------:R-:W-:Y:S01]  /*10e40*/  ISETP.GT.U32.AND P0, PT, R247.reuse, R19, PT ;  /* 0x00000013f700720c */ /* 0x040fe20003f04070 */
[----:B------:R-:W-:Y:S01]  /*10e50*/  @!P2 IMAD.IADD R28, R28, 0x1, -R247 ;  /* 0x000000011c1ca824 */ /* 0x000fe200078e0af7 */
[C---:B------:R-:W-:Y:S02]  /*10e60*/  ISETP.GT.U32.AND P2, PT, R247.reuse, R18, PT ;  /* 0x00000012f700720c */ /* 0x040fe40003f44070 */
[C---:B------:R-:W-:Y:S02]  /*10e70*/  ISETP.GT.U32.AND P1, PT, R247.reuse, R238, PT ;  /* 0x000000eef700720c */ /* 0x040fe40003f24070 */
[----:B------:R-:W-:-:S05]  /*10e80*/  ISETP.GT.U32.AND P5, PT, R247, R23, PT ;  /* 0x00000017f700720c */ /* 0x000fca0003fa4070 */
[--C-:B------:R-:W-:Y:S02]  /*10e90*/  @!P6 IMAD.IADD R24, R24, 0x1, -R247.reuse ;  /* 0x000000011818e824 */ /* 0x100fe400078e0af7 */
[----:B------:R-:W-:-:S03]  /*10ea0*/  @!P0 IMAD.IADD R19, R19, 0x1, -R247 ;  /* 0x0000000113138824 */ /* 0x000fc600078e0af7 */
[----:B------:R1:W-:Y:S01]  /*10eb0*/  STL [R1+0x264], R24 ;  /* 0x0002641801007387 */ /* 0x0003e20000100800 */
[----:B------:R-:W-:-:S03]  /*10ec0*/  @!P2 IMAD.IADD R18, R18, 0x1, -R247 ;  /* 0x000000011212a824 */ /* 0x000fc600078e0af7 */
[----:B------:R-:W2:Y:S01]  /*10ed0*/  LDL.LU R27, [R1+0x218] ;  /* 0x00021800011b7983 */ /* 0x000ea20000300800 */
[--C-:B------:R-:W-:Y:S01]  /*10ee0*/  @!P1 IMAD.IADD R238, R238, 0x1, -R247.reuse ;  /* 0x00000001eeee9824 */ /* 0x100fe200078e0af7 */
[----:B------:R-:W-:Y:S02]  /*10ef0*/  ISETP.GT.U32.AND P1, PT, R247, R12, PT ;  /* 0x0000000cf700720c */ /* 0x000fe40003f24070 */
[----:B------:R4:W-:Y:S01]  /*10f00*/  STL [R1+0x260], R19 ;  /* 0x0002601301007387 */ /* 0x0009e20000100800 */
[----:B------:R-:W-:-:S03]  /*10f10*/  @!P5 IMAD.IADD R23, R23, 0x1, -R247 ;  /* 0x000000011717d824 */ /* 0x000fc600078e0af7 */
[----:B------:R-:W2:Y:S01]  /*10f20*/  LDL.LU R237, [R1+0x214] ;  /* 0x0002140001ed7983 */ /* 0x000ea20000300800 */
[----:B------:R-:W-:-:S03]  /*10f30*/  ISETP.GT.U32.AND P5, PT, R247, R11, PT ;  /* 0x0000000bf700720c */ /* 0x000fc60003fa4070 */
[----:B------:R-:W-:Y:S04]  /*10f40*/  STL [R1+0x25c], R18 ;  /* 0x00025c1201007387 */ /* 0x000fe80000100800 */
[----:B-1----:R-:W2:Y:S04]  /*10f50*/  LDL.LU R24, [R1+0x210] ;  /* 0x0002100001187983 */ /* 0x002ea80000300800 */
[----:B----4-:R-:W4:Y:S01]  /*10f60*/  LDL.LU R19, [R1+0x20c] ;  /* 0x00020c0001137983 */ /* 0x010f220000300800 */
[--C-:B------:R-:W-:Y:S02]  /*10f70*/  @!P1 IMAD.IADD R12, R12, 0x1, -R247.reuse ;  /* 0x000000010c0c9824 */ /* 0x100fe400078e0af7 */
[----:B------:R-:W-:-:S03]  /*10f80*/  @!P5 IMAD.IADD R11, R11, 0x1, -R247 ;  /* 0x000000010b0bd824 */ /* 0x000fc600078e0af7 */
[----:B------:R1:W-:Y:S04]  /*10f90*/  STL [R1+0x258], R12 ;  /* 0x0002580c01007387 */ /* 0x0003e80000100800 */
[----:B-1----:R-:W4:Y:S04]  /*10fa0*/  LDL.LU R12, [R1+0x208] ;  /* 0x00020800010c7983 */ /* 0x002f280000300800 */
[----:B------:R1:W-:Y:S04]  /*10fb0*/  STL [R1+0x254], R11 ;  /* 0x0002540b01007387 */ /* 0x0003e80000100800 */
[----:B-1----:R-:W4:Y:S01]  /*10fc0*/  LDL.LU R11, [R1+0x204] ;  /* 0x00020400010b7983 */ /* 0x002f220000300800 */
[----:B------:R-:W-:-:S02]  /*10fd0*/  ISETP.GT.U32.AND P3, PT, R247, R17, PT ;  /* 0x00000011f700720c */ /* 0x000fc40003f64070 */
[----:B---3--:R-:W-:-:S11]  /*10fe0*/  ISETP.GT.U32.AND P4, PT, R247, R22, PT ;  /* 0x00000016f700720c */ /* 0x008fd60003f84070 */
[--C-:B------:R-:W-:Y:S01]  /*10ff0*/  @!P3 IMAD.IADD R17, R17, 0x1, -R247.reuse ;  /* 0x000000011111b824 */ /* 0x100fe200078e0af7 */
[C---:B------:R-:W-:Y:S01]  /*11000*/  ISETP.GT.U32.AND P3, PT, R247.reuse, R20, PT ;  /* 0x00000014f700720c */ /* 0x040fe20003f64070 */
[----:B------:R-:W-:Y:S01]  /*11010*/  @!P4 IMAD.IADD R22, R22, 0x1, -R247 ;  /* 0x000000011616c824 */ /* 0x000fe200078e0af7 */
[C---:B------:R-:W-:Y:S02]  /*11020*/  ISETP.GT.U32.AND P0, PT, R247.reuse, R29, PT ;  /* 0x0000001df700720c */ /* 0x040fe40003f04070 */
[C---:B------:R-:W-:Y:S02]  /*11030*/  ISETP.GT.U32.AND P4, PT, R247.reuse, R17, PT ;  /* 0x00000011f700720c */ /* 0x040fe40003f84070 */
[----:B------:R-:W-:-:S07]  /*11040*/  ISETP.GT.U32.AND P2, PT, R247, R28, PT ;  /* 0x0000001cf700720c */ /* 0x000fce0003f44070 */
[-C--:B------:R-:W-:Y:S02]  /*11050*/  @!P3 IADD3 R20, R20, -R247.reuse, RZ ;  /* 0x800000f71414b210 */ /* 0x080fe40007ffe0ff */
[C---:B------:R-:W-:Y:S02]  /*11060*/  ISETP.GT.U32.AND P3, PT, R247.reuse, R30, PT ;  /* 0x0000001ef700720c */ /* 0x040fe40003f64070 */
[----:B------:R-:W-:Y:S01]  /*11070*/  ISETP.GT.U32.AND P6, PT, R247, R20, PT ;  /* 0x00000014f700720c */ /* 0x000fe20003fc4070 */
[--C-:B------:R-:W-:Y:S01]  /*11080*/  @!P0 IMAD.IADD R29, R29, 0x1, -R247.reuse ;  /* 0x000000011d1d8824 */ /* 0x100fe200078e0af7 */
[----:B------:R-:W-:Y:S02]  /*11090*/  ISETP.GT.U32.AND P1, PT, R247, R238, PT ;  /* 0x000000eef700720c */ /* 0x000fe40003f24070 */
[----:B------:R-:W-:Y:S01]  /*110a0*/  @!P4 IADD3 R17, R17, -R247, RZ ;  /* 0x800000f71111c210 */ /* 0x000fe20007ffe0ff */
[----:B------:R-:W-:-:S06]  /*110b0*/  @!P2 IMAD.IADD R28, R28, 0x1, -R247 ;  /* 0x000000011c1ca824 */ /* 0x000fcc00078e0af7 */
[--C-:B------:R-:W-:Y:S01]  /*110c0*/  @!P3 IMAD.IADD R30, R30, 0x1, -R247.reuse ;  /* 0x000000011e1eb824 */ /* 0x100fe200078e0af7 */
[----:B------:R1:W-:Y:S01]  /*110d0*/  STL [R1+0x250], R17 ;  /* 0x0002501101007387 */ /* 0x0003e20000100800 */
[C---:B------:R-:W-:Y:S01]  /*110e0*/  ISETP.GT.U32.AND P5, PT, R247.reuse, R23, PT ;  /* 0x00000017f700720c */ /* 0x040fe20003fa4070 */
[----:B------:R-:W-:Y:S01]  /*110f0*/  @!P6 IMAD.IADD R20, R20, 0x1, -R247 ;  /* 0x000000011414e824 */ /* 0x000fe200078e0af7 */
[----:B------:R-:W-:Y:S01]  /*11100*/  @!P1 IADD3 R238, R238, -R247, RZ ;  /* 0x800000f7eeee9210 */ /* 0x000fe20007ffe0ff */
[----:B-1----:R-:W-:Y:S02]  /*11110*/  IMAD.MOV.U32 R17, RZ, RZ, R10 ;  /* 0x000000ffff117224 */ /* 0x002fe400078e000a */
[----:B------:R-:W3:Y:S01]  /*11120*/  LDL.LU R10, [R1+0x200] ;  /* 0x00020000010a7983 */ /* 0x000ee20000300800 */
[C---:B------:R-:W-:Y:S02]  /*11130*/  ISETP.GT.U32.AND P1, PT, R247.reuse, R15, PT ;  /* 0x0000000ff700720c */ /* 0x040fe40003f24070 */
[----:B------:R-:W-:Y:S01]  /*11140*/  ISETP.GT.U32.AND P4, PT, R247, R22, PT ;  /* 0x00000016f700720c */ /* 0x000fe20003f84070 */
[----:B------:R-:W-:-:S04]  /*11150*/  VIADD R18, R6, 0x1f6 ;  /* 0x000001f606127836 */ /* 0x000fc80000000000 */
[----:B------:R-:W-:Y:S01]  /*11160*/  @!P5 IMAD.IADD R23, R23, 0x1, -R247 ;  /* 0x000000011717d824 */ /* 0x000fe200078e0af7 */
[C---:B------:R-:W-:Y:S02]  /*11170*/  ISETP.GT.U32.AND P3, PT, R247.reuse, R26, PT ;  /* 0x0000001af700720c */ /* 0x040fe40003f64070 */
[C---:B------:R-:W-:Y:S02]  /*11180*/  ISETP.GT.U32.AND P0, PT, R247.reuse, R25, PT ;  /* 0x00000019f700720c */ /* 0x040fe40003f04070 */
[----:B------:R-:W-:-:S09]  /*11190*/  ISETP.GT.U32.AND P2, PT, R247, R21, PT ;  /* 0x00000015f700720c */ /* 0x000fd20003f44070 */
[--C-:B------:R-:W-:Y:S02]  /*111a0*/  @!P3 IMAD.IADD R26, R26, 0x1, -R247.reuse ;  /* 0x000000011a1ab824 */ /* 0x100fe400078e0af7 */
[--C-:B------:R-:W-:Y:S02]  /*111b0*/  @!P0 IMAD.IADD R25, R25, 0x1, -R247.reuse ;  /* 0x0000000119198824 */ /* 0x100fe400078e0af7 */
[----:B------:R-:W-:Y:S02]  /*111c0*/  @!P2 IADD3 R21, R21, -R247, RZ ;  /* 0x800000f71515a210 */ /* 0x000fe40007ffe0ff */
[----:B------:R-:W-:Y:S01]  /*111d0*/  ISETP.GT.U32.AND P5, PT, R247, R14, PT ;  /* 0x0000000ef700720c */ /* 0x000fe20003fa4070 */
[----:B------:R1:W-:Y:S01]  /*111e0*/  STL [R1+0x24c], R30 ;  /* 0x00024c1e01007387 */ /* 0x0003e20000100800 */
[--C-:B------:R-:W-:Y:S02]  /*111f0*/  @!P1 IMAD.IADD R15, R15, 0x1, -R247.reuse ;  /* 0x000000010f0f9824 */ /* 0x100fe400078e0af7 */
[----:B------:R-:W-:Y:S01]  /*11200*/  @!P4 IMAD.IADD R22, R22, 0x1, -R247 ;  /* 0x000000011616c824 */ /* 0x000fe200078e0af7 */
[----:B-1----:R-:W3:Y:S04]  /*11210*/  LDL.LU R30, [R1+0x2a78] ;  /* 0x002a7800011e7983 */ /* 0x002ee80000300800 */
[----:B------:R-:W-:Y:S04]  /*11220*/  STL [R1+0x1fec], R18 ;  /* 0x001fec1201007387 */ /* 0x000fe80000100800 */
[----:B------:R1:W-:Y:S01]  /*11230*/  STL [R1+0x248], R29 ;  /* 0x0002481d01007387 */ /* 0x0003e20000100800 */
[----:B------:R-:W-:Y:S01]  /*11240*/  ISETP.GT.U32.AND P4, PT, R247, R13, PT ;  /* 0x0000000df700720c */ /* 0x000fe20003f84070 */
[----:B------:R-:W-:-:S02]  /*11250*/  IMAD.HI.U32 R236, R245, R235, RZ ;  /* 0x000000ebf5ec7227 */ /* 0x000fc400078e00ff */
[----:B-1----:R-:W3:Y:S04]  /*11260*/  LDL.LU R29, [R1+0x2a74] ;  /* 0x002a7400011d7983 */ /* 0x002ee80000300800 */
[----:B------:R1:W-:Y:S01]  /*11270*/  STL [R1+0x244], R28 ;  /* 0x0002441c01007387 */ /* 0x0003e20000100800 */
[----:B------:R-:W-:-:S03]  /*11280*/  @!P5 IMAD.IADD R14, R14, 0x1, -R247 ;  /* 0x000000010e0ed824 */ /* 0x000fc600078e0af7 */
[----:B-1----:R-:W3:Y:S04]  /*11290*/  LDL.LU R28, [R1+0x2a70] ;  /* 0x002a7000011c7983 */ /* 0x002ee80000300800 */
[----:B------:R-:W-:Y:S04]  /*112a0*/  STL [R1+0x240], R238 ;  /* 0x000240ee01007387 */ /* 0x000fe80000100800 */
[----:B------:R1:W-:Y:S04]  /*112b0*/  STL [R1+0x23c], R23 ;  /* 0x00023c1701007387 */ /* 0x0003e80000100800 */
[----:B------:R1:W-:Y:S04]  /*112c0*/  STL [R1+0x238], R22 ;  /* 0x0002381601007387 */ /* 0x0003e80000100800 */
[----:B------:R1:W-:Y:S01]  /*112d0*/  STL [R1+0x234], R20 ;  /* 0x0002341401007387 */ /* 0x0003e20000100800 */
[----:B------:R-:W-:-:S03]  /*112e0*/  IMAD.MOV R236, RZ, RZ, -R236 ;  /* 0x000000ffffec7224 */ /* 0x000fc600078e0aec */
[----:B-1----:R-:W3:Y:S04]  /*112f0*/  LDL.LU R23, [R1+0x1fc] ;  /* 0x0001fc0001177983 */ /* 0x002ee80000300800 */
[----:B------:R-:W3:Y:S01]  /*11300*/  LDL.LU R22, [R1+0x1f8] ;  /* 0x0001f80001167983 */ /* 0x000ee20000300800 */
[----:B------:R-:W-:-:S03]  /*11310*/  IMAD R235, R247, R236, R235 ;  /* 0x000000ecf7eb7224 */ /* 0x000fc600078e02eb */
[----:B------:R-:W3:Y:S01]  /*11320*/  LDL.LU R20, [R1+0x1f4] ;  /* 0x0001f40001147983 */ /* 0x000ee20000300800 */
[----:B------:R-:W-:Y:S01]  /*11330*/  IABS R236, R18 ;  /* 0x0000001200ec7213 */ /* 0x000fe20000000000 */
[----:B------:R-:W-:Y:S02]  /*11340*/  @!P4 IMAD.IADD R13, R13, 0x1, -R247 ;  /* 0x000000010d0dc824 */ /* 0x000fe400078e0af7 */
[----:B------:R-:W3:Y:S01]  /*11350*/  LDL.LU R18, [R1+0x1f0] ;  /* 0x0001f00001127983 */ /* 0x000ee20000300800 */
[C---:B--2---:R-:W-:Y:S02]  /*11360*/  ISETP.GT.U32.AND P6, PT, R247.reuse, R27, PT ;  /* 0x0000001bf700720c */ /* 0x044fe40003fc4070 */
[C---:B------:R-:W-:Y:S02]  /*11370*/  ISETP.GT.U32.AND P3, PT, R247.reuse, R237, PT ;  /* 0x000000edf700720c */ /* 0x040fe40003f64070 */
[C---:B------:R-:W-:Y:S02]  /*11380*/  ISETP.GT.U32.AND P0, PT, R247.reuse, R24, PT ;  /* 0x00000018f700720c */ /* 0x040fe40003f04070 */
[----:B----4-:R-:W-:-:S07]  /*11390*/  ISETP.GT.U32.AND P2, PT, R247, R19, PT ;  /* 0x00000013f700720c */ /* 0x010fce0003f44070 */
[--C-:B------:R-:W-:Y:S01]  /*113a0*/  @!P6 IMAD.IADD R27, R27, 0x1, -R247.reuse ;  /* 0x000000011b1be824 */ /* 0x100fe200078e0af7 */
[----:B------:R-:W-:Y:S01]  /*113b0*/  ISETP.GT.U32.AND P6, PT, R247, R26, PT ;  /* 0x0000001af700720c */ /* 0x000fe20003fc4070 */
[--C-:B------:R-:W-:Y:S01]  /*113c0*/  @!P3 IMAD.IADD R237, R237, 0x1, -R247.reuse ;  /* 0x00000001ededb824 */ /* 0x100fe200078e0af7 */
[C---:B------:R-:W-:Y:S02]  /*113d0*/  ISETP.GT.U32.AND P3, PT, R247.reuse, R25, PT ;  /* 0x00000019f700720c */ /* 0x040fe40003f64070 */
[----:B------:R-:W-:Y:S02]  /*113e0*/  @!P0 IADD3 R24, R24, -R247, RZ ;  /* 0x800000f718188210 */ /* 0x000fe40007ffe0ff */
[----:B------:R-:W-:Y:S01]  /*113f0*/  ISETP.GT.U32.AND P0, PT, R247, R21, PT ;  /* 0x00000015f700720c */ /* 0x000fe20003f04070 */
[----:B------:R-:W-:Y:S01]  /*11400*/  @!P2 IMAD.IADD R19, R19, 0x1, -R247 ;  /* 0x000000011313a824 */ /* 0x000fe200078e0af7 */
[C---:B------:R-:W-:Y:S02]  /*11410*/  ISETP.GT.U32.AND P2, PT, R247.reuse, R15, PT ;  /* 0x0000000ff700720c */ /* 0x040fe40003f44070 */
[----:B------:R-:W-:-:S03]  /*11420*/  ISETP.GT.U32.AND P1, PT, R247, R12, PT ;  /* 0x0000000cf700720c */ /* 0x000fc60003f24070 */
[--C-:B------:R-:W-:Y:S02]  /*11430*/  @!P6 IMAD.IADD R26, R26, 0x1, -R247.reuse ;  /* 0x000000011a1ae824 */ /* 0x100fe400078e0af7 */
[----:B------:R-:W-:Y:S02]  /*11440*/  @!P3 IADD3 R25, R25, -R247, RZ ;  /* 0x800000f71919b210 */ /* 0x000fe40007ffe0ff */
[----:B------:R-:W-:Y:S02]  /*11450*/  ISETP.GT.U32.AND P5, PT, R247, R11, PT ;  /* 0x0000000bf700720c */ /* 0x000fe40003fa4070 */
[--C-:B------:R-:W-:Y:S01]  /*11460*/  @!P0 IMAD.IADD R21, R21, 0x1, -R247.reuse ;  /* 0x0000000115158824 */ /* 0x100fe200078e0af7 */
[----:B------:R1:W-:Y:S01]  /*11470*/  STL [R1+0x230], R26 ;  /* 0x0002301a01007387 */ /* 0x0003e20000100800 */
[----:B------:R-:W-:-:S03]  /*11480*/  @!P2 IMAD.IADD R15, R15, 0x1, -R247 ;  /* 0x000000010f0fa824 */ /* 0x000fc600078e0af7 */
[----:B------:R2:W-:Y:S01]  /*11490*/  STL [R1+0x22c], R25 ;  /* 0x00022c1901007387 */ /* 0x0005e20000100800 */
[--C-:B------:R-:W-:Y:S01]  /*114a0*/  @!P1 IMAD.IADD R12, R12, 0x1, -R247.reuse ;  /* 0x000000010c0c9824 */ /* 0x100fe200078e0af7 */
[----:B------:R-:W-:Y:S02]  /*114b0*/  ISETP.GT.U32.AND P1, PT, R247, R14, PT ;  /* 0x0000000ef700720c */ /* 0x000fe40003f24070 */
[----:B-1----:R-:W4:Y:S02]  /*114c0*/  LDL.LU R26, [R1+0x1e4] ;  /* 0x0001e400011a7983 */ /* 0x002f240000300800 */
[--C-:B------:R-:W-:Y:S01]  /*114d0*/  @!P5 IMAD.IADD R11, R11, 0x1, -R247.reuse ;  /* 0x000000010b0bd824 */ /* 0x100fe200078e0af7 */
[----:B------:R-:W-:Y:S01]  /*114e0*/  ISETP.GT.U32.AND P5, PT, R247, R13, PT ;  /* 0x0000000df700720c */ /* 0x000fe20003fa4070 */
[----:B------:R1:W-:Y:S04]  /*114f0*/  STL [R1+0x228], R21 ;  /* 0x0002281501007387 */ /* 0x0003e80000100800 */
[----:B--2---:R-:W2:Y:S04]  /*11500*/  LDL.LU R25, [R1+0x1e0] ;  /* 0x0001e00001197983 */ /* 0x004ea80000300800 */
[----:B------:R1:W-:Y:S04]  /*11510*/  STL [R1+0x224], R15 ;  /* 0x0002240f01007387 */ /* 0x0003e80000100800 */
[----:B------:R-:W2:Y:S04]  /*11520*/  LDL.LU R238, [R1+0x1dc] ;  /* 0x0001dc0001ee7983 */ /* 0x000ea80000300800 */
[----:B-1----:R-:W2:Y:S01]  /*11530*/  LDL.LU R21, [R1+0x1d8] ;  /* 0x0001d80001157983 */ /* 0x002ea20000300800 */
[----:B------:R-:W-:-:S02]  /*11540*/  @!P1 IMAD.IADD R14, R14, 0x1, -R247 ;  /* 0x000000010e0e9824 */ /* 0x000fc400078e0af7 */
[----:B------:R-:W-:-:S03]  /*11550*/  @!P5 IMAD.IADD R13, R13, 0x1, -R247 ;  /* 0x000000010d0dd824 */ /* 0x000fc600078e0af7 */
[----:B------:R1:W-:Y:S04]  /*11560*/  STL [R1+0x220], R14 ;  /* 0x0002200e01007387 */ /* 0x0003e80000100800 */
[----:B------:R3:W-:Y:S04]  /*11570*/  STL [R1+0x21c], R13 ;  /* 0x00021c0d01007387 */ /* 0x0007e80000100800 */
[----:B------:R-:W2:Y:S04]  /*11580*/  LDL.LU R15, [R1+0x1d4] ;  /* 0x0001d400010f7983 */ /* 0x000ea80000300800 */
[----:B-1----:R-:W2:Y:S01]  /*11590*/  LDL.LU R14, [R1+0x1d0] ;  /* 0x0001d000010e7983 */ /* 0x002ea20000300800 */
[----:B---3--:R-:W-:-:S03]  /*115a0*/  ISETP.GT.U32.AND P4, PT, R247, R10, PT ;  /* 0x0000000af700720c */ /* 0x008fc60003f84070 */
[----:B------:R-:W3:Y:S01]  /*115b0*/  LDL.LU R13, [R1+0x1cc] ;  /* 0x0001cc00010d7983 */ /* 0x000ee20000300800 */
[C---:B------:R-:W-:Y:S02]  /*115c0*/  ISETP.GT.U32.AND P3, PT, R247.reuse, R237, PT ;  /* 0x000000edf700720c */ /* 0x040fe40003f64070 */
[----:B------:R-:W-:-:S07]  /*115d0*/  ISETP.GT.U32.AND P0, PT, R247, R24, PT ;  /* 0x00000018f700720c */ /* 0x000fce0003f04070 */
[--C-:B------:R-:W-:Y:S01]  /*115e0*/  @!P4 IMAD.IADD R10, R10, 0x1, -R247.reuse ;  /* 0x000000010a0ac824 */ /* 0x100fe200078e0af7 */
[C---:B------:R-:W-:Y:S02]  /*115f0*/  ISETP.GT.U32.AND P4, PT, R247.reuse, R27, PT ;  /* 0x0000001bf700720c */ /* 0x040fe40003f84070 */
[C---:B------:R-:W-:Y:S02]  /*11600*/  ISETP.GT.U32.AND P2, PT, R247.reuse, R19, PT ;  /* 0x00000013f700720c */ /* 0x040fe40003f44070 */
[----:B------:R-:W-:Y:S02]  /*11610*/  ISETP.GT.U32.AND P6, PT, R247, R10, PT ;  /* 0x0000000af700720c */ /* 0x000fe40003fc4070 */
[----:B------:R-:W-:Y:S01]  /*11620*/  @!P3 IADD3 R237, R237, -R247, RZ ;  /* 0x800000f7ededb210 */ /* 0x000fe20007ffe0ff */
[----:B------:R-:W-:-:S06]  /*11630*/  @!P0 IMAD.IADD R24, R24, 0x1, -R247 ;  /* 0x0000000118188824 */ /* 0x000fcc00078e0af7 */
[--C-:B------:R-:W-:Y:S01]  /*11640*/  @!P4 IMAD.IADD R27, R27, 0x1, -R247.reuse ;  /* 0x000000011b1bc824 */ /* 0x100fe200078e0af7 */
[----:B------:R-:W-:Y:S01]  /*11650*/  ISETP.GT.U32.AND P1, PT, R247, R12, PT ;  /* 0x0000000cf700720c */ /* 0x000fe20003f24070 */
[--C-:B------:R-:W-:Y:S02]  /*11660*/  @!P2 IMAD.IADD R19, R19, 0x1, -R247.reuse ;  /* 0x000000011313a824 */ /* 0x100fe400078e0af7 */
[--C-:B------:R-:W-:Y:S01]  /*11670*/  @!P6 IMAD.IADD R10, R10, 0x1, -R247.reuse ;  /* 0x000000010a0ae824 */ /* 0x100fe200078e0af7 */
[C---:B------:R-:W-:Y:S01]  /*11680*/  ISETP.GT.U32.AND P5, PT, R247.reuse, R11, PT ;  /* 0x0000000bf700720c */ /* 0x040fe20003fa4070 */
[----:B------:R1:W-:Y:S08]  /*11690*/  STL [R1+0x218], R27 ;  /* 0x0002181b01007387 */ /* 0x0003f00000100800 */
[--C-:B------:R-:W-:Y:S01]  /*116a0*/  @!P1 IMAD.IADD R12, R12, 0x1, -R247.reuse ;  /* 0x000000010c0c9824 */ /* 0x100fe200078e0af7 */
[----:B------:R-:W-:Y:S01]  /*116b0*/  ISETP.GT.U32.AND P1, PT, R247, R17, PT ;  /* 0x00000011f700720c */ /* 0x000fe20003f24070 */
[----:B-1----:R-:W3:Y:S02]  /*116c0*/  LDL.LU R27, [R1+0x2a6c] ;  /* 0x002a6c00011b7983 */ /* 0x002ee40000300800 */
[----:B------:R-:W-:-:S02]  /*116d0*/  @!P5 IMAD.IADD R11, R11, 0x1, -R247 ;  /* 0x000000010b0bd824 */ /* 0x000fc400078e0af7 */
[----:B------:R-:W-:Y:S01]  /*116e0*/  STL [R1+0x214], R237 ;  /* 0x000214ed01007387 */ /* 0x000fe20000100800 */
[----:B------:R-:W-:-:S03]  /*116f0*/  ISETP.GT.U32.AND P5, PT, R247, R16, PT ;  /* 0x00000010f700720c */ /* 0x000fc60003fa4070 */
[----:B------:R-:W-:Y:S04]  /*11700*/  STL [R1+0x210], R24 ;  /* 0x0002101801007387 */ /* 0x000fe80000100800 */
[----:B------:R1:W-:Y:S01]  /*11710*/  STL [R1+0x20c], R19 ;  /* 0x00020c1301007387 */ /* 0x0003e20000100800 */
[----:B------:R-:W-:-:S03]  /*11720*/  @!P1 IMAD.IADD R17, R17, 0x1, -R247 ;  /* 0x0000000111119824 */ /* 0x000fc600078e0af7 */
[----:B------:R-:W-:Y:S04]  /*11730*/  STL [R1+0x208], R12 ;  /* 0x0002080c01007387 */ /* 0x000fe80000100800 */
[----:B------:R1:W-:Y:S04]  /*11740*/  STL [R1+0x204], R11 ;  /* 0x0002040b01007387 */ /* 0x0003e80000100800 */
[----:B------:R1:W-:Y:S04]  /*11750*/  STL [R1+0x200], R10 ;  /* 0x0002000a01007387 */ /* 0x0003e80000100800 */
[----:B-1----:R-:W3:Y:S01]  /*11760*/  LDL.LU R19, [R1+0x1c8] ;  /* 0x0001c80001137983 */ /* 0x002ee20000300800 */
[----:B------:R-:W-:-:S03]  /*11770*/  MOV R11, R9 ;  /* 0x00000009000b7202 */ /* 0x000fc60000000f00 */
[----:B------:R-:W3:Y:S01]  /*11780*/  LDL.LU R9, [R1+0x1c4] ;  /* 0x0001c40001097983 */ /* 0x000ee20000300800 */
[C---:B------:R-:W-:Y:S02]  /*11790*/  ISETP.GT.U32.AND P4, PT, R247.reuse, R23, PT ;  /* 0x00000017f700720c */ /* 0x040fe40003f84070 */
[C---:B------:R-:W-:Y:S02]  /*117a0*/  ISETP.GT.U32.AND P3, PT, R247.reuse, R22, PT ;  /* 0x00000016f700720c */ /* 0x040fe40003f64070 */
[----:B------:R-:W-:-:S09]  /*117b0*/  ISETP.GT.U32.AND P0, PT, R247, R20, PT ;  /* 0x00000014f700720c */ /* 0x000fd20003f04070 */
[--C-:B------:R-:W-:Y:S01]  /*117c0*/  @!P4 IMAD.IADD R23, R23, 0x1, -R247.reuse ;  /* 0x000000011717c824 */ /* 0x100fe200078e0af7 */
[----:B------:R-:W-:Y:S01]  /*117d0*/  ISETP.GT.U32.AND P2, PT, R247, R18, PT ;  /* 0x00000012f700720c */ /* 0x000fe20003f44070 */
[--C-:B------:R-:W-:Y:S02]  /*117e0*/  @!P3 IMAD.IADD R22, R22, 0x1, -R247.reuse ;  /* 0x000000011616b824 */ /* 0x100fe400078e0af7 */
[----:B------:R-:W-:-:S10]  /*117f0*/  @!P0 IMAD.IADD R20, R20, 0x1, -R247 ;  /* 0x0000000114148824 */ /* 0x000fd400078e0af7 */
[----:B------:R-:W-:Y:S01]  /*11800*/  @!P2 IADD3 R18, R18, -R247, RZ ;  /* 0x800000f71212a210 */ /* 0x000fe20007ffe0ff */
[----:B------:R-:W-:Y:S02]  /*11810*/  IMAD.MOV.U32 R10, RZ, RZ, R8 ;  /* 0x000000ffff0a7224 */ /* 0x000fe400078e0008 */
[----:B------:R-:W-:Y:S01]  /*11820*/  IMAD.MOV.U32 R12, RZ, RZ, R5 ;  /* 0x000000ffff0c7224 */ /* 0x000fe200078e0005 */
[----:B------:R-:W3:Y:S01]  /*11830*/  LDL.LU R8, [R1+0x1c0] ;  /* 0x0001c00001087983 */ /* 0x000ee20000300800 */
[----:B------:R-:W-:-:S03]  /*11840*/  @!P5 IMAD.IADD R16, R16, 0x1, -R247 ;  /* 0x000000011010d824 */ /* 0x000fc600078e0af7 */
        /* <DEDUP_REMOVED lines=10> */
[----:B------:R-:W-:Y:S02]  /*118f0*/  ISETP.GT.U32.AND P3, PT, R247, R20, PT ;  /* 0x00000014f700720c */ /* 0x000fe40003f64070 */
[----:B------:R-:W-:Y:S02]  /*11900*/  @!P0 IADD3 R21, R21, -R247, RZ ;  /* 0x800000f715158210 */ /* 0x000fe40007ffe0ff */
[C---:B------:R-:W-:Y:S02]  /*11910*/  ISETP.GT.U32.AND P0, PT, R247.reuse, R18, PT ;  /* 0x00000012f700720c */ /* 0x040fe40003f04070 */
[----:B------:R-:W-:-:S02]  /*11920*/  ISETP.GT.U32.AND P2, PT, R247, R15, PT ;  /* 0x0000000ff700720c */ /* 0x000fc40003f44070 */
[----:B------:R-:W-:Y:S01]  /*11930*/  ISETP.GT.U32.AND P1, PT, R247, R14, PT ;  /* 0x0000000ef700720c */ /* 0x000fe20003f24070 */
[--C-:B------:R-:W-:Y:S02]  /*11940*/  @!P6 IMAD.IADD R23, R23, 0x1, -R247.reuse ;  /* 0x000000011717e824 */ /* 0x100fe400078e0af7 */
[--C-:B------:R-:W-:Y:S02]  /*11950*/  @!P4 IMAD.IADD R22, R22, 0x1, -R247.reuse ;  /* 0x000000011616c824 */ /* 0x100fe400078e0af7 */
[----:B------:R-:W-:Y:S01]  /*11960*/  @!P3 IADD3 R20, R20, -R247, RZ ;  /* 0x800000f71414b210 */ /* 0x000fe20007ffe0ff */
[----:B------:R1:W-:Y:S03]  /*11970*/  STL [R1+0x1fc], R23 ;  /* 0x0001fc1701007387 */ /* 0x0003e60000100800 */
[--C-:B------:R-:W-:Y:S01]  /*11980*/  @!P0 IMAD.IADD R18, R18, 0x1, -R247.reuse ;  /* 0x0000000112128824 */ /* 0x100fe200078e0af7 */
[----:B------:R2:W-:Y:S01]  /*11990*/  STL [R1+0x1f8], R22 ;  /* 0x0001f81601007387 */ /* 0x0005e20000100800 */
[--C-:B------:R-:W-:Y:S01]  /*119a0*/  @!P2 IMAD.IADD R15, R15, 0x1, -R247.reuse ;  /* 0x000000010f0fa824 */ /* 0x100fe200078e0af7 */
[C---:B------:R-:W-:Y:S01]  /*119b0*/  ISETP.GT.U32.AND P2, PT, R247.reuse, R17, PT ;  /* 0x00000011f700720c */ /* 0x040fe20003f44070 */
[----:B------:R-:W-:Y:S01]  /*119c0*/  @!P1 IMAD.IADD R14, R14, 0x1, -R247 ;  /* 0x000000010e0e9824 */ /* 0x000fe200078e0af7 */
[----:B------:R-:W4:Y:S01]  /*119d0*/  LDL.LU R24, [R1+0x1b0] ;  /* 0x0001b00001187983 */ /* 0x000f220000300800 */
[----:B------:R-:W-:-:S03]  /*119e0*/  ISETP.GT.U32.AND P1, PT, R247, R16, PT ;  /* 0x00000010f700720c */ /* 0x000fc60003f24070 */
[----:B------:R2:W-:Y:S04]  /*119f0*/  STL [R1+0x1f4], R20 ;  /* 0x0001f41401007387 */ /* 0x0005e80000100800 */
[----:B-1----:R-:W4:Y:S04]  /*11a00*/  LDL.LU R23, [R1+0x1ac] ;  /* 0x0001ac0001177983 */ /* 0x002f280000300800 */
[----:B------:R1:W-:Y:S04]  /*11a10*/  STL [R1+0x1f0], R18 ;  /* 0x0001f01201007387 */ /* 0x0003e80000100800 */
[----:B--2---:R-:W2:Y:S01]  /*11a20*/  LDL.LU R22, [R1+0x1a8] ;  /* 0x0001a80001167983 */ /* 0x004ea20000300800 */
[----:B------:R-:W-:-:S02]  /*11a30*/  @!P2 IMAD.IADD R17, R17, 0x1, -R247 ;  /* 0x000000011111a824 */ /* 0x000fc400078e0af7 */
[----:B------:R-:W-:Y:S01]  /*11a40*/  @!P1 IMAD.IADD R16, R16, 0x1, -R247 ;  /* 0x0000000110109824 */ /* 0x000fe200078e0af7 */
[----:B------:R-:W2:Y:S04]  /*11a50*/  LDL.LU R20, [R1+0x1a4] ;  /* 0x0001a40001147983 */ /* 0x000ea80000300800 */
[----:B------:R3:W-:Y:S04]  /*11a60*/  STL [R1+0x1ec], R17 ;  /* 0x0001ec1101007387 */ /* 0x0007e80000100800 */
[----:B------:R3:W-:Y:S04]  /*11a70*/  STL [R1+0x1e8], R16 ;  /* 0x0001e81001007387 */ /* 0x0007e80000100800 */
[----:B-1----:R-:W2:Y:S01]  /*11a80*/  LDL.LU R18, [R1+0x1a0] ;  /* 0x0001a00001127983 */ /* 0x002ea20000300800 */
[----:B---3--:R-:W-:-:S02]  /*11a90*/  ISETP.GT.U32.AND P5, PT, R247, R13, PT ;  /* 0x0000000df700720c */ /* 0x008fc40003fa4070 */
[C---:B------:R-:W-:Y:S01]  /*11aa0*/  ISETP.GT.U32.AND P4, PT, R247.reuse, R25, PT ;  /* 0x00000019f700720c */ /* 0x040fe20003f84070 */
[----:B------:R-:W3:Y:S01]  /*11ab0*/  LDL.LU R17, [R1+0x19c] ;  /* 0x00019c0001117983 */ /* 0x000ee20000300800 */
[C---:B------:R-:W-:Y:S02]  /*11ac0*/  ISETP.GT.U32.AND P3, PT, R247.reuse, R238, PT ;  /* 0x000000eef700720c */ /* 0x040fe40003f64070 */
[----:B------:R-:W-:Y:S01]  /*11ad0*/  ISETP.GT.U32.AND P0, PT, R247, R21, PT ;  /* 0x00000015f700720c */ /* 0x000fe20003f04070 */
[----:B------:R-:W3:Y:S06]  /*11ae0*/  LDL.LU R16, [R1+0x198] ;  /* 0x0001980001107983 */ /* 0x000eec0000300800 */
[----:B------:R-:W-:Y:S01]  /*11af0*/  @!P5 IMAD.IADD R13, R13, 0x1, -R247 ;  /* 0x000000010d0dd824 */ /* 0x000fe200078e0af7 */
[----:B------:R-:W-:-:S04]  /*11b00*/  ISETP.GT.U32.AND P5, PT, R247, R26, PT ;  /* 0x0000001af700720c */ /* 0x000fc80003fa4070 */
[----:B------:R-:W-:Y:S02]  /*11b10*/  ISETP.GT.U32.AND P6, PT, R247, R13, PT ;  /* 0x0000000df700720c */ /* 0x000fe40003fc4070 */
[----:B------:R-:W-:-:S07]  /*11b20*/  @!P4 IADD3 R25, R25, -R247, RZ ;  /* 0x800000f71919c210 */ /* 0x000fce0007ffe0ff */
[--C-:B------:R-:W-:Y:S01]  /*11b30*/  @!P5 IMAD.IADD R26, R26, 0x1, -R247.reuse ;  /* 0x000000011a1ad824 */ /* 0x100fe200078e0af7 */
[C---:B------:R-:W-:Y:S02]  /*11b40*/  ISETP.GT.U32.AND P5, PT, R247.reuse, R19, PT ;  /* 0x00000013f700720c */ /* 0x040fe40003fa4070 */
[----:B------:R-:W-:Y:S01]  /*11b50*/  ISETP.GT.U32.AND P4, PT, R247, R9, PT ;  /* 0x00000009f700720c */ /* 0x000fe20003f84070 */
[--C-:B------:R-:W-:Y:S02]  /*11b60*/  @!P3 IMAD.IADD R238, R238, 0x1, -R247.reuse ;  /* 0x00000001eeeeb824 */ /* 0x100fe400078e0af7 */
[----:B------:R-:W-:Y:S01]  /*11b70*/  @!P6 IMAD.IADD R13, R13, 0x1, -R247 ;  /* 0x000000010d0de824 */ /* 0x000fe200078e0af7 */
[C---:B------:R-:W-:Y:S02]  /*11b80*/  ISETP.GT.U32.AND P2, PT, R247.reuse, R15, PT ;  /* 0x0000000ff700720c */ /* 0x040fe40003f44070 */
[----:B------:R-:W-:-:S05]  /*11b90*/  ISETP.GT.U32.AND P1, PT, R247, R14, PT ;  /* 0x0000000ef700720c */ /* 0x000fca0003f24070 */
[----:B------:R-:W-:Y:S01]  /*11ba0*/  @!P5 IADD3 R19, R19, -R247, RZ ;  /* 0x800000f71313d210 */ /* 0x000fe20007ffe0ff */
[--C-:B------:R-:W-:Y:S02]  /*11bb0*/  @!P0 IMAD.IADD R21, R21, 0x1, -R247.reuse ;  /* 0x0000000115158824 */ /* 0x100fe400078e0af7 */
[--C-:B------:R-:W-:Y:S01]  /*11bc0*/  @!P4 IMAD.IADD R9, R9, 0x1, -R247.reuse ;  /* 0x000000010909c824 */ /* 0x100fe200078e0af7 */
[----:B------:R1:W-:Y:S02]  /*11bd0*/  STL [R1+0x1e4], R26 ;  /* 0x0001e41a01007387 */ /* 0x0003e40000100800 */
[--C-:B------:R-:W-:Y:S02]  /*11be0*/  @!P2 IMAD.IADD R15, R15, 0x1, -R247.reuse ;  /* 0x000000010f0fa824 */ /* 0x100fe400078e0af7 */
[----:B------:R-:W-:Y:S01]  /*11bf0*/  @!P1 IMAD.IADD R14, R14, 0x1, -R247 ;  /* 0x000000010e0e9824 */ /* 0x000fe200078e0af7 */
[C---:B------:R-:W-:Y:S01]  /*11c00*/  ISETP.GT.U32.AND P2, PT, R247.reuse, R4, PT ;  /* 0x00000004f700720c */ /* 0x040fe20003f44070 */
[----:B-1----:R-:W3:Y:S04]  /*11c10*/  LDL.LU R26, [R1+0x2a68] ;  /* 0x002a6800011a7983 */ /* 0x002ee80000300800 */
[----:B------:R1:W-:Y:S04]  /*11c20*/  STL [R1+0x1e0], R25 ;  /* 0x0001e01901007387 */ /* 0x0003e80000100800 */
[----:B-1----:R-:W3:Y:S04]  /*11c30*/  LDL.LU R25, [R1+0x2a64] ;  /* 0x002a640001197983 */ /* 0x002ee80000300800 */
[----:B------:R-:W-:Y:S04]  /*11c40*/  STL [R1+0x1dc], R238 ;  /* 0x0001dcee01007387 */ /* 0x000fe80000100800 */
[----:B------:R-:W-:Y:S04]  /*11c50*/  STL [R1+0x1d8], R21 ;  /* 0x0001d81501007387 */ /* 0x000fe80000100800 */
[----:B------:R1:W-:Y:S01]  /*11c60*/  STL [R1+0x1d4], R15 ;  /* 0x0001d40f01007387 */ /* 0x0003e20000100800 */
[----:B------:R-:W-:-:S02]  /*11c70*/  ISETP.GT.U32.AND P3, PT, R247, R8, PT ;  /* 0x00000008f700720c */ /* 0x000fc40003f64070 */
[----:B------:R-:W-:Y:S01]  /*11c80*/  ISETP.GT.U32.AND P0, PT, R247, R5, PT ;  /* 0x00000005f700720c */ /* 0x000fe20003f04070 */
[----:B------:R1:W-:Y:S10]  /*11c90*/  STL [R1+0x1d0], R14 ;  /* 0x0001d00e01007387 */ /* 0x0003f40000100800 */
[--C-:B------:R-:W-:Y:S01]  /*11ca0*/  @!P3 IMAD.IADD R8, R8, 0x1, -R247.reuse ;  /* 0x000000010808b824 */ /* 0x100fe200078e0af7 */
[----:B------:R1:W-:Y:S01]  /*11cb0*/  STL [R1+0x1cc], R13 ;  /* 0x0001cc0d01007387 */ /* 0x0003e20000100800 */
[----:B------:R-:W-:-:S03]  /*11cc0*/  @!P0 IMAD.IADD R5, R5, 0x1, -R247 ;  /* 0x0000000105058824 */ /* 0x000fc600078e0af7 */
[----:B-1----:R-:W3:Y:S04]  /*11cd0*/  LDL.LU R15, [R1+0x194] ;  /* 0x00019400010f7983 */ /* 0x002ee80000300800 */
[----:B------:R-:W3:Y:S04]  /*11ce0*/  LDL.LU R14, [R1+0x190] ;  /* 0x00019000010e7983 */ /* 0x000ee80000300800 */
[----:B------:R-:W3:Y:S01]  /*11cf0*/  LDL.LU R13, [R1+0x18c] ;  /* 0x00018c00010d7983 */ /* 0x000ee20000300800 */
[----:B------:R-:W-:Y:S01]  /*11d00*/  @!P2 IMAD.IADD R4, R4, 0x1, -R247 ;  /* 0x000000010404a824 */ /* 0x000fe200078e0af7 */
[----:B----4-:R-:W-:-:S02]  /*11d10*/  ISETP.GT.U32.AND P6, PT, R247, R24, PT ;  /* 0x00000018f700720c */ /* 0x010fc40003fc4070 */
[C---:B------:R-:W-:Y:S02]  /*11d20*/  ISETP.GT.U32.AND P5, PT, R247.reuse, R23, PT ;  /* 0x00000017f700720c */ /* 0x040fe40003fa4070 */
[----:B--2---:R-:W-:-:S09]  /*11d30*/  ISETP.GT.U32.AND P4, PT, R247, R22, PT ;  /* 0x00000016f700720c */ /* 0x004fd20003f84070 */
[----:B------:R-:W-:Y:S02]  /*11d40*/  @!P6 IADD3 R24, R24, -R247, RZ ;  /* 0x800000f71818e210 */ /* 0x000fe40007ffe0ff */
[----:B------:R-:W-:Y:S01]  /*11d50*/  ISETP.GT.U32.AND P6, PT, R247, R19, PT ;  /* 0x00000013f700720c */ /* 0x000fe20003fc4070 */
[--C-:B------:R-:W-:Y:S01]  /*11d60*/  @!P5 IMAD.IADD R23, R23, 0x1, -R247.reuse ;  /* 0x000000011717d824 */ /* 0x100fe200078e0af7 */
[C---:B------:R-:W-:Y:S02]  /*11d70*/  ISETP.GT.U32.AND P5, PT, R247.reuse, R9, PT ;  /* 0x00000009f700720c */ /* 0x040fe40003fa4070 */
[C---:B------:R-:W-:Y:S01]  /*11d80*/  ISETP.GT.U32.AND P3, PT, R247.reuse, R20, PT ;  /* 0x00000014f700720c */ /* 0x040fe20003f64070 */
[----:B------:R-:W-:Y:S01]  /*11d90*/  @!P4 IMAD.IADD R22, R22, 0x1, -R247 ;  /* 0x000000011616c824 */ /* 0x000fe200078e0af7 */
[C---:B------:R-:W-:Y:S02]  /*11da0*/  ISETP.GT.U32.AND P4, PT, R247.reuse, R8, PT ;  /* 0x00000008f700720c */ /* 0x040fe40003f84070 */
[----:B------:R-:W-:-:S05]  /*11db0*/  ISETP.GT.U32.AND P0, PT, R247, R18, PT ;  /* 0x00000012f700720c */ /* 0x000fca0003f04070 */
[--C-:B------:R-:W-:Y:S02]  /*11dc0*/  @!P6 IMAD.IADD R19, R19, 0x1, -R247.reuse ;  /* 0x000000011313e824 */ /* 0x100fe400078e0af7 */
[--C-:B------:R-:W-:Y:S02]  /*11dd0*/  @!P5 IMAD.IADD R9, R9, 0x1, -R247.reuse ;  /* 0x000000010909d824 */ /* 0x100fe400078e0af7 */
[----:B------:R-:W-:Y:S01]  /*11de0*/  @!P3 IMAD.IADD R20, R20, 0x1, -R247 ;  /* 0x000000011414b824 */ /* 0x000fe200078e0af7 */
[----:B------:R1:W-:Y:S01]  /*11df0*/  STL [R1+0x1c8], R19 ;  /* 0x0001c81301007387 */ /* 0x0003e20000100800 */
[----:B------:R-:W-:-:S03]  /*11e00*/  ISETP.GT.U32.AND P3, PT, R247, R5, PT ;  /* 0x00000005f700720c */ /* 0x000fc60003f64070 */
[----:B------:R-:W2:Y:S01]  /*11e10*/  LDL.LU R21, [R1+0x17c] ;  /* 0x00017c0001157983 */ /* 0x000ea20000300800 */
[--C-:B------:R-:W-:Y:S02]  /*11e20*/  @!P4 IMAD.IADD R8, R8, 0x1, -R247.reuse ;  /* 0x000000010808c824 */ /* 0x100fe400078e0af7 */
[----:B------:R-:W-:Y:S01]  /*11e30*/  @!P0 IMAD.IADD R18, R18, 0x1, -R247 ;  /* 0x0000000112128824 */ /* 0x000fe200078e0af7 */
[----:B------:R4:W-:Y:S01]  /*11e40*/  STL [R1+0x1c4], R9 ;  /* 0x0001c40901007387 */ /* 0x0009e20000100800 */
[----:B------:R-:W-:-:S03]  /*11e50*/  ISETP.GT.U32.AND P0, PT, R247, R4, PT ;  /* 0x00000004f700720c */ /* 0x000fc60003f04070 */
[----:B------:R-:W2:Y:S04]  /*11e60*/  LDL.LU R238, [R1+0x178] ;  /* 0x0001780001ee7983 */ /* 0x000ea80000300800 */
[----:B------:R-:W-:Y:S04]  /*11e70*/  STL [R1+0x1c0], R8 ;  /* 0x0001c00801007387 */ /* 0x000fe80000100800 */
[----:B-1----:R-:W2:Y:S04]  /*11e80*/  LDL.LU R19, [R1+0x174] ;  /* 0x0001740001137983 */ /* 0x002ea80000300800 */
[----:B----4-:R-:W4:Y:S01]  /*11e90*/  LDL.LU R9, [R1+0x170] ;  /* 0x0001700001097983 */ /* 0x010f220000300800 */
[----:B------:R-:W-:-:S02]  /*11ea0*/  @!P3 IMAD.IADD R5, R5, 0x1, -R247 ;  /* 0x000000010505b824 */ /* 0x000fc400078e0af7 */
[----:B------:R-:W-:-:S03]  /*11eb0*/  @!P0 IMAD.IADD R4, R4, 0x1, -R247 ;  /* 0x0000000104048824 */ /* 0x000fc600078e0af7 */
[----:B------:R1:W-:Y:S04]  /*11ec0*/  STL [R1+0x1bc], R5 ;  /* 0x0001bc0501007387 */ /* 0x0003e80000100800 */
[----:B------:R3:W-:Y:S04]  /*11ed0*/  STL [R1+0x1b8], R4 ;  /* 0x0001b80401007387 */ /* 0x0007e80000100800 */
[----:B-1----:R-:W4:Y:S01]  /*11ee0*/  LDL.LU R5, [R1+0x16c] ;  /* 0x00016c0001057983 */ /* 0x002f220000300800 */
[C---:B------:R-:W-:Y:S02]  /*11ef0*/  ISETP.GT.U32.AND P1, PT, R247.reuse, R2, PT ;  /* 0x00000002f700720c */ /* 0x040fe40003f24070 */
[----:B---3--:R-:W-:-:S11]  /*11f00*/  ISETP.GT.U32.AND P2, PT, R247, R17, PT ;  /* 0x00000011f700720c */ /* 0x008fd60003f44070 */
[--C-:B------:R-:W-:Y:S01]  /*11f10*/  @!P1 IMAD.IADD R2, R2, 0x1, -R247.reuse ;  /* 0x0000000102029824 */ /* 0x100fe200078e0af7 */
[----:B------:R-:W-:Y:S01]  /*11f20*/  ISETP.GT.U32.AND P1, PT, R247, R16, PT ;  /* 0x00000010f700720c */ /* 0x000fe20003f24070 */
[----:B------:R-:W-:Y:S01]  /*11f30*/  @!P2 IMAD.IADD R17, R17, 0x1, -R247 ;  /* 0x000000011111a824 */ /* 0x000fe200078e0af7 */
[C---:B------:R-:W-:Y:S02]  /*11f40*/  ISETP.GT.U32.AND P5, PT, R247.reuse, R23, PT ;  /* 0x00000017f700720c */ /* 0x040fe40003fa4070 */
[C---:B------:R-:W-:Y:S02]  /*11f50*/  ISETP.GT.U32.AND P4, PT, R247.reuse, R22, PT ;  /* 0x00000016f700720c */ /* 0x040fe40003f84070 */
[----:B------:R-:W-:-:S07]  /*11f60*/  ISETP.GT.U32.AND P2, PT, R247, R2, PT ;  /* 0x00000002f700720c */ /* 0x000fce0003f44070 */
[----:B------:R-:W-:Y:S02]  /*11f70*/  @!P1 IADD3 R16, R16, -R247, RZ ;  /* 0x800000f710109210 */ /* 0x000fe40007ffe0ff */
[C---:B------:R-:W-:Y:S02]  /*11f80*/  ISETP.GT.U32.AND P1, PT, R247.reuse, R24, PT ;  /* 0x00000018f700720c */ /* 0x040fe40003f24070 */
[----:B------:R-:W-:Y:S01]  /*11f90*/  ISETP.GT.U32.AND P3, PT, R247, R20, PT ;  /* 0x00000014f700720c */ /* 0x000fe20003f64070 */
[--C-:B------:R-:W-:Y:S01]  /*11fa0*/  @!P5 IMAD.IADD R23, R23, 0x1, -R247.reuse ;  /* 0x000000011717d824 */ /* 0x100fe200078e0af7 */
[----:B------:R-:W-:Y:S01]  /*11fb0*/  ISETP.GT.U32.AND P6, PT, R247, R16, PT ;  /* 0x00000010f700720c */ /* 0x000fe20003fc4070 */
[--C-:B------:R-:W-:Y:S02]  /*11fc0*/  @!P4 IMAD.IADD R22, R22, 0x1, -R247.reuse ;  /* 0x000000011616c824 */ /* 0x100fe400078e0af7 */
[----:B------:R-:W-:-:S06]  /*11fd0*/  @!P2 IMAD.IADD R2, R2, 0x1, -R247 ;  /* 0x000000010202a824 */ /* 0x000fcc00078e0af7 */
[--C-:B------:R-:W-:Y:S01]  /*11fe0*/  @!P1 IMAD.IADD R24, R24, 0x1, -R247.reuse ;  /* 0x0000000118189824 */ /* 0x100fe200078e0af7 */
[----:B------:R-:W-:Y:S02]  /*11ff0*/  MOV R4, R3 ;  /* 0x0000000300047202 */ /* 0x000fe40000000f00 */
[----:B------:R-:W3:Y:S04]  /*12000*/  LDL.LU R3, [R1+0x168] ;  /* 0x0001680001037983 */ /* 0x000ee80000300800 */
[----:B------:R1:W-:Y:S01]  /*12010*/  STL [R1+0x1b4], R2 ;  /* 0x0001b40201007387 */ /* 0x0003e20000100800 */
[----:B------:R-:W-:Y:S01]  /*12020*/  @!P3 IADD3 R20, R20, -R247, RZ ;  /* 0x800000f71414b210 */ /* 0x000fe20007ffe0ff */
[----:B------:R-:W-:Y:S01]  /*12030*/  @!P6 IMAD.IADD R16, R16, 0x1, -R247 ;  /* 0x000000011010e824 */ /* 0x000fe200078e0af7 */
[C---:B------:R-:W-:Y:S01]  /*12040*/  ISETP.GT.U32.AND P3, PT, R247.reuse, R12, PT ;  /* 0x0000000cf700720c */ /* 0x040fe20003f64070 */
[----:B-1----:R-:W3:Y:S01]  /*12050*/  LDL.LU R2, [R1+0x164] ;  /* 0x0001640001027983 */ /* 0x002ee20000300800 */
[----:B------:R-:W-:-:S02]  /*12060*/  ISETP.GT.U32.AND P0, PT, R247, R18, PT ;  /* 0x00000012f700720c */ /* 0x000fc40003f04070 */
[C---:B------:R-:W-:Y:S02]  /*12070*/  ISETP.GT.U32.AND P1, PT, R247.reuse, R15, PT ;  /* 0x0000000ff700720c */ /* 0x040fe40003f24070 */
[C---:B------:R-:W-:Y:S02]  /*12080*/  ISETP.GT.U32.AND P5, PT, R247.reuse, R14, PT ;  /* 0x0000000ef700720c */ /* 0x040fe40003fa4070 */
[C---:B------:R-:W-:Y:S02]  /*12090*/  ISETP.GT.U32.AND P4, PT, R247.reuse, R13, PT ;  /* 0x0000000df700720c */ /* 0x040fe40003f84070 */
[----:B------:R-:W-:-:S07]  /*120a0*/  ISETP.GT.U32.AND P2, PT, R247, R17, PT ;  /* 0x00000011f700720c */ /* 0x000fce0003f44070 */
[--C-:B------:R-:W-:Y:S02]  /*120b0*/  @!P1 IMAD.IADD R15, R15, 0x1, -R247.reuse ;  /* 0x000000010f0f9824 */ /* 0x100fe400078e0af7 */
[--C-:B------:R-:W-:Y:S02]  /*120c0*/  @!P5 IMAD.IADD R14, R14, 0x1, -R247.reuse ;  /* 0x000000010e0ed824 */ /* 0x100fe400078e0af7 */
[----:B------:R-:W-:Y:S01]  /*120d0*/  @!P4 IADD3 R13, R13, -R247, RZ ;  /* 0x800000f70d0dc210 */ /* 0x000fe20007ffe0ff */
[----:B------:R-:W-:Y:S01]  /*120e0*/  VIADD R8, R6, 0x1f7 ;  /* 0x000001f706087836 */ /* 0x000fe20000000000 */
[----:B------:R1:W-:Y:S01]  /*120f0*/  STL [R1+0x1b0], R24 ;  /* 0x0001b01801007387 */ /* 0x0003e20000100800 */
[--C-:B------:R-:W-:Y:S02]  /*12100*/  @!P3 IMAD.IADD R12, R12, 0x1, -R247.reuse ;  /* 0x000000010c0cb824 */ /* 0x100fe400078e0af7 */
[--C-:B------:R-:W-:Y:S01]  /*12110*/  @!P0 IMAD.IADD R18, R18, 0x1, -R247.reuse ;  /* 0x0000000112128824 */ /* 0x100fe200078e0af7 */
[----:B------:R-:W-:Y:S01]  /*12120*/  ISETP.GT.U32.AND P0, PT, R247, R11, PT ;  /* 0x0000000bf700720c */ /* 0x000fe20003f04070 */
        /* <DEDUP_REMOVED lines=15> */
[----:B------:R-:W-:-:S03]  /*12220*/  @!P0 IMAD.IADD R11, R11, 0x1, -R247 ;  /* 0x000000010b0b8824 */ /* 0x000fc600078e0af7 */
[----:B------:R-:W3:Y:S01]  /*12230*/  LDL.LU R16, [R1+0x158] ;  /* 0x0001580001107983 */ /* 0x000ee20000300800 */
[C---:B------:R-:W-:Y:S01]  /*12240*/  IMAD R236, R247.reuse, R237, R236 ;  /* 0x000000edf7ec7224 */ /* 0x040fe200078e02ec */
[----:B------:R-:W-:Y:S02]  /*12250*/  IABS R237, R8 ;  /* 0x0000000800ed7213 */ /* 0x000fe40000000000 */
[----:B------:R-:W3:Y:S01]  /*12260*/  LDL.LU R8, [R1+0x154] ;  /* 0x0001540001087983 */ /* 0x000ee20000300800 */
[C---:B--2---:R-:W-:Y:S02]  /*12270*/  ISETP.GT.U32.AND P6, PT, R247.reuse, R21, PT ;  /* 0x00000015f700720c */ /* 0x044fe40003fc4070 */
[C---:B------:R-:W-:Y:S02]  /*12280*/  ISETP.GT.U32.AND P1, PT, R247.reuse, R238, PT ;  /* 0x000000eef700720c */ /* 0x040fe40003f24070 */
[C---:B------:R-:W-:Y:S02]  /*12290*/  ISETP.GT.U32.AND P5, PT, R247.reuse, R19, PT ;  /* 0x00000013f700720c */ /* 0x040fe40003fa4070 */
[----:B----4-:R-:W-:-:S07]  /*122a0*/  ISETP.GT.U32.AND P4, PT, R247, R9, PT ;  /* 0x00000009f700720c */ /* 0x010fce0003f84070 */
[--C-:B------:R-:W-:Y:S01]  /*122b0*/  @!P6 IMAD.IADD R21, R21, 0x1, -R247.reuse ;  /* 0x000000011515e824 */ /* 0x100fe200078e0af7 */
[C---:B------:R-:W-:Y:S01]  /*122c0*/  ISETP.GT.U32.AND P6, PT, R247.reuse, R15, PT ;  /* 0x0000000ff700720c */ /* 0x040fe20003fc4070 */
[--C-:B------:R-:W-:Y:S01]  /*122d0*/  @!P1 IMAD.IADD R238, R238, 0x1, -R247.reuse ;  /* 0x00000001eeee9824 */ /* 0x100fe200078e0af7 */
[----:B------:R-:W-:Y:S02]  /*122e0*/  ISETP.GT.U32.AND P1, PT, R247, R14, PT ;  /* 0x0000000ef700720c */ /* 0x000fe40003f24070 */
[----:B------:R-:W-:Y:S02]  /*122f0*/  @!P5 IADD3 R19, R19, -R247, RZ ;  /* 0x800000f71313d210 */ /* 0x000fe40007ffe0ff */
[----:B------:R-:W-:Y:S01]  /*12300*/  ISETP.GT.U32.AND P5, PT, R247, R13, PT ;  /* 0x0000000df700720c */ /* 0x000fe20003fa4070 */
[----:B------:R-:W-:Y:S01]  /*12310*/  @!P4 IMAD.IADD R9, R9, 0x1, -R247 ;  /* 0x000000010909c824 */ /* 0x000fe200078e0af7 */
[C---:B------:R-:W-:Y:S02]  /*12320*/  ISETP.GT.U32.AND P4, PT, R247.reuse, R12, PT ;  /* 0x0000000cf700720c */ /* 0x040fe40003f84070 */
[----:B------:R-:W-:-:S03]  /*12330*/  ISETP.GT.U32.AND P3, PT, R247, R5, PT ;  /* 0x00000005f700720c */ /* 0x000fc60003f64070 */
[----:B------:R-:W-:Y:S02]  /*12340*/  @!P6 IMAD.IADD R15, R15, 0x1, -R247 ;  /* 0x000000010f0fe824 */ /* 0x000fe400078e0af7 */
[----:B------:R-:W-:-:S04]  /*12350*/  @!P1 IADD3 R14, R14, -R247, RZ ;  /* 0x800000f70e0e9210 */ /* 0x000fc80007ffe0ff */
[--C-:B------:R-:W-:Y:S01]  /*12360*/  @!P5 IMAD.IADD R13, R13, 0x1, -R247.reuse ;  /* 0x000000010d0dd824 */ /* 0x100fe200078e0af7 */
[----:B------:R1:W-:Y:S01]  /*12370*/  STL [R1+0x194], R15 ;  /* 0x0001940f01007387 */ /* 0x0003e20000100800 */
[--C-:B------:R-:W-:Y:S02]  /*12380*/  @!P4 IMAD.IADD R12, R12, 0x1, -R247.reuse ;  /* 0x000000010c0cc824 */ /* 0x100fe400078e0af7 */
[--C-:B------:R-:W-:Y:S01]  /*12390*/  @!P3 IMAD.IADD R5, R5, 0x1, -R247.reuse ;  /* 0x000000010505b824 */ /* 0x100fe200078e0af7 */
[----:B------:R-:W-:Y:S01]  /*123a0*/  ISETP.GT.U32.AND P3, PT, R247, R11, PT ;  /* 0x0000000bf700720c */ /* 0x000fe20003f64070 */
[----:B------:R2:W-:Y:S04]  /*123b0*/  STL [R1+0x190], R14 ;  /* 0x0001900e01007387 */ /* 0x0005e80000100800 */
[----:B------:R4:W-:Y:S04]  /*123c0*/  STL [R1+0x18c], R13 ;  /* 0x00018c0d01007387 */ /* 0x0009e80000100800 */
[----:B------:R4:W-:Y:S04]  /*123d0*/  STL [R1+0x188], R12 ;  /* 0x0001880c01007387 */ /* 0x0009e80000100800 */
[----:B------:R-:W3:Y:S04]  /*123e0*/  LDL.LU R20, [R1+0x148] ;  /* 0x0001480001147983 */ /* 0x000ee80000300800 */
[----:B-1----:R-:W3:Y:S04]  /*123f0*/  LDL.LU R15, [R1+0x144] ;  /* 0x00014400010f7983 */ /* 0x002ee80000300800 */
[----:B--2---:R-:W2:Y:S04]  /*12400*/  LDL.LU R14, [R1+0x140] ;  /* 0x00014000010e7983 */ /* 0x004ea80000300800 */
[----:B----4-:R-:W4:Y:S01]  /*12410*/  LDL.LU R13, [R1+0x13c] ;  /* 0x00013c00010d7983 */ /* 0x010f220000300800 */
        /* <DEDUP_REMOVED lines=9> */
[----:B------:R-:W-:Y:S01]  /*124b0*/  @!P0 IMAD.IADD R3, R3, 0x1, -R247 ;  /* 0x0000000103038824 */ /* 0x000fe200078e0af7 */
[----:B------:R-:W-:-:S02]  /*124c0*/  ISETP.GT.U32.AND P5, PT, R247, R19, PT ;  /* 0x00000013f700720c */ /* 0x000fc40003fa4070 */
[----:B------:R-:W-:-:S09]  /*124d0*/  ISETP.GT.U32.AND P0, PT, R247, R10, PT ;  /* 0x0000000af700720c */ /* 0x000fd20003f04070 */
        /* <DEDUP_REMOVED lines=8> */
[----:B------:R1:W-:Y:S01]  /*12560*/  STL [R1+0x180], R10 ;  /* 0x0001800a01007387 */ /* 0x0003e20000100800 */
[--C-:B------:R-:W-:Y:S01]  /*12570*/  @!P4 IMAD.IADD R9, R9, 0x1, -R247.reuse ;  /* 0x000000010909c824 */ /* 0x100fe200078e0af7 */
[C---:B------:R-:W-:Y:S01]  /*12580*/  ISETP.GT.U32.AND P3, PT, R247.reuse, R5, PT ;  /* 0x00000005f700720c */ /* 0x040fe20003f64070 */
[----:B------:R-:W-:Y:S01]  /*12590*/  @!P6 IMAD.IADD R2, R2, 0x1, -R247 ;  /* 0x000000010202e824 */ /* 0x000fe200078e0af7 */
[----:B-1----:R-:W3:Y:S01]  /*125a0*/  LDL.LU R10, [R1+0x130] ;  /* 0x00013000010a7983 */ /* 0x002ee20000300800 */
[----:B------:R-:W-:-:S10]  /*125b0*/  ISETP.GT.U32.AND P0, PT, R247, R3, PT ;  /* 0x00000003f700720c */ /* 0x000fd40003f04070 */
[--C-:B------:R-:W-:Y:S01]  /*125c0*/  @!P3 IMAD.IADD R5, R5, 0x1, -R247.reuse ;  /* 0x000000010505b824 */ /* 0x100fe200078e0af7 */
[----:B------:R-:W-:Y:S01]  /*125d0*/  ISETP.GT.U32.AND P3, PT, R247, R239, PT ;  /* 0x000000eff700720c */ /* 0x000fe20003f64070 */
[----:B------:R1:W-:Y:S01]  /*125e0*/  STL [R1+0x17c], R21 ;  /* 0x00017c1501007387 */ /* 0x0003e20000100800 */
[----:B------:R-:W-:-:S03]  /*125f0*/  @!P0 IMAD.IADD R3, R3, 0x1, -R247 ;  /* 0x0000000103038824 */ /* 0x000fc600078e0af7 */
[----:B-1----:R-:W3:Y:S04]  /*12600*/  LDL.LU R21, [R1+0x2a54] ;  /* 0x002a540001157983 */ /* 0x002ee80000300800 */
[----:B------:R-:W-:Y:S04]  /*12610*/  STL [R1+0x178], R238 ;  /* 0x000178ee01007387 */ /* 0x000fe80000100800 */
[----:B------:R-:W-:Y:S01]  /*12620*/  STL [R1+0x174], R19 ;  /* 0x0001741301007387 */ /* 0x000fe20000100800 */
[C---:B------:R-:W-:Y:S02]  /*12630*/  ISETP.GT.U32.AND P2, PT, R247.reuse, R18, PT ;  /* 0x00000012f700720c */ /* 0x040fe40003f44070 */
[----:B------:R-:W-:-:S02]  /*12640*/  ISETP.GT.U32.AND P1, PT, R247, R17, PT ;  /* 0x00000011f700720c */ /* 0x000fc40003f24070 */
[C---:B------:R-:W-:Y:S02]  /*12650*/  ISETP.GT.U32.AND P5, PT, R247.reuse, R16, PT ;  /* 0x00000010f700720c */ /* 0x040fe40003fa4070 */
[----:B------:R-:W-:-:S07]  /*12660*/  ISETP.GT.U32.AND P4, PT, R247, R8, PT ;  /* 0x00000008f700720c */ /* 0x000fce0003f84070 */
[--C-:B------:R-:W-:Y:S02]  /*12670*/  @!P2 IMAD.IADD R18, R18, 0x1, -R247.reuse ;  /* 0x000000011212a824 */ /* 0x100fe400078e0af7 */
[--C-:B------:R-:W-:Y:S02]  /*12680*/  @!P1 IMAD.IADD R17, R17, 0x1, -R247.reuse ;  /* 0x0000000111119824 */ /* 0x100fe400078e0af7 */
[--C-:B------:R-:W-:Y:S02]  /*12690*/  @!P5 IMAD.IADD R16, R16, 0x1, -R247.reuse ;  /* 0x000000011010d824 */ /* 0x100fe400078e0af7 */
[----:B------:R-:W-:Y:S01]  /*126a0*/  @!P4 IMAD.IADD R8, R8, 0x1, -R247 ;  /* 0x000000010808c824 */ /* 0x000fe200078e0af7 */
[----:B------:R1:W-:Y:S04]  /*126b0*/  STL [R1+0x170], R9 ;  /* 0x0001700901007387 */ /* 0x0003e80000100800 */
[----:B------:R-:W-:Y:S04]  /*126c0*/  STL [R1+0x16c], R5 ;  /* 0x00016c0501007387 */ /* 0x000fe80000100800 */
[----:B------:R-:W-:Y:S04]  /*126d0*/  STL [R1+0x164], R2 ;  /* 0x0001640201007387 */ /* 0x000fe80000100800 */
[----:B------:R1:W-:Y:S01]  /*126e0*/  STL [R1+0x168], R3 ;  /* 0x0001680301007387 */ /* 0x0003e20000100800 */
[----:B------:R-:W-:-:S03]  /*126f0*/  @!P3 IADD3 R239, R239, -R247, RZ ;  /* 0x800000f7efefb210 */ /* 0x000fc60007ffe0ff */
[----:B-1----:R-:W3:Y:S04]  /*12700*/  LDL.LU R9, [R1+0x12c] ;  /* 0x00012c0001097983 */ /* 0x002ee80000300800 */
[----:B------:R-:W3:Y:S01]  /*12710*/  LDL.LU R3, [R1+0x128] ;  /* 0x0001280001037983 */ /* 0x000ee20000300800 */
[----:B------:R-:W-:Y:S01]  /*12720*/  MOV R2, R0 ;  /* 0x0000000000027202 */ /* 0x000fe20000000f00 */
[----:B------:R-:W-:Y:S02]  /*12730*/  IMAD.MOV.U32 R5, RZ, RZ, R242 ;  /* 0x000000ffff057224 */ /* 0x000fe400078e00f2 */
[----:B------:R-:W3:Y:S04]  /*12740*/  LDL.LU R0, [R1+0x124] ;  /* 0x0001240001007983 */ /* 0x000ee80000300800 */
[----:B------:R-:W3:Y:S01]  /*12750*/  LDL.LU R242, [R1+0x120] ;  /* 0x0001200001f27983 */ /* 0x000ee20000300800 */
[----:B------:R-:W-:-:S02]  /*12760*/  ISETP.GT.U32.AND P6, PT, R247, R20, PT ;  /* 0x00000014f700720c */ /* 0x000fc40003fc4070 */
[C---:B------:R-:W-:Y:S02]  /*12770*/  ISETP.GT.U32.AND P2, PT, R247.reuse, R15, PT ;  /* 0x0000000ff700720c */ /* 0x040fe40003f44070 */
[C---:B--2---:R-:W-:Y:S02]  /*12780*/  ISETP.GT.U32.AND P1, PT, R247.reuse, R14, PT ;  /* 0x0000000ef700720c */ /* 0x044fe40003f24070 */
[----:B----4-:R-:W-:-:S07]  /*12790*/  ISETP.GT.U32.AND P5, PT, R247, R13, PT ;  /* 0x0000000df700720c */ /* 0x010fce0003fa4070 */
[--C-:B------:R-:W-:Y:S01]  /*127a0*/  @!P6 IMAD.IADD R20, R20, 0x1, -R247.reuse ;  /* 0x000000011414e824 */ /* 0x100fe200078e0af7 */
[----:B------:R-:W-:Y:S01]  /*127b0*/  ISETP.GT.U32.AND P6, PT, R247, R18, PT ;  /* 0x00000012f700720c */ /* 0x000fe20003fc4070 */
[--C-:B------:R-:W-:Y:S01]  /*127c0*/  @!P2 IMAD.IADD R15, R15, 0x1, -R247.reuse ;  /* 0x000000010f0fa824 */ /* 0x100fe200078e0af7 */
[C---:B------:R-:W-:Y:S01]  /*127d0*/  ISETP.GT.U32.AND P2, PT, R247.reuse, R17, PT ;  /* 0x00000011f700720c */ /* 0x040fe20003f44070 */
[--C-:B------:R-:W-:Y:S01]  /*127e0*/  @!P1 IMAD.IADD R14, R14, 0x1, -R247.reuse ;  /* 0x000000010e0e9824 */ /* 0x100fe200078e0af7 */
[C---:B------:R-:W-:Y:S02]  /*127f0*/  ISETP.GT.U32.AND P4, PT, R247.reuse, R12, PT ;  /* 0x0000000cf700720c */ /* 0x040fe40003f84070 */
[----:B------:R-:W-:Y:S01]  /*12800*/  ISETP.GT.U32.AND P1, PT, R247, R16, PT ;  /* 0x00000010f700720c */ /* 0x000fe20003f24070 */
[----:B------:R-:W-:Y:S01]  /*12810*/  @!P5 IMAD.IADD R13, R13, 0x1, -R247 ;  /* 0x000000010d0dd824 */ /* 0x000fe200078e0af7 */
[----:B------:R-:W-:-:S05]  /*12820*/  ISETP.GT.U32.AND P5, PT, R247, R8, PT ;  /* 0x00000008f700720c */ /* 0x000fca0003fa4070 */
[--C-:B------:R-:W-:Y:S02]  /*12830*/  @!P6 IMAD.IADD R18, R18, 0x1, -R247.reuse ;  /* 0x000000011212e824 */ /* 0x100fe400078e0af7 */
[----:B------:R-:W-:-:S03]  /*12840*/  @!P2 IMAD.IADD R17, R17, 0x1, -R247 ;  /* 0x000000011111a824 */ /* 0x000fc600078e0af7 */
[----:B------:R1:W-:Y:S01]  /*12850*/  STL [R1+0x160], R18 ;  /* 0x0001601201007387 */ /* 0x0003e20000100800 */
[----:B------:R-:W-:Y:S01]  /*12860*/  @!P4 IADD3 R12, R12, -R247, RZ ;  /* 0x800000f70c0cc210 */ /* 0x000fe20007ffe0ff */
[--C-:B------:R-:W-:Y:S01]  /*12870*/  @!P1 IMAD.IADD R16, R16, 0x1, -R247.reuse ;  /* 0x0000000110109824 */ /* 0x100fe200078e0af7 */
[----:B------:R-:W-:Y:S02]  /*12880*/  ISETP.GT.U32.AND P4, PT, R247, R239, PT ;  /* 0x000000eff700720c */ /* 0x000fe40003f84070 */
[----:B------:R-:W-:Y:S01]  /*12890*/  @!P5 IADD3 R8, R8, -R247, RZ ;  /* 0x800000f70808d210 */ /* 0x000fe20007ffe0ff */
[----:B------:R2:W-:Y:S04]  /*128a0*/  STL [R1+0x15c], R17 ;  /* 0x00015c1101007387 */ /* 0x0005e80000100800 */
[----:B------:R-:W-:Y:S04]  /*128b0*/  STL [R1+0x158], R16 ;  /* 0x0001581001007387 */ /* 0x000fe80000100800 */
[----:B------:R-:W-:Y:S04]  /*128c0*/  STL [R1+0x154], R8 ;  /* 0x0001540801007387 */ /* 0x000fe80000100800 */
[----:B------:R-:W4:Y:S04]  /*128d0*/  LDL.LU R19, [R1+0x114] ;  /* 0x0001140001137983 */ /* 0x000f280000300800 */
[----:B-1----:R-:W4:Y:S04]  /*128e0*/  LDL.LU R18, [R1+0x110] ;  /* 0x0001100001127983 */ /* 0x002f280000300800 */
[----:B--2---:R-:W2:Y:S01]  /*128f0*/  LDL.LU R17, [R1+0x10c] ;  /* 0x00010c0001117983 */ /* 0x004ea20000300800 */
[----:B------:R-:W-:-:S05]  /*12900*/  @!P4 IMAD.IADD R239, R239, 0x1, -R247 ;  /* 0x00000001efefc824 */ /* 0x000fca00078e0af7 */
[----:B------:R1:W-:Y:S04]  /*12910*/  STL [R1+0x150], R239 ;  /* 0x000150ef01007387 */ /* 0x0003e80000100800 */
[----:B-1----:R-:W2:Y:S01]  /*12920*/  LDL.LU R239, [R1+0x108] ;  /* 0x0001080001ef7983 */ /* 0x002ea20000300800 */
[C---:B------:R-:W-:Y:S02]  /*12930*/  ISETP.GT.U32.AND P0, PT, R247.reuse, R4, PT ;  /* 0x00000004f700720c */ /* 0x040fe40003f04070 */
[C---:B---3--:R-:W-:Y:S01]  /*12940*/  ISETP.GT.U32.AND P3, PT, R247.reuse, R11, PT ;  /* 0x0000000bf700720c */ /* 0x048fe20003f64070 */
[----:B------:R-:W3:Y:S01]  /*12950*/  LDL.LU R16, [R1+0x104] ;  /* 0x0001040001107983 */ /* 0x000ee20000300800 */
[C---:B------:R-:W-:Y:S02]  /*12960*/  ISETP.GT.U32.AND P2, PT, R247.reuse, R15, PT ;  /* 0x0000000ff700720c */ /* 0x040fe40003f44070 */
[C---:B------:R-:W-:Y:S01]  /*12970*/  ISETP.GT.U32.AND P1, PT, R247.reuse, R14, PT ;  /* 0x0000000ef700720c */ /* 0x040fe20003f24070 */
[----:B------:R-:W3:Y:S06]  /*12980*/  LDL.LU R8, [R1+0x100] ;  /* 0x0001000001087983 */ /* 0x000eec0000300800 */
[--C-:B------:R-:W-:Y:S01]  /*12990*/  @!P0 IMAD.IADD R4, R4, 0x1, -R247.reuse ;  /* 0x0000000104048824 */ /* 0x100fe200078e0af7 */
[----:B------:R-:W-:Y:S01]  /*129a0*/  ISETP.GT.U32.AND P0, PT, R247, R10, PT ;  /* 0x0000000af700720c */ /* 0x000fe20003f04070 */
[----:B------:R-:W-:-:S03]  /*129b0*/  @!P3 IMAD.IADD R11, R11, 0x1, -R247 ;  /* 0x000000010b0bb824 */ /* 0x000fc600078e0af7 */
[----:B------:R-:W-:-:S09]  /*129c0*/  ISETP.GT.U32.AND P3, PT, R247, R4, PT ;  /* 0x00000004f700720c */ /* 0x000fd20003f64070 */
[--C-:B------:R-:W-:Y:S01]  /*129d0*/  @!P0 IMAD.IADD R10, R10, 0x1, -R247.reuse ;  /* 0x000000010a0a8824 */ /* 0x100fe200078e0af7 */
[----:B------:R-:W-:Y:S01]  /*129e0*/  ISETP.GT.U32.AND P0, PT, R247, R20, PT ;  /* 0x00000014f700720c */ /* 0x000fe20003f04070 */
[----:B------:R-:W-:-:S03]  /*129f0*/  @!P2 IMAD.IADD R15, R15, 0x1, -R247 ;  /* 0x000000010f0fa824 */ /* 0x000fc600078e0af7 */
[----:B------:R-:W-:Y:S01]  /*12a00*/  ISETP.GT.U32.AND P6, PT, R247, R10, PT ;  /* 0x0000000af700720c */ /* 0x000fe20003fc4070 */
[----:B------:R-:W-:-:S08]  /*12a10*/  @!P3 IMAD.IADD R4, R4, 0x1, -R247 ;  /* 0x000000010404b824 */ /* 0x000fd000078e0af7 */
[--C-:B------:R-:W-:Y:S01]  /*12a20*/  @!P0 IMAD.IADD R20, R20, 0x1, -R247.reuse ;  /* 0x0000000114148824 */ /* 0x100fe200078e0af7 */
[----:B------:R1:W-:Y:S01]  /*12a30*/  STL [R1+0x14c], R4 ;  /* 0x00014c0401007387 */ /* 0x0003e20000100800 */
[C---:B------:R-:W-:Y:S02]  /*12a40*/  ISETP.GT.U32.AND P5, PT, R247.reuse, R13, PT ;  /* 0x0000000df700720c */ /* 0x040fe40003fa4070 */
[----:B------:R-:W-:Y:S01]  /*12a50*/  @!P1 IADD3 R14, R14, -R247, RZ ;  /* 0x800000f70e0e9210 */ /* 0x000fe20007ffe0ff */
[----:B------:R-:W-:Y:S01]  /*12a60*/  @!P6 IMAD.IADD R10, R10, 0x1, -R247 ;  /* 0x000000010a0ae824 */ /* 0x000fe200078e0af7 */
[----:B-1----:R-:W3:Y:S01]  /*12a70*/  LDL.LU R4, [R1+0xfc] ;  /* 0x0000fc0001047983 */ /* 0x002ee20000300800 */
[C---:B------:R-:W-:Y:S02]  /*12a80*/  ISETP.GT.U32.AND P4, PT, R247.reuse, R12, PT ;  /* 0x0000000cf700720c */ /* 0x040fe40003f84070 */
[----:B------:R-:W-:-:S06]  /*12a90*/  ISETP.GT.U32.AND P3, PT, R247, R11, PT ;  /* 0x0000000bf700720c */ /* 0x000fcc0003f64070 */
[--C-:B------:R-:W-:Y:S01]  /*12aa0*/  @!P5 IMAD.IADD R13, R13, 0x1, -R247.reuse ;  /* 0x000000010d0dd824 */ /* 0x100fe200078e0af7 */
[----:B------:R1:W-:Y:S04]  /*12ab0*/  STL [R1+0x148], R20 ;  /* 0x0001481401007387 */ /* 0x0003e80000100800 */
[--C-:B------:R-:W-:Y:S01]  /*12ac0*/  @!P4 IMAD.IADD R12, R12, 0x1, -R247.reuse ;  /* 0x000000010c0cc824 */ /* 0x100fe200078e0af7 */
[----:B-1----:R-:W3:Y:S01]  /*12ad0*/  LDL.LU R20, [R1+0x2a50] ;  /* 0x002a500001147983 */ /* 0x002ee20000300800 */
[----:B------:R-:W-:Y:S01]  /*12ae0*/  @!P3 IMAD.IADD R11, R11, 0x1, -R247 ;  /* 0x000000010b0bb824 */ /* 0x000fe200078e0af7 */
[C---:B------:R-:W-:Y:S02]  /*12af0*/  ISETP.GT.U32.AND P0, PT, R247.reuse, R9, PT ;  /* 0x00000009f700720c */ /* 0x040fe40003f04070 */
[----:B------:R-:W-:-:S02]  /*12b00*/  ISETP.GT.U32.AND P2, PT, R247, R3, PT ;  /* 0x00000003f700720c */ /* 0x000fc40003f44070 */
[----:B------:R-:W-:-:S09]  /*12b10*/  ISETP.GT.U32.AND P1, PT, R247, R0, PT ;  /* 0x00000000f700720c */ /* 0x000fd20003f24070 */
[--C-:B------:R-:W-:Y:S02]  /*12b20*/  @!P0 IMAD.IADD R9, R9, 0x1, -R247.reuse ;  /* 0x0000000109098824 */ /* 0x100fe400078e0af7 */
[----:B------:R-:W-:Y:S02]  /*12b30*/  @!P2 IADD3 R3, R3, -R247, RZ ;  /* 0x800000f70303a210 */ /* 0x000fe40007ffe0ff */
[----:B------:R-:W-:Y:S01]  /*12b40*/  ISETP.GT.U32.AND P5, PT, R247, R242, PT ;  /* 0x000000f2f700720c */ /* 0x000fe20003fa4070 */
[--C-:B------:R-:W-:Y:S01]  /*12b50*/  @!P1 IMAD.IADD R0, R0, 0x1, -R247.reuse ;  /* 0x0000000100009824 */ /* 0x100fe200078e0af7 */
[----:B------:R1:W-:Y:S04]  /*12b60*/  STL [R1+0x144], R15 ;  /* 0x0001440f01007387 */ /* 0x0003e80000100800 */
[----:B------:R1:W-:Y:S04]  /*12b70*/  STL [R1+0x140], R14 ;  /* 0x0001400e01007387 */ /* 0x0003e80000100800 */
[----:B------:R1:W-:Y:S04]  /*12b80*/  STL [R1+0x13c], R13 ;  /* 0x00013c0d01007387 */ /* 0x0003e80000100800 */
[----:B------:R1:W-:Y:S01]  /*12b90*/  STL [R1+0x138], R12 ;  /* 0x0001380c01007387 */ /* 0x0003e20000100800 */
[----:B------:R-:W-:-:S03]  /*12ba0*/  @!P5 IMAD.IADD R242, R242, 0x1, -R247 ;  /* 0x00000001f2f2d824 */ /* 0x000fc600078e0af7 */
[----:B------:R-:W-:Y:S04]  /*12bb0*/  STL [R1+0x134], R11 ;  /* 0x0001340b01007387 */ /* 0x000fe80000100800 */
[----:B------:R2:W-:Y:S04]  /*12bc0*/  STL [R1+0x130], R10 ;  /* 0x0001300a01007387 */ /* 0x0005e80000100800 */
[----:B-1----:R-:W3:Y:S04]  /*12bd0*/  LDL.LU R15, [R1+0xf8] ;  /* 0x0000f800010f7983 */ /* 0x002ee80000300800 */
[----:B------:R-:W3:Y:S04]  /*12be0*/  LDL.LU R14, [R1+0xf4] ;  /* 0x0000f400010e7983 */ /* 0x000ee80000300800 */
[----:B------:R-:W3:Y:S04]  /*12bf0*/  LDL.LU R13, [R1+0xf0] ;  /* 0x0000f000010d7983 */ /* 0x000ee80000300800 */
[----:B------:R-:W3:Y:S01]  /*12c00*/  LDL.LU R12, [R1+0xec] ;  /* 0x0000ec00010c7983 */ /* 0x000ee20000300800 */
[----:B----4-:R-:W-:-:S02]  /*12c10*/  ISETP.GT.U32.AND P6, PT, R247, R19, PT ;  /* 0x00000013f700720c */ /* 0x010fc40003fc4070 */
[C---:B------:R-:W-:Y:S02]  /*12c20*/  ISETP.GT.U32.AND P0, PT, R247.reuse, R18, PT ;  /* 0x00000012f700720c */ /* 0x040fe40003f04070 */
[----:B--2---:R-:W-:-:S09]  /*12c30*/  ISETP.GT.U32.AND P2, PT, R247, R17, PT ;  /* 0x00000011f700720c */ /* 0x004fd20003f44070 */
[--C-:B------:R-:W-:Y:S01]  /*12c40*/  @!P6 IMAD.IADD R19, R19, 0x1, -R247.reuse ;  /* 0x000000011313e824 */ /* 0x100fe200078e0af7 */
[C---:B------:R-:W-:Y:S02]  /*12c50*/  ISETP.GT.U32.AND P6, PT, R247.reuse, R9, PT ;  /* 0x00000009f700720c */ /* 0x040fe40003fc4070 */
[----:B------:R-:W-:Y:S02]  /*12c60*/  @!P0 IADD3 R18, R18, -R247, RZ ;  /* 0x800000f712128210 */ /* 0x000fe40007ffe0ff */
[----:B------:R-:W-:Y:S01]  /*12c70*/  ISETP.GT.U32.AND P0, PT, R247, R3, PT ;  /* 0x00000003f700720c */ /* 0x000fe20003f04070 */
[----:B------:R-:W-:Y:S01]  /*12c80*/  @!P2 IMAD.IADD R17, R17, 0x1, -R247 ;  /* 0x000000011111a824 */ /* 0x000fe200078e0af7 */
[C---:B------:R-:W-:Y:S02]  /*12c90*/  ISETP.GT.U32.AND P1, PT, R247.reuse, R239, PT ;  /* 0x000000eff700720c */ /* 0x040fe40003f24070 */
[----:B------:R-:W-:-:S05]  /*12ca0*/  ISETP.GT.U32.AND P2, PT, R247, R0, PT ;  /* 0x00000000f700720c */ /* 0x000fca0003f44070 */
[----:B------:R-:W-:-:S04]  /*12cb0*/  @!P6 IADD3 R9, R9, -R247, RZ ;  /* 0x800000f70909e210 */ /* 0x000fc80007ffe0ff */
[--C-:B------:R-:W-:Y:S02]  /*12cc0*/  @!P0 IMAD.IADD R3, R3, 0x1, -R247.reuse ;  /* 0x0000000103038824 */ /* 0x100fe400078e0af7 */
[--C-:B------:R-:W-:Y:S01]  /*12cd0*/  @!P1 IMAD.IADD R239, R239, 0x1, -R247.reuse ;  /* 0x00000001efef9824 */ /* 0x100fe200078e0af7 */
[----:B------:R-:W-:Y:S01]  /*12ce0*/  ISETP.GT.U32.AND P1, PT, R247, R242, PT ;  /* 0x000000f2f700720c */ /* 0x000fe20003f24070 */
[----:B------:R-:W-:Y:S01]  /*12cf0*/  @!P2 IMAD.IADD R0, R0, 0x1, -R247 ;  /* 0x000000010000a824 */ /* 0x000fe200078e0af7 */
[----:B------:R1:W-:Y:S04]  /*12d00*/  STL [R1+0x12c], R9 ;  /* 0x00012c0901007387 */ /* 0x0003e80000100800 */
[----:B------:R2:W-:Y:S04]  /*12d10*/  STL [R1+0x128], R3 ;  /* 0x0001280301007387 */ /* 0x0005e80000100800 */
[----:B------:R4:W-:Y:S04]  /*12d20*/  STL [R1+0x124], R0 ;  /* 0x0001240001007387 */ /* 0x0009e80000100800 */
[----:B------:R-:W3:Y:S04]  /*12d30*/  LDL.LU R10, [R1+0xe0] ;  /* 0x0000e000010a7983 */ /* 0x000ee80000300800 */
[----:B-1----:R-:W3:Y:S01]  /*12d40*/  LDL.LU R9, [R1+0xdc] ;  /* 0x0000dc0001097983 */ /* 0x002ee20000300800 */
[----:B--2---:R-:W-:-:S03]  /*12d50*/  IMAD.MOV.U32 R3, RZ, RZ, R241 ;  /* 0x000000ffff037224 */ /* 0x004fc600078e00f1 */
[----:B----4-:R-:W2:Y:S01]  /*12d60*/  LDL.LU R0, [R1+0xd8] ;  /* 0x0000d80001007983 */ /* 0x010ea20000300800 */
[----:B------:R-:W-:-:S03]  /*12d70*/  @!P1 IMAD.IADD R242, R242, 0x1, -R247 ;  /* 0x00000001f2f29824 */ /* 0x000fc600078e0af7 */
[----:B------:R-:W4:Y:S04]  /*12d80*/  LDL.LU R241, [R1+0xd4] ;  /* 0x0000d40001f17983 */ /* 0x000f280000300800 */
[----:B------:R1:W-:Y:S04]  /*12d90*/  STL [R1+0x120], R242 ;  /* 0x000120f201007387 */ /* 0x0003e80000100800 */
[----:B-1----:R-:W4:Y:S01]  /*12da0*/  LDL.LU R242, [R1+0xd0] ;  /* 0x0000d00001f27983 */ /* 0x002f220000300800 */
[C---:B------:R-:W-:Y:S02]  /*12db0*/  ISETP.GT.U32.AND P3, PT, R247.reuse, R252, PT ;  /* 0x000000fcf700720c */ /* 0x040fe40003f64070 */
[----:B------:R-:W-:-:S02]  /*12dc0*/  ISETP.GT.U32.AND P4, PT, R247, R243, PT ;  /* 0x000000f3f700720c */ /* 0x000fc40003f84070 */
[----:B---3--:R-:W-:-:S09]  /*12dd0*/  ISETP.GT.U32.AND P5, PT, R247, R16, PT ;  /* 0x00000010f700720c */ /* 0x008fd20003fa4070 */
[--C-:B------:R-:W-:Y:S01]  /*12de0*/  @!P3 IMAD.IADD R252, R252, 0x1, -R247.reuse ;  /* 0x00000001fcfcb824 */ /* 0x100fe200078e0af7 */
[----:B------:R-:W-:Y:S01]  /*12df0*/  ISETP.GT.U32.AND P3, PT, R247, R4, PT ;  /* 0x00000004f700720c */ /* 0x000fe20003f64070 */
[--C-:B------:R-:W-:Y:S01]  /*12e00*/  @!P4 IMAD.IADD R243, R243, 0x1, -R247.reuse ;  /* 0x00000001f3f3c824 */ /* 0x100fe200078e0af7 */
[C---:B------:R-:W-:Y:S01]  /*12e10*/  ISETP.GT.U32.AND P4, PT, R247.reuse, R8, PT ;  /* 0x00000008f700720c */ /* 0x040fe20003f84070 */
[----:B------:R-:W-:Y:S01]  /*12e20*/  @!P5 IMAD.IADD R16, R16, 0x1, -R247 ;  /* 0x000000011010d824 */ /* 0x000fe200078e0af7 */
[C---:B------:R-:W-:Y:S02]  /*12e30*/  ISETP.GT.U32.AND P0, PT, R247.reuse, R18, PT ;  /* 0x00000012f700720c */ /* 0x040fe40003f04070 */
[C---:B------:R-:W-:Y:S02]  /*12e40*/  ISETP.GT.U32.AND P5, PT, R247.reuse, R243, PT ;  /* 0x000000f3f700720c */ /* 0x040fe40003fa4070 */
[----:B------:R-:W-:-:S05]  /*12e50*/  ISETP.GT.U32.AND P2, PT, R247, R17, PT ;  /* 0x00000011f700720c */ /* 0x000fca0003f44070 */
[--C-:B------:R-:W-:Y:S01]  /*12e60*/  @!P3 IMAD.IADD R4, R4, 0x1, -R247.reuse ;  /* 0x000000010404b824 */ /* 0x100fe200078e0af7 */
[C---:B------:R-:W-:Y:S01]  /*12e70*/  ISETP.GT.U32.AND P3, PT, R247.reuse, R19, PT ;  /* 0x00000013f700720c */ /* 0x040fe20003f64070 */
[--C-:B------:R-:W-:Y:S01]  /*12e80*/  @!P4 IMAD.IADD R8, R8, 0x1, -R247.reuse ;  /* 0x000000010808c824 */ /* 0x100fe200078e0af7 */
[C---:B------:R-:W-:Y:S02]  /*12e90*/  ISETP.GT.U32.AND P4, PT, R247.reuse, R252, PT ;  /* 0x000000fcf700720c */ /* 0x040fe40003f84070 */
[C---:B------:R-:W-:Y:S02]  /*12ea0*/  ISETP.GT.U32.AND P1, PT, R247.reuse, R239, PT ;  /* 0x000000eff700720c */ /* 0x040fe40003f24070 */
[----:B------:R-:W-:Y:S01]  /*12eb0*/  ISETP.GT.U32.AND P6, PT, R247, R4, PT ;  /* 0x00000004f700720c */ /* 0x000fe20003fc4070 */
[--C-:B------:R-:W-:Y:S01]  /*12ec0*/  @!P0 IMAD.IADD R18, R18, 0x1, -R247.reuse ;  /* 0x0000000112128824 */ /* 0x100fe200078e0af7 */
[----:B------:R-:W-:Y:S01]  /*12ed0*/  @!P5 IADD3 R243, R243, -R247, RZ ;  /* 0x800000f7f3f3d210 */ /* 0x000fe20007ffe0ff */
[----:B------:R-:W-:-:S04]  /*12ee0*/  @!P2 IMAD.IADD R17, R17, 0x1, -R247 ;  /* 0x000000011111a824 */ /* 0x000fc800078e0af7 */
[--C-:B------:R-:W-:Y:S02]  /*12ef0*/  @!P3 IMAD.IADD R19, R19, 0x1, -R247.reuse ;  /* 0x000000011313b824 */ /* 0x100fe400078e0af7 */
[--C-:B------:R-:W-:Y:S01]  /*12f00*/  @!P4 IMAD.IADD R252, R252, 0x1, -R247.reuse ;  /* 0x00000001fcfcc824 */ /* 0x100fe200078e0af7 */
[----:B------:R1:W-:Y:S01]  /*12f10*/  STL [R1+0x11c], R243 ;  /* 0x00011cf301007387 */ /* 0x0003e20000100800 */
[----:B------:R-:W-:Y:S02]  /*12f20*/  ISETP.GT.U32.AND P5, PT, R247, R16, PT ;  /* 0x00000010f700720c */ /* 0x000fe40003fa4070 */
[----:B------:R-:W-:Y:S01]  /*12f30*/  @!P1 IADD3 R239, R239, -R247, RZ ;  /* 0x800000f7efef9210 */ /* 0x000fe20007ffe0ff */
[----:B------:R-:W-:Y:S01]  /*12f40*/  @!P6 IMAD.IADD R4, R4, 0x1, -R247 ;  /* 0x000000010404e824 */ /* 0x000fe200078e0af7 */
[----:B-1----:R-:W3:Y:S04]  /*12f50*/  LDL.LU R243, [R1+0xcc] ;  /* 0x0000cc0001f37983 */ /* 0x002ee80000300800 */
[----:B------:R1:W-:Y:S01]  /*12f60*/  STL [R1+0x118], R252 ;  /* 0x000118fc01007387 */ /* 0x0003e20000100800 */
[----:B------:R-:W-:Y:S01]  /*12f70*/  IMAD.MOV.U32 R11, RZ, RZ, R5 ;  /* 0x000000ffff0b7224 */ /* 0x000fe200078e0005 */
[----:B------:R-:W-:-:S02]  /*12f80*/  ISETP.GT.U32.AND P4, PT, R247, R8, PT ;  /* 0x00000008f700720c */ /* 0x000fc40003f84070 */
[----:B-1----:R-:W3:Y:S01]  /*12f90*/  LDL.LU R252, [R1+0xc8] ;  /* 0x0000c80001fc7983 */ /* 0x002ee20000300800 */
[----:B------:R-:W-:Y:S01]  /*12fa0*/  @!P5 IMAD.IADD R16, R16, 0x1, -R247 ;  /* 0x000000011010d824 */ /* 0x000fe200078e0af7 */
[C---:B------:R-:W-:Y:S01]  /*12fb0*/  ISETP.GT.U32.AND P5, PT, R247.reuse, R11, PT ;  /* 0x0000000bf700720c */ /* 0x040fe20003fa4070 */
[----:B------:R-:W-:Y:S01]  /*12fc0*/  VIADD R5, R6, 0x1f8 ;  /* 0x000001f806057836 */ /* 0x000fe20000000000 */
[C---:B------:R-:W-:Y:S02]  /*12fd0*/  ISETP.GT.U32.AND P3, PT, R247.reuse, R15, PT ;  /* 0x0000000ff700720c */ /* 0x040fe40003f64070 */
[C---:B------:R-:W-:Y:S02]  /*12fe0*/  ISETP.GT.U32.AND P0, PT, R247.reuse, R14, PT ;  /* 0x0000000ef700720c */ /* 0x040fe40003f04070 */
[C---:B------:R-:W-:Y:S02]  /*12ff0*/  ISETP.GT.U32.AND P2, PT, R247.reuse, R13, PT ;  /* 0x0000000df700720c */ /* 0x040fe40003f44070 */
[----:B------:R-:W-:-:S07]  /*13000*/  ISETP.GT.U32.AND P1, PT, R247, R12, PT ;  /* 0x0000000cf700720c */ /* 0x000fce0003f24070 */
[--C-:B------:R-:W-:Y:S02]  /*13010*/  @!P3 IMAD.IADD R15, R15, 0x1, -R247.reuse ;  /* 0x000000010f0fb824 */ /* 0x100fe400078e0af7 */
[----:B------:R-:W-:Y:S02]  /*13020*/  @!P0 IADD3 R14, R14, -R247, RZ ;  /* 0x800000f70e0e8210 */ /* 0x000fe40007ffe0ff */
[--C-:B------:R-:W-:Y:S01]  /*13030*/  @!P2 IMAD.IADD R13, R13, 0x1, -R247.reuse ;  /* 0x000000010d0da824 */ /* 0x100fe200078e0af7 */
[----:B------:R1:W-:Y:S01]  /*13040*/  STL [R1+0x114], R19 ;  /* 0x0001141301007387 */ /* 0x0003e20000100800 */
[--C-:B------:R-:W-:Y:S02]  /*13050*/  @!P1 IMAD.IADD R12, R12, 0x1, -R247.reuse ;  /* 0x000000010c0c9824 */ /* 0x100fe400078e0af7 */
[----:B------:R-:W-:Y:S01]  /*13060*/  IMAD.HI.U32 R238, R245, R237, RZ ;  /* 0x000000edf5ee7227 */ /* 0x000fe200078e00ff */
[----:B-1----:R-:W3:Y:S03]  /*13070*/  LDL.LU R19, [R1+0x2a4c] ;  /* 0x002a4c0001137983 */ /* 0x002ee60000300800 */
[----:B------:R-:W-:Y:S01]  /*13080*/  @!P4 IMAD.IADD R8, R8, 0x1, -R247 ;  /* 0x000000010808c824 */ /* 0x000fe200078e0af7 */
[----:B------:R-:W-:Y:S04]  /*13090*/  STL [R1+0x1fe0], R5 ;  /* 0x001fe00501007387 */ /* 0x000fe80000100800 */
[----:B------:R1:W-:Y:S01]  /*130a0*/  STL [R1+0x110], R18 ;  /* 0x0001101201007387 */ /* 0x0003e20000100800 */
[----:B------:R-:W-:-:S02]  /*130b0*/  IMAD.MOV R238, RZ, RZ, -R238 ;  /* 0x000000ffffee7224 */ /* 0x000fc400078e0aee */
[----:B------:R-:W-:Y:S01]  /*130c0*/  @!P5 IMAD.IADD R11, R11, 0x1, -R247 ;  /* 0x000000010b0bd824 */ /* 0x000fe200078e0af7 */
[----:B-1----:R-:W3:Y:S04]  /*130d0*/  LDL.LU R18, [R1+0x2a48] ;  /* 0x002a480001127983 */ /* 0x002ee80000300800 */
[----:B------:R1:W-:Y:S01]  /*130e0*/  STL [R1+0x10c], R17 ;  /* 0x00010c1101007387 */ /* 0x0003e20000100800 */
[----:B------:R-:W-:Y:S01]  /*130f0*/  IMAD R237, R247, R238, R237 ;  /* 0x000000eef7ed7224 */ /* 0x000fe200078e02ed */
[----:B------:R-:W-:Y:S02]  /*13100*/  IABS R238, R5 ;  /* 0x0000000500ee7213 */ /* 0x000fe40000000000 */
[----:B-1----:R-:W3:Y:S04]  /*13110*/  LDL.LU R17, [R1+0x2a44] ;  /* 0x002a440001117983 */ /* 0x002ee80000300800 */
[----:B------:R1:W-:Y:S04]  /*13120*/  STL [R1+0x108], R239 ;  /* 0x000108ef01007387 */ /* 0x0003e80000100800 */
[----:B-1----:R-:W3:Y:S04]  /*13130*/  LDL.LU R239, [R1+0x2a40] ;  /* 0x002a400001ef7983 */ /* 0x002ee80000300800 */
[----:B------:R-:W-:Y:S04]  /*13140*/  STL [R1+0x104], R16 ;  /* 0x0001041001007387 */ /* 0x000fe80000100800 */
[----:B------:R-:W-:Y:S04]  /*13150*/  STL [R1+0x100], R8 ;  /* 0x0001000801007387 */ /* 0x000fe80000100800 */
[----:B------:R1:W-:Y:S02]  /*13160*/  STL [R1+0xfc], R4 ;  /* 0x0000fc0401007387 */ /* 0x0003e40000100800 */
[----:B-1----:R-:W-:-:S02]  /*13170*/  IMAD.MOV.U32 R4, RZ, RZ, R244 ;  /* 0x000000ffff047224 */ /* 0x002fc400078e00f4 */
[----:B------:R-:W3:Y:S04]  /*13180*/  LDL.LU R244, [R1+0xc4] ;  /* 0x0000c40001f47983 */ /* 0x000ee80000300800 */
[----:B------:R-:W3:Y:S04]  /*13190*/  LDL.LU R8, [R1+0xc0] ;  /* 0x0000c00001087983 */ /* 0x000ee80000300800 */
[----:B------:R-:W3:Y:S01]  /*131a0*/  LDL.LU R5, [R1+0xbc] ;  /* 0x0000bc0001057983 */ /* 0x000ee20000300800 */
[C---:B------:R-:W-:Y:S02]  /*131b0*/  ISETP.GT.U32.AND P6, PT, R247.reuse, R10, PT ;  /* 0x0000000af700720c */ /* 0x040fe40003fc4070 */
[----:B------:R-:W-:-:S02]  /*131c0*/  ISETP.GT.U32.AND P3, PT, R247, R9, PT ;  /* 0x00000009f700720c */ /* 0x000fc40003f64070 */
[C---:B--2---:R-:W-:Y:S02]  /*131d0*/  ISETP.GT.U32.AND P0, PT, R247.reuse, R0, PT ;  /* 0x00000000f700720c */ /* 0x044fe40003f04070 */
[----:B----4-:R-:W-:-:S07]  /*131e0*/  ISETP.GT.U32.AND P2, PT, R247, R241, PT ;  /* 0x000000f1f700720c */ /* 0x010fce0003f44070 */
[--C-:B------:R-:W-:Y:S01]  /*131f0*/  @!P6 IMAD.IADD R10, R10, 0x1, -R247.reuse ;  /* 0x000000010a0ae824 */ /* 0x100fe200078e0af7 */
[----:B------:R-:W-:Y:S02]  /*13200*/  ISETP.GT.U32.AND P6, PT, R247, R15, PT ;  /* 0x0000000ff700720c */ /* 0x000fe40003fc4070 */
[----:B------:R-:W-:Y:S02]  /*13210*/  @!P3 IADD3 R9, R9, -R247, RZ ;  /* 0x800000f70909b210 */ /* 0x000fe40007ffe0ff */
[C---:B------:R-:W-:Y:S01]  /*13220*/  ISETP.GT.U32.AND P3, PT, R247.reuse, R14, PT ;  /* 0x0000000ef700720c */ /* 0x040fe20003f64070 */
[--C-:B------:R-:W-:Y:S01]  /*13230*/  @!P0 IMAD.IADD R0, R0, 0x1, -R247.reuse ;  /* 0x0000000100008824 */ /* 0x100fe200078e0af7 */
[----:B------:R-:W-:Y:S01]  /*13240*/  ISETP.GT.U32.AND P1, PT, R247, R242, PT ;  /* 0x000000f2f700720c */ /* 0x000fe20003f24070 */
[----:B------:R-:W-:Y:S01]  /*13250*/  @!P2 IMAD.IADD R241, R241, 0x1, -R247 ;  /* 0x00000001f1f1a824 */ /* 0x000fe200078e0af7 */
[C---:B------:R-:W-:Y:S02]  /*13260*/  ISETP.GT.U32.AND P0, PT, R247.reuse, R13, PT ;  /* 0x0000000df700720c */ /* 0x040fe40003f04070 */
[----:B------:R-:W-:-:S03]  /*13270*/  ISETP.GT.U32.AND P2, PT, R247, R12, PT ;  /* 0x0000000cf700720c */ /* 0x000fc60003f44070 */
[----:B------:R-:W-:-:S04]  /*13280*/  @!P6 IADD3 R15, R15, -R247, RZ ;  /* 0x800000f70f0fe210 */ /* 0x000fc80007ffe0ff */
[--C-:B------:R-:W-:Y:S02]  /*13290*/  @!P3 IMAD.IADD R14, R14, 0x1, -R247.reuse ;  /* 0x000000010e0eb824 */ /* 0x100fe400078e0af7 */
[--C-:B------:R-:W-:Y:S01]  /*132a0*/  @!P1 IMAD.IADD R242, R242, 0x1, -R247.reuse ;  /* 0x00000001f2f29824 */ /* 0x100fe200078e0af7 */
[----:B------:R-:W-:Y:S01]  /*132b0*/  ISETP.GT.U32.AND P1, PT, R247, R11, PT ;  /* 0x0000000bf700720c */ /* 0x000fe20003f24070 */
[--C-:B------:R-:W-:Y:S01]  /*132c0*/  @!P0 IMAD.IADD R13, R13, 0x1, -R247.reuse ;  /* 0x000000010d0d8824 */ /* 0x100fe200078e0af7 */
[----:B------:R1:W-:Y:S01]  /*132d0*/  STL [R1+0xf8], R15 ;  /* 0x0000f80f01007387 */ /* 0x0003e20000100800 */
[----:B------:R-:W-:-:S03]  /*132e0*/  @!P2 IMAD.IADD R12, R12, 0x1, -R247 ;  /* 0x000000010c0ca824 */ /* 0x000fc600078e0af7 */
[----:B------:R2:W-:Y:S04]  /*132f0*/  STL [R1+0xf4], R14 ;  /* 0x0000f40e01007387 */ /* 0x0005e80000100800 */
[----:B------:R-:W4:Y:S04]  /*13300*/  LDL.LU R16, [R1+0xac] ;  /* 0x0000ac0001107983 */ /* 0x000f280000300800 */
[----:B------:R2:W-:Y:S01]  /*13310*/  STL [R1+0xf0], R13 ;  /* 0x0000f00d01007387 */ /* 0x0005e20000100800 */
[----:B------:R-:W-:-:S03]  /*13320*/  @!P1 IMAD.IADD R11, R11, 0x1, -R247 ;  /* 0x000000010b0b9824 */ /* 0x000fc600078e0af7 */
[----:B-1----:R-:W4:Y:S04]  /*13330*/  LDL.LU R15, [R1+0xa8] ;  /* 0x0000a800010f7983 */ /* 0x002f280000300800 */
[----:B------:R1:W-:Y:S04]  /*13340*/  STL [R1+0xec], R12 ;  /* 0x0000ec0c01007387 */ /* 0x0003e80000100800 */
[----:B--2---:R-:W2:Y:S04]  /*13350*/  LDL.LU R14, [R1+0xa4] ;  /* 0x0000a400010e7983 */ /* 0x004ea80000300800 */
[----:B------:R-:W2:Y:S04]  /*13360*/  LDL.LU R13, [R1+0xa0] ;  /* 0x0000a000010d7983 */ /* 0x000ea80000300800 */
[----:B------:R3:W-:Y:S04]  /*13370*/  STL [R1+0xe8], R11 ;  /* 0x0000e80b01007387 */ /* 0x0007e80000100800 */
[----:B-1----:R-:W2:Y:S04]  /*13380*/  LDL.LU R12, [R1+0x9c] ;  /* 0x00009c00010c7983 */ /* 0x002ea80000300800 */
[----:B---3--:R-:W3:Y:S01]  /*13390*/  LDL.LU R11, [R1+0x98] ;  /* 0x00009800010b7983 */ /* 0x008ee20000300800 */
        /* <DEDUP_REMOVED lines=12> */
[--C-:B------:R-:W-:Y:S02]  /*13460*/  @!P0 IMAD.IADD R0, R0, 0x1, -R247.reuse ;  /* 0x0000000100008824 */ /* 0x100fe400078e0af7 */
[--C-:B------:R-:W-:Y:S01]  /*13470*/  @!P3 IMAD.IADD R9, R9, 0x1, -R247.reuse ;  /* 0x000000010909b824 */ /* 0x100fe200078e0af7 */
[----:B------:R-:W-:Y:S01]  /*13480*/  ISETP.GT.U32.AND P1, PT, R247, R242, PT ;  /* 0x000000f2f700720c */ /* 0x000fe20003f24070 */
[----:B------:R-:W-:-:S04]  /*13490*/  @!P5 IMAD.IADD R2, R2, 0x1, -R247 ;  /* 0x000000010202d824 */ /* 0x000fc800078e0af7 */
[-C--:B------:R-:W-:Y:S02]  /*134a0*/  @!P4 IADD3 R10, R10, -R247.reuse, RZ ;  /* 0x800000f70a0ac210 */ /* 0x080fe40007ffe0ff */
[--C-:B------:R-:W-:Y:S01]  /*134b0*/  @!P2 IMAD.IADD R241, R241, 0x1, -R247.reuse ;  /* 0x00000001f1f1a824 */ /* 0x100fe200078e0af7 */
[C---:B------:R-:W-:Y:S01]  /*134c0*/  ISETP.GT.U32.AND P2, PT, R247.reuse, R240, PT ;  /* 0x000000f0f700720c */ /* 0x040fe20003f44070 */
[----:B------:R1:W-:Y:S01]  /*134d0*/  STL [R1+0xe4], R2 ;  /* 0x0000e40201007387 */ /* 0x0003e20000100800 */
[----:B------:R-:W-:Y:S02]  /*134e0*/  @!P6 IADD3 R252, R252, -R247, RZ ;  /* 0x800000f7fcfce210 */ /* 0x000fe40007ffe0ff */
[C---:B------:R-:W-:Y:S01]  /*134f0*/  ISETP.GT.U32.AND P5, PT, R247.reuse, R243, PT ;  /* 0x000000f3f700720c */ /* 0x040fe20003fa4070 */
[----:B-1----:R-:W3:Y:S01]  /*13500*/  LDL.LU R2, [R1+0x94] ;  /* 0x0000940001027983 */ /* 0x002ee20000300800 */
[----:B------:R-:W-:Y:S01]  /*13510*/  @!P1 IMAD.IADD R242, R242, 0x1, -R247 ;  /* 0x00000001f2f29824 */ /* 0x000fe200078e0af7 */
[----:B------:R-:W-:-:S06]  /*13520*/  ISETP.GT.U32.AND P1, PT, R247, R4, PT ;  /* 0x00000004f700720c */ /* 0x000fcc0003f24070 */
[--C-:B------:R-:W-:Y:S01]  /*13530*/  @!P2 IMAD.IADD R240, R240, 0x1, -R247.reuse ;  /* 0x00000001f0f0a824 */ /* 0x100fe200078e0af7 */
[----:B------:R-:W-:Y:S03]  /*13540*/  STL [R1+0xe0], R10 ;  /* 0x0000e00a01007387 */ /* 0x000fe60000100800 */
[----:B------:R-:W-:Y:S01]  /*13550*/  @!P5 IMAD.IADD R243, R243, 0x1, -R247 ;  /* 0x00000001f3f3d824 */ /* 0x000fe200078e0af7 */
[----:B------:R-:W-:Y:S01]  /*13560*/  ISETP.GT.U32.AND P5, PT, R247, R3, PT ;  /* 0x00000003f700720c */ /* 0x000fe20003fa4070 */
[----:B------:R-:W-:Y:S04]  /*13570*/  STL [R1+0xdc], R9 ;  /* 0x0000dc0901007387 */ /* 0x000fe80000100800 */
[----:B------:R1:W-:Y:S01]  /*13580*/  STL [R1+0xd8], R0 ;  /* 0x0000d80001007387 */ /* 0x0003e20000100800 */
[----:B------:R-:W-:-:S03]  /*13590*/  @!P1 IADD3 R4, R4, -R247, RZ ;  /* 0x800000f704049210 */ /* 0x000fc60007ffe0ff */
[----:B------:R1:W-:Y:S04]  /*135a0*/  STL [R1+0xd4], R241 ;  /* 0x0000d4f101007387 */ /* 0x0003e80000100800 */
[----:B------:R1:W-:Y:S04]  /*135b0*/  STL [R1+0xd0], R242 ;  /* 0x0000d0f201007387 */ /* 0x0003e80000100800 */
[----:B------:R-:W-:Y:S04]  /*135c0*/  STL [R1+0xc8], R252 ;  /* 0x0000c8fc01007387 */ /* 0x000fe80000100800 */
[----:B------:R1:W-:Y:S04]  /*135d0*/  STL [R1+0xcc], R243 ;  /* 0x0000ccf301007387 */ /* 0x0003e80000100800 */
[----:B-1----:R-:W3:Y:S01]  /*135e0*/  LDL.LU R0, [R1+0x90] ;  /* 0x0000900001007983 */ /* 0x002ee20000300800 */
[----:B------:R-:W-:-:S03]  /*135f0*/  @!P5 IMAD.IADD R3, R3, 0x1, -R247 ;  /* 0x000000010303d824 */ /* 0x000fc600078e0af7 */
[----:B------:R-:W3:Y:S04]  /*13600*/  LDL.LU R241, [R1+0x8c] ;  /* 0x00008c0001f17983 */ /* 0x000ee80000300800 */
[----:B------:R-:W3:Y:S04]  /*13610*/  LDL.LU R242, [R1+0x88] ;  /* 0x0000880001f27983 */ /* 0x000ee80000300800 */
[----:B------:R-:W3:Y:S01]  /*13620*/  LDL.LU R243, [R1+0x84] ;  /* 0x0000840001f37983 */ /* 0x000ee20000300800 */
[C---:B------:R-:W-:Y:S02]  /*13630*/  ISETP.GT.U32.AND P4, PT, R247.reuse, R244, PT ;  /* 0x000000f4f700720c */ /* 0x040fe40003f84070 */
[----:B------:R-:W-:-:S02]  /*13640*/  ISETP.GT.U32.AND P3, PT, R247, R8, PT ;  /* 0x00000008f700720c */ /* 0x000fc40003f64070 */
[----:B------:R-:W-:-:S09]  /*13650*/  ISETP.GT.U32.AND P0, PT, R247, R5, PT ;  /* 0x00000005f700720c */ /* 0x000fd20003f04070 */
[--C-:B------:R-:W-:Y:S02]  /*13660*/  @!P4 IMAD.IADD R244, R244, 0x1, -R247.reuse ;  /* 0x00000001f4f4c824 */ /* 0x100fe400078e0af7 */
[--C-:B------:R-:W-:Y:S02]  /*13670*/  @!P3 IMAD.IADD R8, R8, 0x1, -R247.reuse ;  /* 0x000000010808b824 */ /* 0x100fe400078e0af7 */
[----:B------:R-:W-:Y:S01]  /*13680*/  @!P0 IMAD.IADD R5, R5, 0x1, -R247 ;  /* 0x0000000105058824 */ /* 0x000fe200078e0af7 */
[C---:B----4-:R-:W-:Y:S02]  /*13690*/  ISETP.GT.U32.AND P6, PT, R247.reuse, R16, PT ;  /* 0x00000010f700720c */ /* 0x050fe40003fc4070 */
[C---:B------:R-:W-:Y:S02]  /*136a0*/  ISETP.GT.U32.AND P4, PT, R247.reuse, R15, PT ;  /* 0x0000000ff700720c */ /* 0x040fe40003f84070 */
[C---:B--2---:R-:W-:Y:S02]  /*136b0*/  ISETP.GT.U32.AND P3, PT, R247.reuse, R14, PT ;  /* 0x0000000ef700720c */ /* 0x044fe40003f64070 */
[----:B------:R-:W-:-:S07]  /*136c0*/  ISETP.GT.U32.AND P0, PT, R247, R13, PT ;  /* 0x0000000df700720c */ /* 0x000fce0003f04070 */
[--C-:B------:R-:W-:Y:S01]  /*136d0*/  @!P6 IMAD.IADD R16, R16, 0x1, -R247.reuse ;  /* 0x000000011010e824 */ /* 0x100fe200078e0af7 */
[C---:B------:R-:W-:Y:S02]  /*136e0*/  ISETP.GT.U32.AND P6, PT, R247.reuse, R244, PT ;  /* 0x000000f4f700720c */ /* 0x040fe40003fc4070 */
[----:B------:R-:W-:Y:S01]  /*136f0*/  ISETP.GT.U32.AND P2, PT, R247, R12, PT ;  /* 0x0000000cf700720c */ /* 0x000fe20003f44070 */
[--C-:B------:R-:W-:Y:S01]  /*13700*/  @!P4 IMAD.IADD R15, R15, 0x1, -R247.reuse ;  /* 0x000000010f0fc824 */ /* 0x100fe200078e0af7 */
[----:B------:R-:W-:Y:S01]  /*13710*/  ISETP.GT.U32.AND P4, PT, R247, R8, PT ;  /* 0x00000008f700720c */ /* 0x000fe20003f84070 */
[--C-:B------:R-:W-:Y:S02]  /*13720*/  @!P3 IMAD.IADD R14, R14, 0x1, -R247.reuse ;  /* 0x000000010e0eb824 */ /* 0x100fe400078e0af7 */
[----:B------:R-:W-:Y:S01]  /*13730*/  @!P0 IMAD.IADD R13, R13, 0x1, -R247 ;  /* 0x000000010d0d8824 */ /* 0x000fe200078e0af7 */
[C---:B------:R-:W-:Y:S02]  /*13740*/  ISETP.GT.U32.AND P0, PT, R247.reuse, R240, PT ;  /* 0x000000f0f700720c */ /* 0x040fe40003f04070 */
[----:B------:R-:W-:-:S02]  /*13750*/  ISETP.GT.U32.AND P3, PT, R247, R5, PT ;  /* 0x00000005f700720c */ /* 0x000fc40003f64070 */
[----:B---3--:R-:W-:-:S03]  /*13760*/  ISETP.GT.U32.AND P1, PT, R247, R11, PT ;  /* 0x0000000bf700720c */ /* 0x008fc60003f24070 */
[-C--:B------:R-:W-:Y:S02]  /*13770*/  @!P2 IADD3 R12, R12, -R247.reuse, RZ ;  /* 0x800000f70c0ca210 */ /* 0x080fe40007ffe0ff */
[----:B------:R-:W-:Y:S01]  /*13780*/  ISETP.GT.U32.AND P2, PT, R247, R4, PT ;  /* 0x00000004f700720c */ /* 0x000fe20003f44070 */
[--C-:B------:R-:W-:Y:S02]  /*13790*/  @!P6 IMAD.IADD R244, R244, 0x1, -R247.reuse ;  /* 0x00000001f4f4e824 */ /* 0x100fe400078e0af7 */
[--C-:B------:R-:W-:Y:S01]  /*137a0*/  @!P4 IMAD.IADD R8, R8, 0x1, -R247.reuse ;  /* 0x000000010808c824 */ /* 0x100fe200078e0af7 */
[----:B------:R-:W-:Y:S02]  /*137b0*/  @!P0 IADD3 R240, R240, -R247, RZ ;  /* 0x800000f7f0f08210 */ /* 0x000fe40007ffe0ff */
[--C-:B------:R-:W-:Y:S01]  /*137c0*/  @!P3 IMAD.IADD R5, R5, 0x1, -R247.reuse ;  /* 0x000000010505b824 */ /* 0x100fe200078e0af7 */
[----:B------:R1:W-:Y:S01]  /*137d0*/  STL [R1+0xc4], R244 ;  /* 0x0000c4f401007387 */ /* 0x0003e20000100800 */
[----:B------:R-:W-:Y:S01]  /*137e0*/  @!P1 IMAD.IADD R11, R11, 0x1, -R247 ;  /* 0x000000010b0b9824 */ /* 0x000fe200078e0af7 */
[----:B------:R-:W-:-:S04]  /*137f0*/  ISETP.GT.U32.AND P1, PT, R247, R3, PT ;  /* 0x00000003f700720c */ /* 0x000fc80003f24070 */
[--C-:B------:R-:W-:Y:S01]  /*13800*/  @!P2 IMAD.IADD R4, R4, 0x1, -R247.reuse ;  /* 0x000000010404a824 */ /* 0x100fe200078e0af7 */
[----:B-1----:R-:W2:Y:S04]  /*13810*/  LDL.LU R244, [R1+0x80] ;  /* 0x0000800001f47983 */ /* 0x002ea80000300800 */
[----:B------:R-:W-:Y:S04]  /*13820*/  STL [R1+0xc0], R8 ;  /* 0x0000c00801007387 */ /* 0x000fe80000100800 */
[----:B------:R1:W-:Y:S04]  /*13830*/  STL [R1+0xb8], R240 ;  /* 0x0000b8f001007387 */ /* 0x0003e80000100800 */
[----:B------:R3:W-:Y:S04]  /*13840*/  STL [R1+0xbc], R5 ;  /* 0x0000bc0501007387 */ /* 0x0007e80000100800 */
[----:B-1----:R-:W4:Y:S04]  /*13850*/  LDL.LU R240, [R1+0x78] ;  /* 0x0000780001f07983 */ /* 0x002f280000300800 */
[----:B------:R-:W4:Y:S04]  /*13860*/  LDL.LU R10, [R1+0x74] ;  /* 0x00007400010a7983 */ /* 0x000f280000300800 */
[----:B------:R-:W4:Y:S04]  /*13870*/  LDL.LU R9, [R1+0x70] ;  /* 0x0000700001097983 */ /* 0x000f280000300800 */
[----:B------:R1:W-:Y:S04]  /*13880*/  STL [R1+0xb4], R4 ;  /* 0x0000b40401007387 */ /* 0x0003e80000100800 */
[----:B------:R-:W4:Y:S01]  /*13890*/  LDL.LU R8, [R1+0x6c] ;  /* 0x00006c0001087983 */ /* 0x000f220000300800 */
[----:B------:R-:W-:-:S03]  /*138a0*/  @!P1 IMAD.IADD R3, R3, 0x1, -R247 ;  /* 0x0000000103039824 */ /* 0x000fc600078e0af7 */
[----:B---3--:R-:W3:Y:S04]  /*138b0*/  LDL.LU R5, [R1+0x68] ;  /* 0x0000680001057983 */ /* 0x008ee80000300800 */
[----:B-1----:R-:W3:Y:S04]  /*138c0*/  LDL.LU R4, [R1+0x64] ;  /* 0x0000640001047983 */ /* 0x002ee80000300800 */
[----:B------:R1:W-:Y:S04]  /*138d0*/  STL [R1+0xb0], R3 ;  /* 0x0000b00301007387 */ /* 0x0003e80000100800 */
[----:B-1----:R-:W3:Y:S01]  /*138e0*/  LDL.LU R3, [R1+0x60] ;  /* 0x0000600001037983 */ /* 0x002ee20000300800 */
[----:B------:R-:W-:-:S02]  /*138f0*/  ISETP.GT.U32.AND P5, PT, R247, R2, PT ;  /* 0x00000002f700720c */ /* 0x000fc40003fa4070 */
[C---:B------:R-:W-:Y:S02]  /*13900*/  ISETP.GT.U32.AND P4, PT, R247.reuse, R15, PT ;  /* 0x0000000ff700720c */ /* 0x040fe40003f84070 */
[----:B------:R-:W-:-:S09]  /*13910*/  ISETP.GT.U32.AND P3, PT, R247, R14, PT ;  /* 0x0000000ef700720c */ /* 0x000fd20003f64070 */
[--C-:B------:R-:W-:Y:S01]  /*13920*/  @!P5 IMAD.IADD R2, R2, 0x1, -R247.reuse ;  /* 0x000000010202d824 */ /* 0x100fe200078e0af7 */
[C---:B------:R-:W-:Y:S02]  /*13930*/  ISETP.GT.U32.AND P5, PT, R247.reuse, R16, PT ;  /* 0x00000010f700720c */ /* 0x040fe40003fa4070 */
[C---:B------:R-:W-:Y:S02]  /*13940*/  ISETP.GT.U32.AND P0, PT, R247.reuse, R13, PT ;  /* 0x0000000df700720c */ /* 0x040fe40003f04070 */
[C---:B------:R-:W-:Y:S02]  /*13950*/  ISETP.GT.U32.AND P2, PT, R247.reuse, R12, PT ;  /* 0x0000000cf700720c */ /* 0x040fe40003f44070 */
[----:B------:R-:W-:Y:S01]  /*13960*/  ISETP.GT.U32.AND P6, PT, R247, R2, PT ;  /* 0x00000002f700720c */ /* 0x000fe20003fc4070 */
[----:B------:R-:W-:Y:S01]  /*13970*/  @!P4 IMAD.IADD R15, R15, 0x1, -R247 ;  /* 0x000000010f0fc824 */ /* 0x000fe200078e0af7 */
[C---:B------:R-:W-:Y:S02]  /*13980*/  ISETP.GT.U32.AND P1, PT, R247.reuse, R11, PT ;  /* 0x0000000bf700720c */ /* 0x040fe40003f24070 */
[----:B------:R-:W-:-:S03]  /*13990*/  ISETP.GT.U32.AND P4, PT, R247, R241, PT ;  /* 0x000000f1f700720c */ /* 0x000fc60003f84070 */
[--C-:B------:R-:W-:Y:S01]  /*139a0*/  @!P5 IMAD.IADD R16, R16, 0x1, -R247.reuse ;  /* 0x000000011010d824 */ /* 0x100fe200078e0af7 */
[C---:B------:R-:W-:Y:S02]  /*139b0*/  ISETP.GT.U32.AND P5, PT, R247.reuse, R0, PT ;  /* 0x00000000f700720c */ /* 0x040fe40003fa4070 */
[----:B------:R-:W-:Y:S02]  /*139c0*/  @!P3 IADD3 R14, R14, -R247, RZ ;  /* 0x800000f70e0eb210 */ /* 0x000fe40007ffe0ff */
[----:B------:R-:W-:Y:S01]  /*139d0*/  ISETP.GT.U32.AND P3, PT, R247, R242, PT ;  /* 0x000000f2f700720c */ /* 0x000fe20003f64070 */
[----:B------:R-:W-:Y:S01]  /*139e0*/  @!P0 IMAD.IADD R13, R13, 0x1, -R247 ;  /* 0x000000010d0d8824 */ /* 0x000fe200078e0af7 */
[----:B------:R-:W-:Y:S01]  /*139f0*/  ISETP.GT.U32.AND P0, PT, R247, R243, PT ;  /* 0x000000f3f700720c */ /* 0x000fe20003f04070 */
[----:B------:R-:W-:Y:S02]  /*13a00*/  IMAD.MOV.U32 R252, RZ, RZ, R239 ;  /* 0x000000fffffc7224 */ /* 0x000fe400078e00ef */
[----:B------:R-:W-:-:S02]  /*13a10*/  @!P2 IMAD.IADD R12, R12, 0x1, -R247 ;  /* 0x000000010c0ca824 */ /* 0x000fc400078e0af7 */
[--C-:B------:R-:W-:Y:S02]  /*13a20*/  @!P6 IMAD.IADD R2, R2, 0x1, -R247.reuse ;  /* 0x000000010202e824 */ /* 0x100fe400078e0af7 */
[--C-:B------:R-:W-:Y:S01]  /*13a30*/  @!P5 IMAD.IADD R0, R0, 0x1, -R247.reuse ;  /* 0x000000010000d824 */ /* 0x100fe200078e0af7 */
[----:B------:R-:W-:Y:S01]  /*13a40*/  @!P4 IADD3 R241, R241, -R247, RZ ;  /* 0x800000f7f1f1c210 */ /* 0x000fe20007ffe0ff */
[--C-:B------:R-:W-:Y:S01]  /*13a50*/  @!P1 IMAD.IADD R11, R11, 0x1, -R247.reuse ;  /* 0x000000010b0b9824 */ /* 0x100fe200078e0af7 */
[----:B------:R-:W-:Y:S01]  /*13a60*/  ISETP.GT.U32.AND P1, PT, R247, R252, PT ;  /* 0x000000fcf700720c */ /* 0x000fe20003f24070 */
[--C-:B------:R-:W-:Y:S02]  /*13a70*/  @!P3 IMAD.IADD R242, R242, 0x1, -R247.reuse ;  /* 0x00000001f2f2b824 */ /* 0x100fe400078e0af7 */
[--C-:B------:R-:W-:Y:S01]  /*13a80*/  @!P0 IMAD.IADD R243, R243, 0x1, -R247.reuse ;  /* 0x00000001f3f38824 */ /* 0x100fe200078e0af7 */
[----:B------:R1:W-:Y:S09]  /*13a90*/  STL [R1+0xac], R16 ;  /* 0x0000ac1001007387 */ /* 0x0003f20000100800 */
[----:B------:R-:W-:Y:S01]  /*13aa0*/  @!P1 IMAD.IADD R252, R252, 0x1, -R247 ;  /* 0x00000001fcfc9824 */ /* 0x000fe200078e0af7 */
[----:B-1----:R-:W3:Y:S04]  /*13ab0*/  LDL.LU R16, [R1+0x2a3c] ;  /* 0x002a3c0001107983 */ /* 0x002ee80000300800 */
[----:B------:R1:W-:Y:S04]  /*13ac0*/  STL [R1+0xa8], R15 ;  /* 0x0000a80f01007387 */ /* 0x0003e80000100800 */
[----:B------:R1:W-:Y:S04]  /*13ad0*/  STL [R1+0xa4], R14 ;  /* 0x0000a40e01007387 */ /* 0x0003e80000100800 */
[----:B------:R1:W-:Y:S04]  /*13ae0*/  STL [R1+0xa0], R13 ;  /* 0x0000a00d01007387 */ /* 0x0003e80000100800 */
[----:B------:R1:W-:Y:S04]  /*13af0*/  STL [R1+0x9c], R12 ;  /* 0x00009c0c01007387 */ /* 0x0003e80000100800 */
[----:B-1----:R-:W3:Y:S04]  /*13b00*/  LDL.LU R15, [R1+0x5c] ;  /* 0x00005c00010f7983 */ /* 0x002ee80000300800 */
[----:B------:R1:W-:Y:S04]  /*13b10*/  STL [R1+0x98], R11 ;  /* 0x0000980b01007387 */ /* 0x0003e80000100800 */
[----:B------:R-:W3:Y:S04]  /*13b20*/  LDL.LU R14, [R1+0x58] ;  /* 0x00005800010e7983 */ /* 0x000ee80000300800 */
[----:B------:R-:W3:Y:S04]  /*13b30*/  LDL.LU R13, [R1+0x54] ;  /* 0x00005400010d7983 */ /* 0x000ee80000300800 */
[----:B------:R1:W-:Y:S04]  /*13b40*/  STL [R1+0x94], R2 ;  /* 0x0000940201007387 */ /* 0x0003e80000100800 */
[----:B------:R-:W3:Y:S04]  /*13b50*/  LDL.LU R12, [R1+0x50] ;  /* 0x00005000010c7983 */ /* 0x000ee80000300800 */
[----:B-1----:R-:W3:Y:S04]  /*13b60*/  LDL.LU R11, [R1+0x4c] ;  /* 0x00004c00010b7983 */ /* 0x002ee80000300800 */
[----:B------:R-:W3:Y:S01]  /*13b70*/  LDL.LU R2, [R1+0x48] ;  /* 0x0000480001027983 */ /* 0x000ee20000300800 */
[----:B--2---:R-:W-:-:S02]  /*13b80*/  ISETP.GT.U32.AND P2, PT, R247, R244, PT ;  /* 0x000000f4f700720c */ /* 0x004fc40003f44070 */
[C---:B----4-:R-:W-:Y:S02]  /*13b90*/  ISETP.GT.U32.AND P6, PT, R247.reuse, R240, PT ;  /* 0x000000f0f700720c */ /* 0x050fe40003fc4070 */
[C---:B------:R-:W-:Y:S02]  /*13ba0*/  ISETP.GT.U32.AND P5, PT, R247.reuse, R10, PT ;  /* 0x0000000af700720c */ /* 0x040fe40003fa4070 */
[----:B------:R-:W-:-:S07]  /*13bb0*/  ISETP.GT.U32.AND P4, PT, R247, R9, PT ;  /* 0x00000009f700720c */ /* 0x000fce0003f84070 */
[--C-:B------:R-:W-:Y:S01]  /*13bc0*/  @!P2 IMAD.IADD R244, R244, 0x1, -R247.reuse ;  /* 0x00000001f4f4a824 */ /* 0x100fe200078e0af7 */
[C---:B------:R-:W-:Y:S02]  /*13bd0*/  ISETP.GT.U32.AND P3, PT, R247.reuse, R8, PT ;  /* 0x00000008f700720c */ /* 0x040fe40003f64070 */
[C---:B---3--:R-:W-:Y:S01]  /*13be0*/  ISETP.GT.U32.AND P0, PT, R247.reuse, R5, PT ;  /* 0x00000005f700720c */ /* 0x048fe20003f04070 */
[--C-:B------:R-:W-:Y:S01]  /*13bf0*/  @!P6 IMAD.IADD R240, R240, 0x1, -R247.reuse ;  /* 0x00000001f0f0e824 */ /* 0x100fe200078e0af7 */
[C---:B------:R-:W-:Y:S02]  /*13c00*/  ISETP.GT.U32.AND P6, PT, R247.reuse, R0, PT ;  /* 0x00000000f700720c */ /* 0x040fe40003fc4070 */
[----:B------:R-:W-:Y:S02]  /*13c10*/  ISETP.GT.U32.AND P2, PT, R247, R4, PT ;  /* 0x00000004f700720c */ /* 0x000fe40003f44070 */
[----:B------:R-:W-:Y:S01]  /*13c20*/  @!P5 IADD3 R10, R10, -R247, RZ ;  /* 0x800000f70a0ad210 */ /* 0x000fe20007ffe0ff */
[----:B------:R-:W-:Y:S01]  /*13c30*/  @!P4 IMAD.IADD R9, R9, 0x1, -R247 ;  /* 0x000000010909c824 */ /* 0x000fe200078e0af7 */
[----:B------:R-:W-:-:S03]  /*13c40*/  ISETP.GT.U32.AND P5, PT, R247, R241, PT ;  /* 0x000000f1f700720c */ /* 0x000fc60003fa4070 */
[--C-:B------:R-:W-:Y:S01]  /*13c50*/  @!P3 IMAD.IADD R8, R8, 0x1, -R247.reuse ;  /* 0x000000010808b824 */ /* 0x100fe200078e0af7 */
[C---:B------:R-:W-:Y:S02]  /*13c60*/  ISETP.GT.U32.AND P4, PT, R247.reuse, R242, PT ;  /* 0x000000f2f700720c */ /* 0x040fe40003f84070 */
[----:B------:R-:W-:Y:S01]  /*13c70*/  ISETP.GT.U32.AND P3, PT, R247, R243, PT ;  /* 0x000000f3f700720c */ /* 0x000fe20003f64070 */
[--C-:B------:R-:W-:Y:S01]  /*13c80*/  @!P0 IMAD.IADD R5, R5, 0x1, -R247.reuse ;  /* 0x0000000105058824 */ /* 0x100fe200078e0af7 */
[C---:B------:R-:W-:Y:S02]  /*13c90*/  ISETP.GT.U32.AND P1, PT, R247.reuse, R3, PT ;  /* 0x00000003f700720c */ /* 0x040fe40003f24070 */
[C---:B------:R-:W-:Y:S01]  /*13ca0*/  ISETP.GT.U32.AND P0, PT, R247.reuse, R244, PT ;  /* 0x000000f4f700720c */ /* 0x040fe20003f04070 */
[--C-:B------:R-:W-:Y:S01]  /*13cb0*/  @!P2 IMAD.IADD R4, R4, 0x1, -R247.reuse ;  /* 0x000000010404a824 */ /* 0x100fe200078e0af7 */
[----:B------:R-:W-:Y:S01]  /*13cc0*/  ISETP.GT.U32.AND P2, PT, R247, R252, PT ;  /* 0x000000fcf700720c */ /* 0x000fe20003f44070 */
[----:B------:R-:W-:Y:S01]  /*13cd0*/  @!P5 IMAD.IADD R241, R241, 0x1, -R247 ;  /* 0x00000001f1f1d824 */ /* 0x000fe200078e0af7 */
[----:B------:R-:W-:-:S03]  /*13ce0*/  @!P6 IADD3 R0, R0, -R247, RZ ;  /* 0x800000f70000e210 */ /* 0x000fc60007ffe0ff */
[--C-:B------:R-:W-:Y:S02]  /*13cf0*/  @!P4 IMAD.IADD R242, R242, 0x1, -R247.reuse ;  /* 0x00000001f2f2c824 */ /* 0x100fe400078e0af7 */
[--C-:B------:R-:W-:Y:S02]  /*13d00*/  @!P3 IMAD.IADD R243, R243, 0x1, -R247.reuse ;  /* 0x00000001f3f3b824 */ /* 0x100fe400078e0af7 */
[--C-:B------:R-:W-:Y:S01]  /*13d10*/  @!P1 IMAD.IADD R3, R3, 0x1, -R247.reuse ;  /* 0x0000000103039824 */ /* 0x100fe200078e0af7 */
[----:B------:R-:W-:Y:S01]  /*13d20*/  ISETP.GT.U32.AND P1, PT, R247, R240, PT ;  /* 0x000000f0f700720c */ /* 0x000fe20003f24070 */
[----:B------:R1:W-:Y:S01]  /*13d30*/  STL [R1+0x90], R0 ;  /* 0x0000900001007387 */ /* 0x0003e20000100800 */
[----:B------:R-:W-:-:S03]  /*13d40*/  @!P0 IMAD.IADD R244, R244, 0x1, -R247 ;  /* 0x00000001f4f48824 */ /* 0x000fc600078e0af7 */
[----:B------:R2:W-:Y:S01]  /*13d50*/  STL [R1+0x8c], R241 ;  /* 0x00008cf101007387 */ /* 0x0005e20000100800 */
[----:B------:R-:W-:-:S03]  /*13d60*/  @!P2 IMAD.IADD R252, R252, 0x1, -R247 ;  /* 0x00000001fcfca824 */ /* 0x000fc600078e0af7 */
[----:B-1----:R-:W3:Y:S04]  /*13d70*/  LDL.LU R0, [R1+0x44] ;  /* 0x0000440001007983 */ /* 0x002ee80000300800 */
[----:B------:R1:W-:Y:S04]  /*13d80*/  STL [R1+0x88], R242 ;  /* 0x000088f201007387 */ /* 0x0003e80000100800 */
[----:B------:R4:W-:Y:S04]  /*13d90*/  STL [R1+0x84], R243 ;  /* 0x000084f301007387 */ /* 0x0009e80000100800 */
[----:B--2---:R-:W2:Y:S04]  /*13da0*/  LDL.LU R241, [R1+0x40] ;  /* 0x0000400001f17983 */ /* 0x004ea80000300800 */
[----:B-1----:R-:W2:Y:S01]  /*13db0*/  LDL.LU R242, [R1+0x3c] ;  /* 0x00003c0001f27983 */ /* 0x002ea20000300800 */
[----:B------:R-:W-:-:S03]  /*13dc0*/  @!P1 IMAD.IADD R240, R240, 0x1, -R247 ;  /* 0x00000001f0f09824 */ /* 0x000fc600078e0af7 */
[----:B------:R1:W-:Y:S04]  /*13dd0*/  STL [R1+0x80], R244 ;  /* 0x000080f401007387 */ /* 0x0003e80000100800 */
[----:B----4-:R-:W4:Y:S04]  /*13de0*/  LDL.LU R243, [R1+0x38] ;  /* 0x0000380001f37983 */ /* 0x010f280000300800 */
[----:B-1----:R-:W4:Y:S04]  /*13df0*/  LDL.LU R244, [R1+0x34] ;  /* 0x0000340001f47983 */ /* 0x002f280000300800 */
[----:B------:R1:W-:Y:S04]  /*13e00*/  STL [R1+0x7c], R252 ;  /* 0x00007cfc01007387 */ /* 0x0003e80000100800 */
[----:B-1----:R-:W4:Y:S04]  /*13e10*/  LDL.LU R252, [R1+0x30] ;  /* 0x0000300001fc7983 */ /* 0x002f280000300800 */
[----:B------:R1:W-:Y:S04]  /*13e20*/  STL [R1+0x78], R240 ;  /* 0x000078f001007387 */ /* 0x0003e80000100800 */
[----:B-1----:R-:W4:Y:S01]  /*13e30*/  LDL.LU R240, [R1+0x2a38] ;  /* 0x002a380001f07983 */ /* 0x002f220000300800 */
[----:B------:R-:W-:-:S02]  /*13e40*/  ISETP.GT.U32.AND P5, PT, R247, R10, PT ;  /* 0x0000000af700720c */ /* 0x000fc40003fa4070 */
[C---:B------:R-:W-:Y:S02]  /*13e50*/  ISETP.GT.U32.AND P4, PT, R247.reuse, R9, PT ;  /* 0x00000009f700720c */ /* 0x040fe40003f84070 */
[C---:B------:R-:W-:Y:S02]  /*13e60*/  ISETP.GT.U32.AND P3, PT, R247.reuse, R8, PT ;  /* 0x00000008f700720c */ /* 0x040fe40003f64070 */
[C---:B------:R-:W-:Y:S02]  /*13e70*/  ISETP.GT.U32.AND P0, PT, R247.reuse, R5, PT ;  /* 0x00000005f700720c */ /* 0x040fe40003f04070 */
[C---:B------:R-:W-:Y:S02]  /*13e80*/  ISETP.GT.U32.AND P2, PT, R247.reuse, R4, PT ;  /* 0x00000004f700720c */ /* 0x040fe40003f44070 */
[C---:B------:R-:W-:Y:S02]  /*13e90*/  ISETP.GT.U32.AND P6, PT, R247.reuse, R3, PT ;  /* 0x00000003f700720c */ /* 0x040fe40003fc4070 */
[C---:B------:R-:W-:Y:S01]  /*13ea0*/  ISETP.GT.U32.AND P1, PT, R247.reuse, R15, PT ;  /* 0x0000000ff700720c */ /* 0x040fe20003f24070 */
[--C-:B------:R-:W-:Y:S01]  /*13eb0*/  @!P5 IMAD.IADD R10, R10, 0x1, -R247.reuse ;  /* 0x000000010a0ad824 */ /* 0x100fe200078e0af7 */
[----:B------:R-:W-:Y:S01]  /*13ec0*/  ISETP.GT.U32.AND P5, PT, R247, R14, PT ;  /* 0x0000000ef700720c */ /* 0x000fe20003fa4070 */
[--C-:B------:R-:W-:Y:S01]  /*13ed0*/  @!P4 IMAD.IADD R9, R9, 0x1, -R247.reuse ;  /* 0x000000010909c824 */ /* 0x100fe200078e0af7 */
[C---:B------:R-:W-:Y:S01]  /*13ee0*/  ISETP.GT.U32.AND P4, PT, R247.reuse, R13, PT ;  /* 0x0000000df700720c */ /* 0x040fe20003f84070 */
[--C-:B------:R-:W-:Y:S01]  /*13ef0*/  @!P3 IMAD.IADD R8, R8, 0x1, -R247.reuse ;  /* 0x000000010808b824 */ /* 0x100fe200078e0af7 */
[----:B------:R-:W-:Y:S01]  /*13f00*/  ISETP.GT.U32.AND P3, PT, R247, R12, PT ;  /* 0x0000000cf700720c */ /* 0x000fe20003f64070 */
[----:B------:R-:W-:Y:S01]  /*13f10*/  @!P0 IMAD.IADD R5, R5, 0x1, -R247 ;  /* 0x0000000105058824 */ /* 0x000fe200078e0af7 */
[----:B------:R-:W-:-:S02]  /*13f20*/  ISETP.GT.U32.AND P0, PT, R247, R11, PT ;  /* 0x0000000bf700720c */ /* 0x000fc40003f04070 */
[-C--:B------:R-:W-:Y:S01]  /*13f30*/  @!P2 IADD3 R4, R4, -R247.reuse, RZ ;  /* 0x800000f70404a210 */ /* 0x080fe20007ffe0ff */
[--C-:B------:R-:W-:Y:S01]  /*13f40*/  @!P6 IMAD.IADD R3, R3, 0x1, -R247.reuse ;  /* 0x000000010303e824 */ /* 0x100fe200078e0af7 */
[----:B------:R-:W-:Y:S01]  /*13f50*/  ISETP.GT.U32.AND P2, PT, R247, R2, PT ;  /* 0x00000002f700720c */ /* 0x000fe20003f44070 */
[--C-:B------:R-:W-:Y:S02]  /*13f60*/  @!P1 IMAD.IADD R15, R15, 0x1, -R247.reuse ;  /* 0x000000010f0f9824 */ /* 0x100fe400078e0af7 */
[--C-:B------:R-:W-:Y:S02]  /*13f70*/  @!P5 IMAD.IADD R14, R14, 0x1, -R247.reuse ;  /* 0x000000010e0ed824 */ /* 0x100fe400078e0af7 */
[----:B------:R-:W-:Y:S02]  /*13f80*/  @!P4 IMAD.IADD R13, R13, 0x1, -R247 ;  /* 0x000000010d0dc824 */ /* 0x000fe400078e0af7 */
[----:B------:R-:W-:Y:S02]  /*13f90*/  IMAD.HI.U32 R239, R245, R238, RZ ;  /* 0x000000eef5ef7227 */ /* 0x000fe400078e00ff */
[----:B------:R-:W-:-:S02]  /*13fa0*/  @!P0 IADD3 R11, R11, -R247, RZ ;  /* 0x800000f70b0b8210 */ /* 0x000fc40007ffe0ff */
[----:B------:R-:W-:Y:S02]  /*13fb0*/  @!P3 IMAD.IADD R12, R12, 0x1, -R247 ;  /* 0x000000010c0cb824 */ /* 0x000fe400078e0af7 */
[----:B------:R-:W-:Y:S02]  /*13fc0*/  IMAD.MOV R239, RZ, RZ, -R239 ;  /* 0x000000ffffef7224 */ /* 0x000fe400078e0aef */
[----:B------:R-:W-:Y:S02]  /*13fd0*/  @!P2 IMAD.IADD R2, R2, 0x1, -R247 ;  /* 0x000000010202a824 */ /* 0x000fe400078e0af7 */
[----:B------:R-:W-:Y:S01]  /*13fe0*/  IMAD R238, R247, R239, R238 ;  /* 0x000000eff7ee7224 */ /* 0x000fe200078e02ee */
[----:B------:R-:W-:-:S05]  /*13ff0*/  IADD3 R239, R6, 0x1f9, RZ ;  /* 0x000001f906ef7810 */ /* 0x000fca0007ffe0ff */
[----:B------:R-:W-:Y:S04]  /*14000*/  STL [R1+0x1fdc], R239 ;  /* 0x001fdcef01007387 */ /* 0x000fe80000100800 */
[----:B------:R1:W-:Y:S04]  /*14010*/  STL [R1+0x74], R10 ;  /* 0x0000740a01007387 */ /* 0x0003e80000100800 */
[----:B------:R-:W-:Y:S04]  /*14020*/  STL [R1+0x70], R9 ;  /* 0x0000700901007387 */ /* 0x000fe80000100800 */
[----:B------:R1:W-:Y:S04]  /*14030*/  STL [R1+0x6c], R8 ;  /* 0x00006c0801007387 */ /* 0x0003e80000100800 */
[----:B------:R1:W-:Y:S04]  /*14040*/  STL [R1+0x68], R5 ;  /* 0x0000680501007387 */ /* 0x0003e80000100800 */
[----:B-1----:R-:W4:Y:S04]  /*14050*/  LDL.LU R10, [R1+0x28] ;  /* 0x00002800010a7983 */ /* 0x002f280000300800 */
[----:B------:R1:W-:Y:S04]  /*14060*/  STL [R1+0x64], R4 ;  /* 0x0000640401007387 */ /* 0x0003e80000100800 */
[----:B------:R-:W4:Y:S04]  /*14070*/  LDL.LU R8, [R1+0x24] ;  /* 0x0000240001087983 */ /* 0x000f280000300800 */
[----:B------:R-:W4:Y:S04]  /*14080*/  LDL.LU R5, [R1+0x20] ;  /* 0x0000200001057983 */ /* 0x000f280000300800 */
[----:B------:R1:W-:Y:S04]  /*14090*/  STL [R1+0x60], R3 ;  /* 0x0000600301007387 */ /* 0x0003e80000100800 */
[----:B-1----:R-:W4:Y:S04]  /*140a0*/  LDL.LU R4, [R1+0x1c] ;  /* 0x00001c0001047983 */ /* 0x002f280000300800 */
[----:B------:R-:W4:Y:S04]  /*140b0*/  LDL.LU R3, [R1+0x18] ;  /* 0x0000180001037983 */ /* 0x000f280000300800 */
[----:B------:R-:W4:Y:S01]  /*140c0*/  LDL.LU R9, [R1+0x10] ;  /* 0x0000100001097983 */ /* 0x000f220000300800 */
[----:B---3--:R-:W-:-:S02]  /*140d0*/  ISETP.GT.U32.AND P6, PT, R247, R0, PT ;  /* 0x00000000f700720c */ /* 0x008fc40003fc4070 */
[C---:B--2---:R-:W-:Y:S02]  /*140e0*/  ISETP.GT.U32.AND P1, PT, R247.reuse, R241, PT ;  /* 0x000000f1f700720c */ /* 0x044fe40003f24070 */
[C---:B------:R-:W-:Y:S02]  /*140f0*/  ISETP.GT.U32.AND P5, PT, R247.reuse, R242, PT ;  /* 0x000000f2f700720c */ /* 0x040fe40003fa4070 */
[C---:B----4-:R-:W-:Y:S02]  /*14100*/  ISETP.GT.U32.AND P4, PT, R247.reuse, R243, PT ;  /* 0x000000f3f700720c */ /* 0x050fe40003f84070 */
[----:B------:R-:W-:-:S05]  /*14110*/  ISETP.GT.U32.AND P3, PT, R247, R244, PT ;  /* 0x000000f4f700720c */ /* 0x000fca0003f64070 */
        /* <DEDUP_REMOVED lines=8> */
[----:B------:R-:W-:Y:S02]  /*141a0*/  ISETP.GT.U32.AND P4, PT, R247, R12, PT ;  /* 0x0000000cf700720c */ /* 0x000fe40003f84070 */
[----:B------:R-:W-:-:S02]  /*141b0*/  @!P3 IADD3 R244, R244, -R247, RZ ;  /* 0x800000f7f4f4b210 */ /* 0x000fc40007ffe0ff */
[C---:B------:R-:W-:Y:S02]  /*141c0*/  ISETP.GT.U32.AND P3, PT, R247.reuse, R11, PT ;  /* 0x0000000bf700720c */ /* 0x040fe40003f64070 */
[----:B------:R-:W-:-:S05]  /*141d0*/  ISETP.GT.U32.AND P2, PT, R247, R240, PT ;  /* 0x000000f0f700720c */ /* 0x000fca0003f44070 */
[--C-:B------:R-:W-:Y:S01]  /*141e0*/  @!P0 IMAD.IADD R252, R252, 0x1, -R247.reuse ;  /* 0x00000001fcfc8824 */ /* 0x100fe200078e0af7 */
[----:B------:R-:W-:Y:S01]  /*141f0*/  ISETP.GT.U32.AND P0, PT, R247, R2, PT ;  /* 0x00000002f700720c */ /* 0x000fe20003f04070 */
[--C-:B------:R-:W-:Y:S02]  /*14200*/  @!P6 IMAD.IADD R15, R15, 0x1, -R247.reuse ;  /* 0x000000010f0fe824 */ /* 0x100fe400078e0af7 */
[--C-:B------:R-:W-:Y:S01]  /*14210*/  @!P1 IMAD.IADD R14, R14, 0x1, -R247.reuse ;  /* 0x000000010e0e9824 */ /* 0x100fe200078e0af7 */
[----:B------:R-:W-:Y:S01]  /*14220*/  ISETP.GT.U32.AND P1, PT, R247, R241, PT ;  /* 0x000000f1f700720c */ /* 0x000fe20003f24070 */
[--C-:B------:R-:W-:Y:S01]  /*14230*/  @!P5 IMAD.IADD R13, R13, 0x1, -R247.reuse ;  /* 0x000000010d0dd824 */ /* 0x100fe200078e0af7 */
[C---:B------:R-:W-:Y:S01]  /*14240*/  ISETP.GT.U32.AND P5, PT, R247.reuse, R242, PT ;  /* 0x000000f2f700720c */ /* 0x040fe20003fa4070 */
[--C-:B------:R-:W-:Y:S01]  /*14250*/  @!P2 IMAD.IADD R240, R240, 0x1, -R247.reuse ;  /* 0x00000001f0f0a824 */ /* 0x100fe200078e0af7 */
[----:B------:R-:W-:Y:S01]  /*14260*/  ISETP.GT.U32.AND P2, PT, R247, R0, PT ;  /* 0x00000000f700720c */ /* 0x000fe20003f44070 */
[----:B------:R1:W-:Y:S01]  /*14270*/  STL [R1+0x5c], R15 ;  /* 0x00005c0f01007387 */ /* 0x0003e20000100800 */
[----:B------:R-:W-:Y:S01]  /*14280*/  @!P4 IADD3 R12, R12, -R247, RZ ;  /* 0x800000f70c0cc210 */ /* 0x000fe20007ffe0ff */
[--C-:B------:R-:W-:Y:S01]  /*14290*/  @!P3 IMAD.IADD R11, R11, 0x1, -R247.reuse ;  /* 0x000000010b0bb824 */ /* 0x100fe200078e0af7 */
[C---:B------:R-:W-:Y:S01]  /*142a0*/  ISETP.GT.U32.AND P4, PT, R247.reuse, R243, PT ;  /* 0x000000f3f700720c */ /* 0x040fe20003f84070 */
[----:B------:R-:W-:Y:S01]  /*142b0*/  @!P0 IMAD.IADD R2, R2, 0x1, -R247 ;  /* 0x0000000102028824 */ /* 0x000fe200078e0af7 */
[----:B------:R-:W-:-:S02]  /*142c0*/  ISETP.GT.U32.AND P3, PT, R247, R244, PT ;  /* 0x000000f4f700720c */ /* 0x000fc40003f64070 */
[----:B------:R-:W-:Y:S01]  /*142d0*/  ISETP.GT.U32.AND P0, PT, R247, R252, PT ;  /* 0x000000fcf700720c */ /* 0x000fe20003f04070 */
[----:B-1----:R-:W2:Y:S04]  /*142e0*/  LDL.LU R15, [R1+0x2a34] ;  /* 0x002a3400010f7983 */ /* 0x002ea80000300800 */
[----:B------:R1:W-:Y:S01]  /*142f0*/  STL [R1+0x58], R14 ;  /* 0x0000580e01007387 */ /* 0x0003e20000100800 */
[--C-:B------:R-:W-:Y:S02]  /*14300*/  @!P2 IMAD.IADD R0, R0, 0x1, -R247.reuse ;  /* 0x000000010000a824 */ /* 0x100fe400078e0af7 */
[--C-:B------:R-:W-:Y:S01]  /*14310*/  @!P1 IMAD.IADD R241, R241, 0x1, -R247.reuse ;  /* 0x00000001f1f19824 */ /* 0x100fe200078e0af7 */
[----:B-1----:R-:W3:Y:S04]  /*14320*/  LDL.LU R14, [R1+0x2a30] ;  /* 0x002a3000010e7983 */ /* 0x002ee80000300800 */
[----:B------:R1:W-:Y:S01]  /*14330*/  STL [R1+0x54], R13 ;  /* 0x0000540d01007387 */ /* 0x0003e20000100800 */
[----:B------:R-:W-:Y:S01]  /*14340*/  @!P5 IMAD.IADD R242, R242, 0x1, -R247 ;  /* 0x00000001f2f2d824 */ /* 0x000fe200078e0af7 */
[----:B------:R-:W-:-:S02]  /*14350*/  @!P4 IADD3 R243, R243, -R247, RZ ;  /* 0x800000f7f3f3c210 */ /* 0x000fc40007ffe0ff */
[----:B-1----:R-:W4:Y:S04]  /*14360*/  LDL.LU R13, [R1+0x2a2c] ;  /* 0x002a2c00010d7983 */ /* 0x002f280000300800 */
[----:B------:R1:W-:Y:S01]  /*14370*/  STL [R1+0x50], R12 ;  /* 0x0000500c01007387 */ /* 0x0003e20000100800 */
[----:B------:R-:W-:-:S03]  /*14380*/  @!P3 IMAD.IADD R244, R244, 0x1, -R247 ;  /* 0x00000001f4f4b824 */ /* 0x000fc600078e0af7 */
[----:B-1----:R-:W4:Y:S04]  /*14390*/  LDL.LU R12, [R1+0x2a28] ;  /* 0x002a2800010c7983 */ /* 0x002f280000300800 */
[----:B------:R1:W-:Y:S01]  /*143a0*/  STL [R1+0x4c], R11 ;  /* 0x00004c0b01007387 */ /* 0x0003e20000100800 */
[----:B------:R-:W-:-:S03]  /*143b0*/  @!P0 IMAD.IADD R252, R252, 0x1, -R247 ;  /* 0x00000001fcfc8824 */ /* 0x000fc600078e0af7 */
[----:B-1----:R-:W2:Y:S04]  /*143c0*/  LDL.LU R11, [R1+0x2a24] ;  /* 0x002a2400010b7983 */ /* 0x002ea80000300800 */
[----:B------:R1:W-:Y:S04]  /*143d0*/  STL [R1+0x48], R2 ;  /* 0x0000480201007387 */ /* 0x0003e80000100800 */
[----:B-1----:R-:W3:Y:S04]  /*143e0*/  LDL.LU R2, [R1+0x2a20] ;  /* 0x002a200001027983 */ /* 0x002ee80000300800 */
[----:B------:R1:W-:Y:S04]  /*143f0*/  STL [R1+0x44], R0 ;  /* 0x0000440001007387 */ /* 0x0003e80000100800 */
[----:B-1----:R-:W4:Y:S04]  /*14400*/  LDL.LU R0, [R1+0x2a1c] ;  /* 0x002a1c0001007983 */ /* 0x002f280000300800 */
[----:B------:R1:W-:Y:S04]  /*14410*/  STL [R1+0x40], R241 ;  /* 0x000040f101007387 */ /* 0x0003e80000100800 */
[----:B-1----:R-:W2:Y:S04]  /*14420*/  LDL.LU R241, [R1+0x2a18] ;  /* 0x002a180001f17983 */ /* 0x002ea80000300800 */
[----:B------:R1:W-:Y:S04]  /*14430*/  STL [R1+0x3c], R242 ;  /* 0x00003cf201007387 */ /* 0x0003e80000100800 */
[----:B-1----:R-:W3:Y:S04]  /*14440*/  LDL.LU R242, [R1+0x2a14] ;  /* 0x002a140001f27983 */ /* 0x002ee80000300800 */
[----:B------:R1:W-:Y:S04]  /*14450*/  STL [R1+0x38], R243 ;  /* 0x000038f301007387 */ /* 0x0003e80000100800 */
[----:B-1----:R-:W3:Y:S04]  /*14460*/  LDL.LU R243, [R1+0x2a10] ;  /* 0x002a100001f37983 */ /* 0x002ee80000300800 */
[----:B------:R1:W-:Y:S04]  /*14470*/  STL [R1+0x34], R244 ;  /* 0x000034f401007387 */ /* 0x0003e80000100800 */
[----:B-1----:R-:W3:Y:S04]  /*14480*/  LDL.LU R244, [R1+0x2a0c] ;  /* 0x002a0c0001f47983 */ /* 0x002ee80000300800 */
[----:B------:R1:W-:Y:S04]  /*14490*/  STL [R1+0x30], R252 ;  /* 0x000030fc01007387 */ /* 0x0003e80000100800 */
[----:B-1----:R-:W3:Y:S01]  /*144a0*/  LDL.LU R252, [R1+0x2a08] ;  /* 0x002a080001fc7983 */ /* 0x002ee20000300800 */
[----:B------:R-:W-:-:S02]  /*144b0*/  ISETP.GT.U32.AND P6, PT, R247, R240, PT ;  /* 0x000000f0f700720c */ /* 0x000fc40003fc4070 */
[C---:B------:R-:W-:Y:S02]  /*144c0*/  ISETP.GT.U32.AND P2, PT, R247.reuse, R10, PT ;  /* 0x0000000af700720c */ /* 0x040fe40003f44070 */
[C---:B------:R-:W-:Y:S02]  /*144d0*/  ISETP.GT.U32.AND P1, PT, R247.reuse, R8, PT ;  /* 0x00000008f700720c */ /* 0x040fe40003f24070 */
[C---:B------:R-:W-:Y:S02]  /*144e0*/  ISETP.GT.U32.AND P5, PT, R247.reuse, R5, PT ;  /* 0x00000005f700720c */ /* 0x040fe40003fa4070 */
[C---:B------:R-:W-:Y:S02]  /*144f0*/  ISETP.GT.U32.AND P4, PT, R247.reuse, R4, PT ;  /* 0x00000004f700720c */ /* 0x040fe40003f84070 */
[----:B------:R-:W-:-:S03]  /*14500*/  ISETP.GT.U32.AND P3, PT, R247, R3, PT ;  /* 0x00000003f700720c */ /* 0x000fc60003f64070 */
[--C-:B------:R-:W-:Y:S01]  /*14510*/  @!P6 IMAD.IADD R240, R240, 0x1, -R247.reuse ;  /* 0x00000001f0f0e824 */ /* 0x100fe200078e0af7 */
[----:B------:R-:W-:Y:S01]  /*14520*/  ISETP.GT.U32.AND P6, PT, R247, R9, PT ;  /* 0x00000009f700720c */ /* 0x000fe20003fc4070 */
[--C-:B------:R-:W-:Y:S02]  /*14530*/  @!P2 IMAD.IADD R10, R10, 0x1, -R247.reuse ;  /* 0x000000010a0aa824 */ /* 0x100fe400078e0af7 */
[--C-:B------:R-:W-:Y:S02]  /*14540*/  @!P1 IMAD.IADD R8, R8, 0x1, -R247.reuse ;  /* 0x0000000108089824 */ /* 0x100fe400078e0af7 */
[----:B------:R-:W-:Y:S02]  /*14550*/  @!P5 IADD3 R5, R5, -R247, RZ ;  /* 0x800000f70505d210 */ /* 0x000fe40007ffe0ff */
[--C-:B------:R-:W-:Y:S02]  /*14560*/  @!P4 IMAD.IADD R4, R4, 0x1, -R247.reuse ;  /* 0x000000010404c824 */ /* 0x100fe400078e0af7 */
[----:B------:R-:W-:-:S04]  /*14570*/  @!P3 IMAD.IADD R3, R3, 0x1, -R247 ;  /* 0x000000010303b824 */ /* 0x000fc800078e0af7 */
[----:B------:R-:W-:Y:S01]  /*14580*/  @!P6 IMAD.IADD R9, R9, 0x1, -R247 ;  /* 0x000000010909e824 */ /* 0x000fe200078e0af7 */
[----:B------:R-:W-:Y:S01]  /*14590*/  ISETP.GT.U32.AND P6, PT, R247, R10, PT ;  /* 0x0000000af700720c */ /* 0x000fe20003fc4070 */
[----:B------:R-:W-:-:S12]  /*145a0*/  STL [R1+0x2c], R240 ;  /* 0x00002cf001007387 */ /* 0x000fd80000100800 */
[----:B------:R-:W-:-:S05]  /*145b0*/  @!P6 IMAD.IADD R10, R10, 0x1, -R247 ;  /* 0x000000010a0ae824 */ /* 0x000fca00078e0af7 */
[----:B------:R1:W-:Y:S04]  /*145c0*/  STL [R1+0x28], R10 ;  /* 0x0000280a01007387 */ /* 0x0003e80000100800 */
[----:B-1----:R-:W3:Y:S01]  /*145d0*/  LDL.LU R10, [R1+0x2a04] ;  /* 0x002a0400010a7983 */ /* 0x002ee20000300800 */
[C---:B----4-:R-:W-:Y:S02]  /*145e0*/  ISETP.GT.U32.AND P3, PT, R247.reuse, R0, PT ;  /* 0x00000000f700720c */ /* 0x050fe40003f64070 */
[C---:B--2---:R-:W-:Y:S02]  /*145f0*/  ISETP.GT.U32.AND P4, PT, R247.reuse, R241, PT ;  /* 0x000000f1f700720c */ /* 0x044fe40003f84070 */
[C---:B---3--:R-:W-:Y:S02]  /*14600*/  ISETP.GT.U32.AND P5, PT, R247.reuse, R242, PT ;  /* 0x000000f2f700720c */ /* 0x048fe40003fa4070 */
[----:B------:R-:W-:-:S02]  /*14610*/  ISETP.GT.U32.AND P1, PT, R247, R243, PT ;  /* 0x000000f3f700720c */ /* 0x000fc40003f24070 */
[C---:B------:R-:W-:Y:S02]  /*14620*/  ISETP.GT.U32.AND P2, PT, R247.reuse, R244, PT ;  /* 0x000000f4f700720c */ /* 0x040fe40003f44070 */
[----:B------:R-:W-:-:S11]  /*14630*/  ISETP.GT.U32.AND P0, PT, R247, R252, PT ;  /* 0x000000fcf700720c */ /* 0x000fd60003f04070 */
[--C-:B------:R-:W-:Y:S01]  /*14640*/  @!P2 IMAD.IADD R244, R244, 0x1, -R247.reuse ;  /* 0x00000001f4f4a824 */ /* 0x100fe200078e0af7 */
[----:B------:R-:W-:Y:S02]  /*14650*/  ISETP.GT.U32.AND P2, PT, R247, R8, PT ;  /* 0x00000008f700720c */ /* 0x000fe40003f44070 */
[----:B------:R-:W-:Y:S01]  /*14660*/  @!P1 IADD3 R243, R243, -R247, RZ ;  /* 0x800000f7f3f39210 */ /* 0x000fe20007ffe0ff */
[--C-:B------:R-:W-:Y:S01]  /*14670*/  @!P5 IMAD.IADD R242, R242, 0x1, -R247.reuse ;  /* 0x00000001f2f2d824 */ /* 0x100fe200078e0af7 */
[C---:B------:R-:W-:Y:S01]  /*14680*/  ISETP.GT.U32.AND P1, PT, R247.reuse, R5, PT ;  /* 0x00000005f700720c */ /* 0x040fe20003f24070 */
[--C-:B------:R-:W-:Y:S01]  /*14690*/  @!P0 IMAD.IADD R252, R252, 0x1, -R247.reuse ;  /* 0x00000001fcfc8824 */ /* 0x100fe200078e0af7 */
[----:B------:R-:W-:Y:S01]  /*146a0*/  ISETP.GT.U32.AND P0, PT, R247, R2, PT ;  /* 0x00000002f700720c */ /* 0x000fe20003f04070 */
[--C-:B------:R-:W-:Y:S01]  /*146b0*/  @!P4 IMAD.IADD R241, R241, 0x1, -R247.reuse ;  /* 0x00000001f1f1c824 */ /* 0x100fe200078e0af7 */
[C---:B------:R-:W-:Y:S02]  /*146c0*/  ISETP.GT.U32.AND P5, PT, R247.reuse, R4, PT ;  /* 0x00000004f700720c */ /* 0x040fe40003fa4070 */
[C---:B------:R-:W-:Y:S01]  /*146d0*/  ISETP.GT.U32.AND P4, PT, R247.reuse, R3, PT ;  /* 0x00000003f700720c */ /* 0x040fe20003f84070 */
[----:B------:R-:W-:Y:S01]  /*146e0*/  @!P3 IMAD.IADD R0, R0, 0x1, -R247 ;  /* 0x000000010000b824 */ /* 0x000fe200078e0af7 */
[----:B------:R-:W-:-:S02]  /*146f0*/  ISETP.GT.U32.AND P3, PT, R247, R252, PT ;  /* 0x000000fcf700720c */ /* 0x000fc40003f64070 */
[----:B------:R-:W-:-:S05]  /*14700*/  @!P2 IADD3 R8, R8, -R247, RZ ;  /* 0x800000f70808a210 */ /* 0x000fca0007ffe0ff */
[--C-:B------:R-:W-:Y:S01]  /*14710*/  @!P0 IMAD.IADD R2, R2, 0x1, -R247.reuse ;  /* 0x0000000102028824 */ /* 0x100fe200078e0af7 */
[----:B------:R-:W-:Y:S01]  /*14720*/  ISETP.GT.U32.AND P0, PT, R247, R9, PT ;  /* 0x00000009f700720c */ /* 0x000fe20003f04070 */
[--C-:B------:R-:W-:Y:S01]  /*14730*/  @!P1 IMAD.IADD R5, R5, 0x1, -R247.reuse ;  /* 0x0000000105059824 */ /* 0x100fe200078e0af7 */
[----:B------:R1:W-:Y:S01]  /*14740*/  STL [R1+0x24], R8 ;  /* 0x0000240801007387 */ /* 0x0003e20000100800 */
[--C-:B------:R-:W-:Y:S02]  /*14750*/  @!P5 IMAD.IADD R4, R4, 0x1, -R247.reuse ;  /* 0x000000010404d824 */ /* 0x100fe400078e0af7 */
[--C-:B------:R-:W-:Y:S02]  /*14760*/  @!P4 IMAD.IADD R3, R3, 0x1, -R247.reuse ;  /* 0x000000010303c824 */ /* 0x100fe400078e0af7 */
[----:B------:R-:W-:Y:S01]  /*14770*/  @!P3 IMAD.IADD R252, R252, 0x1, -R247 ;  /* 0x00000001fcfcb824 */ /* 0x000fe200078e0af7 */
[----:B-1----:R-:W2:Y:S04]  /*14780*/  LDL.LU R8, [R1+0x2a00] ;  /* 0x002a000001087983 */ /* 0x002ea80000300800 */
[----:B------:R1:W-:Y:S01]  /*14790*/  STL [R1+0x20], R5 ;  /* 0x0000200501007387 */ /* 0x0003e20000100800 */
[----:B------:R-:W-:-:S03]  /*147a0*/  @!P0 IADD3 R9, R9, -R247, RZ ;  /* 0x800000f709098210 */ /* 0x000fc60007ffe0ff */
[----:B-1----:R-:W3:Y:S04]  /*147b0*/  LDL.LU R5, [R1+0x29fc] ;  /* 0x0029fc0001057983 */ /* 0x002ee80000300800 */
[----:B------:R1:W-:Y:S04]  /*147c0*/  STL [R1+0x1c], R4 ;  /* 0x00001c0401007387 */ /* 0x0003e80000100800 */
[----:B-1----:R-:W4:Y:S04]  /*147d0*/  LDL.LU R4, [R1+0x29f8] ;  /* 0x0029f80001047983 */ /* 0x002f280000300800 */
[----:B------:R1:W-:Y:S04]  /*147e0*/  STL [R1+0x18], R3 ;  /* 0x0000180301007387 */ /* 0x0003e80000100800 */
[----:B-1----:R-:W4:Y:S04]  /*147f0*/  LDL.LU R3, [R1+0x29f4] ;  /* 0x0029f40001037983 */ /* 0x002f280000300800 */
[----:B------:R-:W-:Y:S04]  /*14800*/  STL [R1+0x29dc], R252 ;  /* 0x0029dcfc01007387 */ /* 0x000fe80000100800 */
[----:B------:R1:W-:Y:S04]  /*14810*/  STL [R1+0x10], R9 ;  /* 0x0000100901007387 */ /* 0x0003e80000100800 */
[----:B-1----:R-:W4:Y:S01]  /*14820*/  LDL.LU R9, [R1+0x29f0] ;  /* 0x0029f00001097983 */ /* 0x002f220000300800 */
[----:B------:R-:W-:-:S02]  /*14830*/  ISETP.GT.U32.AND P1, PT, R247, R243, PT ;  /* 0x000000f3f700720c */ /* 0x000fc40003f24070 */
[C---:B------:R-:W-:Y:S02]  /*14840*/  ISETP.GT.U32.AND P5, PT, R247.reuse, R242, PT ;  /* 0x000000f2f700720c */ /* 0x040fe40003fa4070 */
[C---:B------:R-:W-:Y:S02]  /*14850*/  ISETP.GT.U32.AND P2, PT, R247.reuse, R244, PT ;  /* 0x000000f4f700720c */ /* 0x040fe40003f44070 */
[C---:B------:R-:W-:Y:S02]  /*14860*/  ISETP.GT.U32.AND P4, PT, R247.reuse, R241, PT ;  /* 0x000000f1f700720c */ /* 0x040fe40003f84070 */
[C---:B------:R-:W-:Y:S02]  /*14870*/  ISETP.GT.U32.AND P3, PT, R247.reuse, R0, PT ;  /* 0x00000000f700720c */ /* 0x040fe40003f64070 */
[----:B------:R-:W-:-:S03]  /*14880*/  ISETP.GT.U32.AND P6, PT, R247, R2, PT ;  /* 0x00000002f700720c */ /* 0x000fc60003fc4070 */
[--C-:B------:R-:W-:Y:S02]  /*14890*/  @!P1 IMAD.IADD R243, R243, 0x1, -R247.reuse ;  /* 0x00000001f3f39824 */ /* 0x100fe400078e0af7 */
[--C-:B------:R-:W-:Y:S02]  /*148a0*/  @!P5 IMAD.IADD R242, R242, 0x1, -R247.reuse ;  /* 0x00000001f2f2d824 */ /* 0x100fe400078e0af7 */
[--C-:B------:R-:W-:Y:S02]  /*148b0*/  @!P2 IMAD.IADD R244, R244, 0x1, -R247.reuse ;  /* 0x00000001f4f4a824 */ /* 0x100fe400078e0af7 */
[--C-:B------:R-:W-:Y:S02]  /*148c0*/  @!P4 IMAD.IADD R241, R241, 0x1, -R247.reuse ;  /* 0x00000001f1f1c824 */ /* 0x100fe400078e0af7 */
[----:B------:R-:W-:Y:S01]  /*148d0*/  @!P3 IMAD.IADD R0, R0, 0x1, -R247 ;  /* 0x000000010000b824 */ /* 0x000fe200078e0af7 */
[----:B------:R-:W-:Y:S02]  /*148e0*/  ISETP.GT.U32.AND P3, PT, R247, R10, PT ;  /* 0x0000000af700720c */ /* 0x000fe40003f64070 */
[----:B------:R-:W-:-:S02]  /*148f0*/  @!P6 IADD3 R2, R2, -R247, RZ ;  /* 0x800000f70202e210 */ /* 0x000fc40007ffe0ff */
[----:B------:R-:W-:-:S09]  /*14900*/  ISETP.GT.U32.AND P6, PT, R247, R11, PT ;  /* 0x0000000bf700720c */ /* 0x000fd20003fc4070 */
[----:B------:R-:W-:Y:S02]  /*14910*/  @!P3 IADD3 R10, R10, -R247, RZ ;  /* 0x800000f70a0ab210 */ /* 0x000fe40007ffe0ff */
[----:B------:R-:W-:Y:S02]  /*14920*/  ISETP.GT.U32.AND P3, PT, R247, R17, PT ;  /* 0x00000011f700720c */ /* 0x000fe40003f64070 */
[----:B------:R-:W-:-:S11]  /*14930*/  @!P6 IMAD.IADD R11, R11, 0x1, -R247 ;  /* 0x000000010b0be824 */ /* 0x000fd600078e0af7 */
[----:B------:R-:W-:Y:S01]  /*14940*/  @!P3 IMAD.IADD R17, R17, 0x1, -R247 ;  /* 0x000000011111b824 */ /* 0x000fe200078e0af7 */
[----:B------:R-:W-:-:S13]  /*14950*/  ISETP.GT.U32.AND P3, PT, R247, R11, PT ;  /* 0x0000000bf700720c */ /* 0x000fda0003f64070 */
[----:B------:R-:W-:Y:S01]  /*14960*/  @!P3 IMAD.IADD R11, R11, 0x1, -R247 ;  /* 0x000000010b0bb824 */ /* 0x000fe200078e0af7 */
[----:B------:R-:W-:-:S13]  /*14970*/  ISETP.GT.U32.AND P3, PT, R247, R18, PT ;  /* 0x00000012f700720c */ /* 0x000fda0003f64070 */
[----:B------:R-:W-:Y:S01]  /*14980*/  @!P3 IMAD.IADD R18, R18, 0x1, -R247 ;  /* 0x000000011212b824 */ /* 0x000fe200078e0af7 */
[----:B------:R-:W-:-:S13]  /*14990*/  ISETP.GT.U32.AND P3, PT, R247, R25, PT ;  /* 0x00000019f700720c */ /* 0x000fda0003f64070 */
[----:B------:R-:W-:Y:S01]  /*149a0*/  @!P3 IMAD.IADD R25, R25, 0x1, -R247 ;  /* 0x000000011919b824 */ /* 0x000fe200078e0af7 */
[C---:B--2---:R-:W-:Y:S02]  /*149b0*/  ISETP.GT.U32.AND P5, PT, R247.reuse, R8, PT ;  /* 0x00000008f700720c */ /* 0x044fe40003fa4070 */
[----:B---3--:R-:W-:-:S11]  /*149c0*/  ISETP.GT.U32.AND P1, PT, R247, R5, PT ;  /* 0x00000005f700720c */ /* 0x008fd60003f24070 */
[--C-:B------:R-:W-:Y:S01]  /*149d0*/  @!P5 IMAD.IADD R8, R8, 0x1, -R247.reuse ;  /* 0x000000010808d824 */ /* 0x100fe200078e0af7 */
[C---:B------:R-:W-:Y:S02]  /*149e0*/  ISETP.GT.U32.AND P5, PT, R247.reuse, R15, PT ;  /* 0x0000000ff700720c */ /* 0x040fe40003fa4070 */
[C---:B----4-:R-:W-:Y:S02]  /*149f0*/  ISETP.GT.U32.AND P2, PT, R247.reuse, R4, PT ;  /* 0x00000004f700720c */ /* 0x050fe40003f44070 */
[----:B------:R-:W-:Y:S01]  /*14a00*/  ISETP.GT.U32.AND P0, PT, R247, R3, PT ;  /* 0x00000003f700720c */ /* 0x000fe20003f04070 */
[----:B------:R-:W-:Y:S01]  /*14a10*/  @!P1 IMAD.IADD R5, R5, 0x1, -R247 ;  /* 0x0000000105059824 */ /* 0x000fe200078e0af7 */
[----:B------:R-:W-:-:S09]  /*14a20*/  ISETP.GT.U32.AND P1, PT, R247, R14, PT ;  /* 0x0000000ef700720c */ /* 0x000fd20003f24070 */
[--C-:B------:R-:W-:Y:S01]  /*14a30*/  @!P2 IMAD.IADD R4, R4, 0x1, -R247.reuse ;  /* 0x000000010404a824 */ /* 0x100fe200078e0af7 */
[C---:B------:R-:W-:Y:S02]  /*14a40*/  ISETP.GT.U32.AND P2, PT, R247.reuse, R13, PT ;  /* 0x0000000df700720c */ /* 0x040fe40003f44070 */
[----:B------:R-:W-:Y:S01]  /*14a50*/  ISETP.GT.U32.AND P4, PT, R247, R9, PT ;  /* 0x00000009f700720c */ /* 0x000fe20003f84070 */
[--C-:B------:R-:W-:Y:S01]  /*14a60*/  @!P0 IMAD.IADD R3, R3, 0x1, -R247.reuse ;  /* 0x0000000103038824 */ /* 0x100fe200078e0af7 */
[----:B------:R-:W-:Y:S01]  /*14a70*/  ISETP.GT.U32.AND P0, PT, R247, R12, PT ;  /* 0x0000000cf700720c */ /* 0x000fe20003f04070 */
[----:B------:R-:W-:-:S10]  /*14a80*/  @!P1 IMAD.IADD R14, R14, 0x1, -R247 ;  /* 0x000000010e0e9824 */ /* 0x000fd400078e0af7 */
[--C-:B------:R-:W-:Y:S01]  /*14a90*/  @!P4 IMAD.IADD R9, R9, 0x1, -R247.reuse ;  /* 0x000000010909c824 */ /* 0x100fe200078e0af7 */
[C---:B------:R-:W-:Y:S01]  /*14aa0*/  ISETP.GT.U32.AND P4, PT, R247.reuse, R16, PT ;  /* 0x00000010f700720c */ /* 0x040fe20003f84070 */
[--C-:B------:R-:W-:Y:S01]  /*14ab0*/  @!P0 IMAD.IADD R12, R12, 0x1, -R247.reuse ;  /* 0x000000010c0c8824 */ /* 0x100fe200078e0af7 */
[----:B------:R-:W-:Y:S01]  /*14ac0*/  ISETP.GT.U32.AND P0, PT, R247, R4, PT ;  /* 0x00000004f700720c */ /* 0x000fe20003f04070 */
[--C-:B------:R-:W-:Y:S01]  /*14ad0*/  @!P5 IMAD.IADD R15, R15, 0x1, -R247.reuse ;  /* 0x000000010f0fd824 */ /* 0x100fe200078e0af7 */
[----:B------:R-:W-:Y:S01]  /*14ae0*/  ISETP.GT.U32.AND P1, PT, R247, R8, PT ;  /* 0x00000008f700720c */ /* 0x000fe20003f24070 */
[----:B------:R-:W-:Y:S01]  /*14af0*/  @!P2 IMAD.IADD R13, R13, 0x1, -R247 ;  /* 0x000000010d0da824 */ /* 0x000fe200078e0af7 */
[C---:B------:R-:W-:Y:S02]  /*14b00*/  ISETP.GT.U32.AND P5, PT, R247.reuse, R9, PT ;  /* 0x00000009f700720c */ /* 0x040fe40003fa4070 */
[----:B------:R-:W-:-:S05]  /*14b10*/  ISETP.GT.U32.AND P2, PT, R247, R5, PT ;  /* 0x00000005f700720c */ /* 0x000fca0003f44070 */
[-C--:B------:R-:W-:Y:S02]  /*14b20*/  @!P4 IADD3 R16, R16, -R247.reuse, RZ ;  /* 0x800000f71010c210 */ /* 0x080fe40007ffe0ff */
[C---:B------:R-:W-:Y:S01]  /*14b30*/  ISETP.GT.U32.AND P4, PT, R247.reuse, R10, PT ;  /* 0x0000000af700720c */ /* 0x040fe20003f84070 */
[--C-:B------:R-:W-:Y:S01]  /*14b40*/  @!P0 IMAD.IADD R4, R4, 0x1, -R247.reuse ;  /* 0x0000000104048824 */ /* 0x100fe200078e0af7 */
[----:B------:R-:W-:Y:S01]  /*14b50*/  ISETP.GT.U32.AND P0, PT, R247, R12, PT ;  /* 0x0000000cf700720c */ /* 0x000fe20003f04070 */
[--C-:B------:R-:W-:Y:S01]  /*14b60*/  @!P1 IMAD.IADD R8, R8, 0x1, -R247.reuse ;  /* 0x0000000108089824 */ /* 0x100fe200078e0af7 */
[----:B------:R-:W-:Y:S02]  /*14b70*/  @!P5 IADD3 R9, R9, -R247, RZ ;  /* 0x800000f70909d210 */ /* 0x000fe40007ffe0ff */
[----:B------:R-:W-:Y:S01]  /*14b80*/  ISETP.GT.U32.AND P6, PT, R247, R3, PT ;  /* 0x00000003f700720c */ /* 0x000fe20003fc4070 */
[----:B------:R-:W-:Y:S01]  /*14b90*/  @!P2 IMAD.IADD R5, R5, 0x1, -R247 ;  /* 0x000000010505a824 */ /* 0x000fe200078e0af7 */
[----:B------:R-:W-:-:S02]  /*14ba0*/  ISETP.GT.U32.AND P1, PT, R247, R14, PT ;  /* 0x0000000ef700720c */ /* 0x000fc40003f24070 */
[C---:B------:R-:W-:Y:S02]  /*14bb0*/  ISETP.GT.U32.AND P5, PT, R247.reuse, R15, PT ;  /* 0x0000000ff700720c */ /* 0x040fe40003fa4070 */
[C---:B------:R-:W-:Y:S01]  /*14bc0*/  ISETP.GT.U32.AND P2, PT, R247.reuse, R13, PT ;  /* 0x0000000df700720c */ /* 0x040fe20003f44070 */
[--C-:B------:R-:W-:Y:S01]  /*14bd0*/  @!P4 IMAD.IADD R10, R10, 0x1, -R247.reuse ;  /* 0x000000010a0ac824 */ /* 0x100fe200078e0af7 */
[C---:B------:R-:W-:Y:S01]  /*14be0*/  ISETP.GT.U32.AND P4, PT, R247.reuse, R16, PT ;  /* 0x00000010f700720c */ /* 0x040fe20003f84070 */
[----:B------:R-:W-:Y:S01]  /*14bf0*/  @!P0 IMAD.IADD R12, R12, 0x1, -R247 ;  /* 0x000000010c0c8824 */ /* 0x000fe200078e0af7 */
[----:B------:R-:W-:-:S03]  /*14c00*/  ISETP.GT.U32.AND P0, PT, R247, R19, PT ;  /* 0x00000013f700720c */ /* 0x000fc60003f04070 */
[--C-:B------:R-:W-:Y:S01]  /*14c10*/  @!P6 IMAD.IADD R3, R3, 0x1, -R247.reuse ;  /* 0x000000010303e824 */ /* 0x100fe200078e0af7 */
[----:B------:R-:W-:Y:S02]  /*14c20*/  ISETP.GT.U32.AND P6, PT, R247, R17, PT ;  /* 0x00000011f700720c */ /* 0x000fe40003fc4070 */
[----:B------:R-:W-:Y:S01]  /*14c30*/  @!P1 IADD3 R14, R14, -R247, RZ ;  /* 0x800000f70e0e9210 */ /* 0x000fe20007ffe0ff */
[--C-:B------:R-:W-:Y:S01]  /*14c40*/  @!P5 IMAD.IADD R15, R15, 0x1, -R247.reuse ;  /* 0x000000010f0fd824 */ /* 0x100fe200078e0af7 */
[----:B------:R-:W-:Y:S01]  /*14c50*/  ISETP.GT.U32.AND P1, PT, R247, R21, PT ;  /* 0x00000015f700720c */ /* 0x000fe20003f24070 */
[--C-:B------:R-:W-:Y:S01]  /*14c60*/  @!P2 IMAD.IADD R13, R13, 0x1, -R247.reuse ;  /* 0x000000010d0da824 */ /* 0x100fe200078e0af7 */
[C---:B------:R-:W-:Y:S01]  /*14c70*/  ISETP.GT.U32.AND P5, PT, R247.reuse, R22, PT ;  /* 0x00000016f700720c */ /* 0x040fe20003fa4070 */
[--C-:B------:R-:W-:Y:S01]  /*14c80*/  @!P4 IMAD.IADD R16, R16, 0x1, -R247.reuse ;  /* 0x000000011010c824 */ /* 0x100fe200078e0af7 */
[C---:B------:R-:W-:Y:S02]  /*14c90*/  ISETP.GT.U32.AND P2, PT, R247.reuse, R20, PT ;  /* 0x00000014f700720c */ /* 0x040fe40003f44070 */
[----:B------:R-:W-:Y:S01]  /*14ca0*/  ISETP.GT.U32.AND P4, PT, R247, R23, PT ;  /* 0x00000017f700720c */ /* 0x000fe20003f84070 */
[--C-:B------:R-:W-:Y:S01]  /*14cb0*/  @!P0 IMAD.IADD R19, R19, 0x1, -R247.reuse ;  /* 0x0000000113138824 */ /* 0x100fe200078e0af7 */
[----:B------:R-:W-:Y:S01]  /*14cc0*/  ISETP.GT.U32.AND P0, PT, R247, R26, PT ;  /* 0x0000001af700720c */ /* 0x000fe20003f04070 */
[----:B------:R-:W-:Y:S01]  /*14cd0*/  @!P6 IMAD.IADD R17, R17, 0x1, -R247 ;  /* 0x000000011111e824 */ /* 0x000fe200078e0af7 */
[----:B------:R-:W-:-:S03]  /*14ce0*/  ISETP.GT.U32.AND P6, PT, R247, R24, PT ;  /* 0x00000018f700720c */ /* 0x000fc60003fc4070 */
[--C-:B------:R-:W-:Y:S01]  /*14cf0*/  @!P1 IMAD.IADD R21, R21, 0x1, -R247.reuse ;  /* 0x0000000115159824 */ /* 0x100fe200078e0af7 */
[C---:B------:R-:W-:Y:S01]  /*14d00*/  ISETP.GT.U32.AND P1, PT, R247.reuse, R28, PT ;  /* 0x0000001cf700720c */ /* 0x040fe20003f24070 */
[--C-:B------:R-:W-:Y:S01]  /*14d10*/  @!P5 IMAD.IADD R22, R22, 0x1, -R247.reuse ;  /* 0x000000011616d824 */ /* 0x100fe200078e0af7 */
[----:B------:R-:W-:Y:S02]  /*14d20*/  ISETP.GT.U32.AND P5, PT, R247, R29, PT ;  /* 0x0000001df700720c */ /* 0x000fe40003fa4070 */
[----:B------:R-:W-:Y:S01]  /*14d30*/  @!P2 IADD3 R20, R20, -R247, RZ ;  /* 0x800000f71414a210 */ /* 0x000fe20007ffe0ff */
[--C-:B------:R-:W-:Y:S01]  /*14d40*/  @!P4 IMAD.IADD R23, R23, 0x1, -R247.reuse ;  /* 0x000000011717c824 */ /* 0x100fe200078e0af7 */
[C---:B------:R-:W-:Y:S02]  /*14d50*/  ISETP.GT.U32.AND P2, PT, R247.reuse, R27, PT ;  /* 0x0000001bf700720c */ /* 0x040fe40003f44070 */
[C---:B------:R-:W-:Y:S02]  /*14d60*/  ISETP.GT.U32.AND P4, PT, R247.reuse, R30, PT ;  /* 0x0000001ef700720c */ /* 0x040fe40003f84070 */
[C---:B------:R-:W-:Y:S01]  /*14d70*/  ISETP.GT.U32.AND P3, PT, R247.reuse, R19, PT ;  /* 0x00000013f700720c */ /* 0x040fe20003f64070 */
[--C-:B------:R-:W-:Y:S01]  /*14d80*/  @!P6 IMAD.IADD R24, R24, 0x1, -R247.reuse ;  /* 0x000000011818e824 */ /* 0x100fe200078e0af7 */
[----:B------:R-:W-:Y:S01]  /*14d90*/  @!P0 IADD3 R26, R26, -R247, RZ ;  /* 0x800000f71a1a8210 */ /* 0x000fe20007ffe0ff */
[--C-:B------:R-:W-:Y:S01]  /*14da0*/  @!P1 IMAD.IADD R28, R28, 0x1, -R247.reuse ;  /* 0x000000011c1c9824 */ /* 0x100fe200078e0af7 */
[----:B------:R-:W-:Y:S01]  /*14db0*/  ISETP.GT.U32.AND P0, PT, R247, R20, PT ;  /* 0x00000014f700720c */ /* 0x000fe20003f04070 */
[----:B------:R-:W-:Y:S01]  /*14dc0*/  @!P5 IMAD.IADD R29, R29, 0x1, -R247 ;  /* 0x000000011d1dd824 */ /* 0x000fe200078e0af7 */
[----:B------:R-:W-:-:S02]  /*14dd0*/  ISETP.GT.U32.AND P1, PT, R247, R22, PT ;  /* 0x00000016f700720c */ /* 0x000fc40003f24070 */
[----:B------:R-:W-:Y:S01]  /*14de0*/  ISETP.GT.U32.AND P5, PT, R247, R23, PT ;  /* 0x00000017f700720c */ /* 0x000fe20003fa4070 */
[--C-:B------:R-:W-:Y:S01]  /*14df0*/  @!P2 IMAD.IADD R27, R27, 0x1, -R247.reuse ;  /* 0x000000011b1ba824 */ /* 0x100fe200078e0af7 */
[C---:B------:R-:W-:Y:S01]  /*14e00*/  ISETP.GT.U32.AND P2, PT, R247.reuse, R21, PT ;  /* 0x00000015f700720c */ /* 0x040fe20003f44070 */
[--C-:B------:R-:W-:Y:S01]  /*14e10*/  @!P4 IMAD.IADD R30, R30, 0x1, -R247.reuse ;  /* 0x000000011e1ec824 */ /* 0x100fe200078e0af7 */
[----:B------:R-:W-:Y:S02]  /*14e20*/  ISETP.GT.U32.AND P4, PT, R247, R24, PT ;  /* 0x00000018f700720c */ /* 0x000fe40003f84070 */
[----:B------:R-:W-:Y:S02]  /*14e30*/  @!P3 IADD3 R19, R19, -R247, RZ ;  /* 0x800000f71313b210 */ /* 0x000fe40007ffe0ff */
[C---:B------:R-:W-:Y:S01]  /*14e40*/  ISETP.GT.U32.AND P3, PT, R247.reuse, R25, PT ;  /* 0x00000019f700720c */ /* 0x040fe20003f64070 */
[--C-:B------:R-:W-:Y:S01]  /*14e50*/  @!P0 IMAD.IADD R20, R20, 0x1, -R247.reuse ;  /* 0x0000000114148824 */ /* 0x100fe200078e0af7 */
[C---:B------:R-:W-:Y:S01]  /*14e60*/  ISETP.GT.U32.AND P6, PT, R247.reuse, R18, PT ;  /* 0x00000012f700720c */ /* 0x040fe20003fc4070 */
[--C-:B------:R-:W-:Y:S01]  /*14e70*/  @!P1 IMAD.IADD R22, R22, 0x1, -R247.reuse ;  /* 0x0000000116169824 */ /* 0x100fe200078e0af7 */
[----:B------:R-:W-:Y:S01]  /*14e80*/  ISETP.GT.U32.AND P0, PT, R247, R26, PT ;  /* 0x0000001af700720c */ /* 0x000fe20003f04070 */
[--C-:B------:R-:W-:Y:S01]  /*14e90*/  @!P5 IMAD.IADD R23, R23, 0x1, -R247.reuse ;  /* 0x000000011717d824 */ /* 0x100fe200078e0af7 */
[----:B------:R-:W-:Y:S01]  /*14ea0*/  ISETP.GT.U32.AND P1, PT, R247, R28, PT ;  /* 0x0000001cf700720c */ /* 0x000fe20003f24070 */
[--C-:B------:R-:W-:Y:S01]  /*14eb0*/  @!P2 IMAD.IADD R21, R21, 0x1, -R247.reuse ;  /* 0x000000011515a824 */ /* 0x100fe200078e0af7 */
[C---:B------:R-:W-:Y:S01]  /*14ec0*/  ISETP.GT.U32.AND P5, PT, R247.reuse, R29, PT ;  /* 0x0000001df700720c */ /* 0x040fe20003fa4070 */
[----:B------:R-:W-:Y:S01]  /*14ed0*/  @!P4 IMAD.IADD R24, R24, 0x1, -R247 ;  /* 0x000000011818c824 */ /* 0x000fe200078e0af7 */
[----:B------:R-:W-:-:S02]  /*14ee0*/  ISETP.GT.U32.AND P2, PT, R247, R27, PT ;  /* 0x0000001bf700720c */ /* 0x000fc40003f44070 */
[----:B------:R-:W-:Y:S02]  /*14ef0*/  ISETP.GT.U32.AND P4, PT, R247, R31, PT ;  /* 0x0000001ff700720c */ /* 0x000fe40003f84070 */
[----:B------:R-:W-:Y:S02]  /*14f00*/  @!P3 IADD3 R25, R25, -R247, RZ ;  /* 0x800000f71919b210 */ /* 0x000fe40007ffe0ff */
[C---:B------:R-:W-:Y:S01]  /*14f10*/  ISETP.GT.U32.AND P3, PT, R247.reuse, R32, PT ;  /* 0x00000020f700720c */ /* 0x040fe20003f64070 */
[--C-:B------:R-:W-:Y:S01]  /*14f20*/  @!P6 IMAD.IADD R18, R18, 0x1, -R247.reuse ;  /* 0x000000011212e824 */ /* 0x100fe200078e0af7 */
[C---:B------:R-:W-:Y:S01]  /*14f30*/  ISETP.GT.U32.AND P6, PT, R247.reuse, R30, PT ;  /* 0x0000001ef700720c */ /* 0x040fe20003fc4070 */
[--C-:B------:R-:W-:Y:S01]  /*14f40*/  @!P0 IMAD.IADD R26, R26, 0x1, -R247.reuse ;  /* 0x000000011a1a8824 */ /* 0x100fe200078e0af7 */
[C---:B------:R-:W-:Y:S01]  /*14f50*/  ISETP.GT.U32.AND P0, PT, R247.reuse, R33, PT ;  /* 0x00000021f700720c */ /* 0x040fe20003f04070 */
[--C-:B------:R-:W-:Y:S01]  /*14f60*/  @!P1 IMAD.IADD R28, R28, 0x1, -R247.reuse ;  /* 0x000000011c1c9824 */ /* 0x100fe200078e0af7 */
[----:B------:R-:W-:Y:S01]  /*14f70*/  ISETP.GT.U32.AND P1, PT, R247, R35, PT ;  /* 0x00000023f700720c */ /* 0x000fe20003f24070 */
[--C-:B------:R-:W-:Y:S01]  /*14f80*/  @!P5 IMAD.IADD R29, R29, 0x1, -R247.reuse ;  /* 0x000000011d1dd824 */ /* 0x100fe200078e0af7 */
[----:B------:R-:W-:Y:S01]  /*14f90*/  ISETP.GT.U32.AND P5, PT, R247, R36, PT ;  /* 0x00000024f700720c */ /* 0x000fe20003fa4070 */
[----:B------:R-:W-:Y:S01]  /*14fa0*/  @!P2 IMAD.IADD R27, R27, 0x1, -R247 ;  /* 0x000000011b1ba824 */ /* 0x000fe200078e0af7 */
[----:B------:R-:W-:-:S02]  /*14fb0*/  ISETP.GT.U32.AND P2, PT, R247, R34, PT ;  /* 0x00000022f700720c */ /* 0x000fc40003f44070 */
[----:B------:R-:W-:Y:S01]  /*14fc0*/  @!P4 IADD3 R31, R31, -R247, RZ ;  /* 0x800000f71f1fc210 */ /* 0x000fe20007ffe0ff */
[--C-:B------:R-:W-:Y:S01]  /*14fd0*/  @!P3 IMAD.IADD R32, R32, 0x1, -R247.reuse ;  /* 0x000000012020b824 */ /* 0x100fe200078e0af7 */
[C---:B------:R-:W-:Y:S02]  /*14fe0*/  ISETP.GT.U32.AND P4, PT, R247.reuse, R38, PT ;  /* 0x00000026f700720c */ /* 0x040fe40003f84070 */
[C---:B------:R-:W-:Y:S01]  /*14ff0*/  ISETP.GT.U32.AND P3, PT, R247.reuse, R39, PT ;  /* 0x00000027f700720c */ /* 0x040fe20003f64070 */
[--C-:B------:R-:W-:Y:S01]  /*15000*/  @!P6 IMAD.IADD R30, R30, 0x1, -R247.reuse ;  /* 0x000000011e1ee824 */ /* 0x100fe200078e0af7 */
[----:B------:R-:W-:Y:S01]  /*15010*/  ISETP.GT.U32.AND P6, PT, R247, R37, PT ;  /* 0x00000025f700720c */ /* 0x000fe20003fc4070 */
[--C-:B------:R-:W-:Y:S01]  /*15020*/  @!P0 IMAD.IADD R33, R33, 0x1, -R247.reuse ;  /* 0x0000000121218824 */ /* 0x100fe200078e0af7 */
[----:B------:R-:W-:Y:S01]  /*15030*/  ISETP.GT.U32.AND P0, PT, R247, R40, PT ;  /* 0x00000028f700720c */ /* 0x000fe20003f04070 */
[--C-:B------:R-:W-:Y:S01]  /*15040*/  @!P1 IMAD.IADD R35, R35, 0x1, -R247.reuse ;  /* 0x0000000123239824 */ /* 0x100fe200078e0af7 */
[C---:B------:R-:W-:Y:S01]  /*15050*/  ISETP.GT.U32.AND P1, PT, R247.reuse, R42, PT ;  /* 0x0000002af700720c */ /* 0x040fe20003f24070 */
[--C-:B------:R-:W-:Y:S01]  /*15060*/  @!P5 IMAD.IADD R36, R36, 0x1, -R247.reuse ;  /* 0x000000012424d824 */ /* 0x100fe200078e0af7 */
[C---:B------:R-:W-:Y:S01]  /*15070*/  ISETP.GT.U32.AND P5, PT, R247.reuse, R43, PT ;  /* 0x0000002bf700720c */ /* 0x040fe20003fa4070 */
[--C-:B------:R-:W-:Y:S01]  /*15080*/  @!P2 IMAD.IADD R34, R34, 0x1, -R247.reuse ;  /* 0x000000012222a824 */ /* 0x100fe200078e0af7 */
[C---:B------:R-:W-:Y:S01]  /*15090*/  ISETP.GT.U32.AND P2, PT, R247.reuse, R41, PT ;  /* 0x00000029f700720c */ /* 0x040fe20003f44070 */
[--C-:B------:R-:W-:Y:S01]  /*150a0*/  @!P4 IMAD.IADD R38, R38, 0x1, -R247.reuse ;  /* 0x000000012626c824 */ /* 0x100fe200078e0af7 */
[----:B------:R-:W-:Y:S01]  /*150b0*/  ISETP.GT.U32.AND P4, PT, R247, R32, PT ;  /* 0x00000020f700720c */ /* 0x000fe20003f84070 */
[----:B------:R-:W-:Y:S01]  /*150c0*/  @!P3 IMAD.IADD R39, R39, 0x1, -R247 ;  /* 0x000000012727b824 */ /* 0x000fe200078e0af7 */
[----:B------:R-:W-:-:S02]  /*150d0*/  ISETP.GT.U32.AND P3, PT, R247, R33, PT ;  /* 0x00000021f700720c */ /* 0x000fc40003f64070 */
[----:B------:R-:W-:Y:S01]  /*150e0*/  @!P6 IADD3 R37, R37, -R247, RZ ;  /* 0x800000f72525e210 */ /* 0x000fe20007ffe0ff */
[--C-:B------:R-:W-:Y:S01]  /*150f0*/  @!P0 IMAD.IADD R40, R40, 0x1, -R247.reuse ;  /* 0x0000000128288824 */ /* 0x100fe200078e0af7 */
[C---:B------:R-:W-:Y:S01]  /*15100*/  ISETP.GT.U32.AND P0, PT, R247.reuse, R34, PT ;  /* 0x00000022f700720c */ /* 0x040fe20003f04070 */
[--C-:B------:R-:W-:Y:S01]  /*15110*/  @!P1 IMAD.IADD R42, R42, 0x1, -R247.reuse ;  /* 0x000000012a2a9824 */ /* 0x100fe200078e0af7 */
[----:B------:R-:W-:Y:S02]  /*15120*/  ISETP.GT.U32.AND P6, PT, R247, R31, PT ;  /* 0x0000001ff700720c */ /* 0x000fe40003fc4070 */
[----:B------:R-:W-:Y:S01]  /*15130*/  @!P5 IADD3 R43, R43, -R247, RZ ;  /* 0x800000f72b2bd210 */ /* 0x000fe20007ffe0ff */
[--C-:B------:R-:W-:Y:S01]  /*15140*/  @!P2 IMAD.IADD R41, R41, 0x1, -R247.reuse ;  /* 0x000000012929a824 */ /* 0x100fe200078e0af7 */
[C---:B------:R-:W-:Y:S02]  /*15150*/  ISETP.GT.U32.AND P1, PT, R247.reuse, R36, PT ;  /* 0x00000024f700720c */ /* 0x040fe40003f24070 */
[C---:B------:R-:W-:Y:S01]  /*15160*/  ISETP.GT.U32.AND P5, PT, R247.reuse, R37, PT ;  /* 0x00000025f700720c */ /* 0x040fe20003fa4070 */
[--C-:B------:R-:W-:Y:S01]  /*15170*/  @!P4 IMAD.IADD R32, R32, 0x1, -R247.reuse ;  /* 0x000000012020c824 */ /* 0x100fe200078e0af7 */
[----:B------:R-:W-:Y:S01]  /*15180*/  ISETP.GT.U32.AND P2, PT, R247, R35, PT ;  /* 0x00000023f700720c */ /* 0x000fe20003f44070 */
[----:B------:R-:W-:Y:S01]  /*15190*/  @!P3 IMAD.IADD R33, R33, 0x1, -R247 ;  /* 0x000000012121b824 */ /* 0x000fe200078e0af7 */
[----:B------:R-:W-:-:S02]  /*151a0*/  ISETP.GT.U32.AND P4, PT, R247, R38, PT ;  /* 0x00000026f700720c */ /* 0x000fc40003f84070 */
[C---:B------:R-:W-:Y:S01]  /*151b0*/  ISETP.GT.U32.AND P3, PT, R247.reuse, R39, PT ;  /* 0x00000027f700720c */ /* 0x040fe20003f64070 */
[--C-:B------:R-:W-:Y:S01]  /*151c0*/  @!P0 IMAD.IADD R34, R34, 0x1, -R247.reuse ;  /* 0x0000000122228824 */ /* 0x100fe200078e0af7 */
[----:B------:R-:W-:Y:S01]  /*151d0*/  ISETP.GT.U32.AND P0, PT, R247, R40, PT ;  /* 0x00000028f700720c */ /* 0x000fe20003f04070 */
        /* <DEDUP_REMOVED lines=15> */
[C---:B------:R-:W-:Y:S01]  /*152d0*/  ISETP.GT.U32.AND P6, PT, R247.reuse, R50, PT ;  /* 0x00000032f700720c */ /* 0x040fe20003fc4070 */
[--C-:B------:R-:W-:Y:S01]  /*152e0*/  @!P1 IMAD.IADD R42, R42, 0x1, -R247.reuse ;  /* 0x000000012a2a9824 */ /* 0x100fe200078e0af7 */
[C---:B------:R-:W-:Y:S01]  /*152f0*/  ISETP.GT.U32.AND P1, PT, R247.reuse, R49, PT ;  /* 0x00000031f700720c */ /* 0x040fe20003f24070 */
[--C-:B------:R-:W-:Y:S01]  /*15300*/  @!P5 IMAD.IADD R44, R44, 0x1, -R247.reuse ;  /* 0x000000012c2cd824 */ /* 0x100fe200078e0af7 */
[----:B------:R-:W-:Y:S02]  /*15310*/  ISETP.GT.U32.AND P5, PT, R247, R51, PT ;  /* 0x00000033f700720c */ /* 0x000fe40003fa4070 */
[----:B------:R-:W-:Y:S01]  /*15320*/  @!P2 IADD3 R41, R41, -R247, RZ ;  /* 0x800000f72929a210 */ /* 0x000fe20007ffe0ff */
[--C-:B------:R-:W-:Y:S01]  /*15330*/  @!P4 IMAD.IADD R45, R45, 0x1, -R247.reuse ;  /* 0x000000012d2dc824 */ /* 0x100fe200078e0af7 */
[C---:B------:R-:W-:Y:S01]  /*15340*/  ISETP.GT.U32.AND P2, PT, R247.reuse, R48, PT ;  /* 0x00000030f700720c */ /* 0x040fe20003f44070 */
[----:B------:R-:W-:Y:S01]  /*15350*/  @!P3 IMAD.IADD R46, R46, 0x1, -R247 ;  /* 0x000000012e2eb824 */ /* 0x000fe200078e0af7 */
[----:B------:R-:W-:-:S02]  /*15360*/  ISETP.GT.U32.AND P4, PT, R247, R52, PT ;  /* 0x00000034f700720c */ /* 0x000fc40003f84070 */
[----:B------:R-:W-:Y:S01]  /*15370*/  ISETP.GT.U32.AND P3, PT, R247, R53, PT ;  /* 0x00000035f700720c */ /* 0x000fe20003f64070 */
[--C-:B------:R-:W-:Y:S01]  /*15380*/  @!P6 IMAD.IADD R50, R50, 0x1, -R247.reuse ;  /* 0x000000013232e824 */ /* 0x100fe200078e0af7 */
[----:B------:R-:W-:Y:S01]  /*15390*/  @!P0 IADD3 R47, R47, -R247, RZ ;  /* 0x800000f72f2f8210 */ /* 0x000fe20007ffe0ff */
[--C-:B------:R-:W-:Y:S01]  /*153a0*/  @!P1 IMAD.IADD R49, R49, 0x1, -R247.reuse ;  /* 0x0000000131319824 */ /* 0x100fe200078e0af7 */
[----:B------:R-:W-:Y:S01]  /*153b0*/  ISETP.GT.U32.AND P0, PT, R247, R54, PT ;  /* 0x00000036f700720c */ /* 0x000fe20003f04070 */
[--C-:B------:R-:W-:Y:S01]  /*153c0*/  @!P5 IMAD.IADD R51, R51, 0x1, -R247.reuse ;  /* 0x000000013333d824 */ /* 0x100fe200078e0af7 */
[C---:B------:R-:W-:Y:S02]  /*153d0*/  ISETP.GT.U32.AND P1, PT, R247.reuse, R56, PT ;  /* 0x00000038f700720c */ /* 0x040fe40003f24070 */
[C---:B------:R-:W-:Y:S01]  /*153e0*/  ISETP.GT.U32.AND P6, PT, R247.reuse, R44, PT ;  /* 0x0000002cf700720c */ /* 0x040fe20003fc4070 */
        /* <DEDUP_REMOVED lines=9> */
[--C-:B------:R-:W-:Y:S02]  /*15480*/  @!P1 IMAD.IADD R56, R56, 0x1, -R247.reuse ;  /* 0x0000000138389824 */ /* 0x100fe400078e0af7 */
[--C-:B------:R-:W-:Y:S01]  /*15490*/  @!P6 IMAD.IADD R44, R44, 0x1, -R247.reuse ;  /* 0x000000012c2ce824 */ /* 0x100fe200078e0af7 */
[----:B------:R-:W-:Y:S01]  /*154a0*/  ISETP.GT.U32.AND P6, PT, R247, R51, PT ;  /* 0x00000033f700720c */ /* 0x000fe20003fc4070 */
[--C-:B------:R-:W-:Y:S01]  /*154b0*/  @!P5 IMAD.IADD R45, R45, 0x1, -R247.reuse ;  /* 0x000000012d2dd824 */ /* 0x100fe200078e0af7 */
[----:B------:R-:W-:Y:S01]  /*154c0*/  ISETP.GT.U32.AND P5, PT, R247, R52, PT ;  /* 0x00000034f700720c */ /* 0x000fe20003fa4070 */
[----:B------:R-:W-:Y:S01]  /*154d0*/  @!P2 IMAD.IADD R55, R55, 0x1, -R247 ;  /* 0x000000013737a824 */ /* 0x000fe200078e0af7 */
[----:B------:R-:W-:-:S02]  /*154e0*/  ISETP.GT.U32.AND P1, PT, R247, R50, PT ;  /* 0x00000032f700720c */ /* 0x000fc40003f24070 */
[----:B------:R-:W-:Y:S02]  /*154f0*/  ISETP.GT.U32.AND P2, PT, R247, R49, PT ;  /* 0x00000031f700720c */ /* 0x000fe40003f44070 */
[----:B------:R-:W-:Y:S01]  /*15500*/  @!P4 IADD3 R46, R46, -R247, RZ ;  /* 0x800000f72e2ec210 */ /* 0x000fe20007ffe0ff */
[--C-:B------:R-:W-:Y:S01]  /*15510*/  @!P3 IMAD.IADD R47, R47, 0x1, -R247.reuse ;  /* 0x000000012f2fb824 */ /* 0x100fe200078e0af7 */
[C---:B------:R-:W-:Y:S02]  /*15520*/  ISETP.GT.U32.AND P4, PT, R247.reuse, R56, PT ;  /* 0x00000038f700720c */ /* 0x040fe40003f84070 */
[C---:B------:R-:W-:Y:S01]  /*15530*/  ISETP.GT.U32.AND P3, PT, R247.reuse, R53, PT ;  /* 0x00000035f700720c */ /* 0x040fe20003f64070 */
[--C-:B------:R-:W-:Y:S01]  /*15540*/  @!P0 IMAD.IADD R48, R48, 0x1, -R247.reuse ;  /* 0x0000000130308824 */ /* 0x100fe200078e0af7 */
[----:B------:R-:W-:Y:S01]  /*15550*/  ISETP.GT.U32.AND P0, PT, R247, R54, PT ;  /* 0x00000036f700720c */ /* 0x000fe20003f04070 */
[--C-:B------:R-:W-:Y:S01]  /*15560*/  @!P5 IMAD.IADD R52, R52, 0x1, -R247.reuse ;  /* 0x000000013434d824 */ /* 0x100fe200078e0af7 */
[----:B------:R-:W-:Y:S01]  /*15570*/  @!P6 IADD3 R51, R51, -R247, RZ ;  /* 0x800000f73333e210 */ /* 0x000fe20007ffe0ff */
        /* <DEDUP_REMOVED lines=8> */
[C---:B------:R-:W-:Y:S02]  /*15600*/  ISETP.GT.U32.AND P4, PT, R247.reuse, R63, PT ;  /* 0x0000003ff700720c */ /* 0x040fe40003f84070 */
[C---:B------:R-:W-:Y:S01]  /*15610*/  ISETP.GT.U32.AND P3, PT, R247.reuse, R60, PT ;  /* 0x0000003cf700720c */ /* 0x040fe20003f64070 */
        /* <DEDUP_REMOVED lines=8> */
[----:B------:R-:W-:Y:S02]  /*156a0*/  ISETP.GT.U32.AND P2, PT, R247, R62, PT ;  /* 0x0000003ef700720c */ /* 0x000fe40003f44070 */
[----:B------:R-:W-:Y:S01]  /*156b0*/  @!P4 IADD3 R63, R63, -R247, RZ ;  /* 0x800000f73f3fc210 */ /* 0x000fe20007ffe0ff */
[--C-:B------:R-:W-:Y:S01]  /*156c0*/  @!P3 IMAD.IADD R60, R60, 0x1, -R247.reuse ;  /* 0x000000013c3cb824 */ /* 0x100fe200078e0af7 */
[C---:B------:R-:W-:Y:S02]  /*156d0*/  ISETP.GT.U32.AND P4, PT, R247.reuse, R57, PT ;  /* 0x00000039f700720c */ /* 0x040fe40003f84070 */
[----:B------:R-:W-:Y:S01]  /*156e0*/  ISETP.GT.U32.AND P3, PT, R247, R67, PT ;  /* 0x00000043f700720c */ /* 0x000fe20003f64070 */
[--C-:B------:R-:W-:Y:S01]  /*156f0*/  @!P0 IMAD.IADD R61, R61, 0x1, -R247.reuse ;  /* 0x000000013d3d8824 */ /* 0x100fe200078e0af7 */
[----:B------:R-:W-:Y:S01]  /*15700*/  ISETP.GT.U32.AND P1, PT, R247, R64, PT ;  /* 0x00000040f700720c */ /* 0x000fe20003f24070 */
[--C-:B------:R-:W-:Y:S01]  /*15710*/  @!P6 IMAD.IADD R65, R65, 0x1, -R247.reuse ;  /* 0x000000014141e824 */ /* 0x100fe200078e0af7 */
[C---:B------:R-:W-:Y:S01]  /*15720*/  ISETP.GT.U32.AND P0, PT, R247.reuse, R68, PT ;  /* 0x00000044f700720c */ /* 0x040fe20003f04070 */
[--C-:B------:R-:W-:Y:S01]  /*15730*/  @!P5 IMAD.IADD R66, R66, 0x1, -R247.reuse ;  /* 0x000000014242d824 */ /* 0x100fe200078e0af7 */
[C---:B------:R-:W-:Y:S01]  /*15740*/  ISETP.GT.U32.AND P5, PT, R247.reuse, R60, PT ;  /* 0x0000003cf700720c */ /* 0x040fe20003fa4070 */
[----:B------:R-:W-:Y:S01]  /*15750*/  @!P2 IMAD.IADD R62, R62, 0x1, -R247 ;  /* 0x000000013e3ea824 */ /* 0x000fe200078e0af7 */
[----:B------:R-:W-:-:S03]  /*15760*/  ISETP.GT.U32.AND P2, PT, R247, R69, PT ;  /* 0x00000045f700720c */ /* 0x000fc60003f44070 */
        /* <DEDUP_REMOVED lines=8> */
[----:B------:R-:W-:Y:S01]  /*157f0*/  @!P5 IMAD.IADD R60, R60, 0x1, -R247 ;  /* 0x000000013c3cd824 */ /* 0x000fe200078e0af7 */
[----:B------:R-:W-:Y:S02]  /*15800*/  ISETP.GT.U32.AND P5, PT, R247, R66, PT ;  /* 0x00000042f700720c */ /* 0x000fe40003fa4070 */
[----:B------:R-:W-:-:S02]  /*15810*/  @!P2 IADD3 R69, R69, -R247, RZ ;  /* 0x800000f74545a210 */ /* 0x000fc40007ffe0ff */
[----:B------:R-:W-:Y:S01]  /*15820*/  ISETP.GT.U32.AND P6, PT, R247, R59, PT ;  /* 0x0000003bf700720c */ /* 0x000fe20003fc4070 */
[--C-:B------:R-:W-:Y:S01]  /*15830*/  @!P4 IMAD.IADD R65, R65, 0x1, -R247.reuse ;  /* 0x000000014141c824 */ /* 0x100fe200078e0af7 */
[----:B------:R-:W-:Y:S01]  /*15840*/  ISETP.GT.U32.AND P2, PT, R247, R63, PT ;  /* 0x0000003ff700720c */ /* 0x000fe20003f44070 */
[--C-:B------:R-:W-:Y:S01]  /*15850*/  @!P3 IMAD.IADD R61, R61, 0x1, -R247.reuse ;  /* 0x000000013d3db824 */ /* 0x100fe200078e0af7 */
[C---:B------:R-:W-:Y:S02]  /*15860*/  ISETP.GT.U32.AND P4, PT, R247.reuse, R72, PT ;  /* 0x00000048f700720c */ /* 0x040fe40003f84070 */
[C---:B------:R-:W-:Y:S01]  /*15870*/  ISETP.GT.U32.AND P3, PT, R247.reuse, R67, PT ;  /* 0x00000043f700720c */ /* 0x040fe20003f64070 */
[--C-:B------:R-:W-:Y:S01]  /*15880*/  @!P1 IMAD.IADD R58, R58, 0x1, -R247.reuse ;  /* 0x000000013a3a9824 */ /* 0x100fe200078e0af7 */
[----:B------:R-:W-:Y:S01]  /*15890*/  ISETP.GT.U32.AND P1, PT, R247, R64, PT ;  /* 0x00000040f700720c */ /* 0x000fe20003f24070 */
[----:B------:R-:W-:Y:S01]  /*158a0*/  @!P5 IMAD.IADD R66, R66, 0x1, -R247 ;  /* 0x000000014242d824 */ /* 0x000fe200078e0af7 */
[----:B------:R-:W-:-:S02]  /*158b0*/  @!P0 IADD3 R62, R62, -R247, RZ ;  /* 0x800000f73e3e8210 */ /* 0x000fc40007ffe0ff */
[----:B------:R-:W-:Y:S01]  /*158c0*/  ISETP.GT.U32.AND P0, PT, R247, R69, PT ;  /* 0x00000045f700720c */ /* 0x000fe20003f04070 */
[--C-:B------:R-:W-:Y:S01]  /*158d0*/  @!P6 IMAD.IADD R59, R59, 0x1, -R247.reuse ;  /* 0x000000013b3be824 */ /* 0x100fe200078e0af7 */
[----:B------:R-:W-:Y:S01]  /*158e0*/  ISETP.GT.U32.AND P5, PT, R247, R73, PT ;  /* 0x00000049f700720c */ /* 0x000fe20003fa4070 */
[--C-:B------:R-:W-:Y:S01]  /*158f0*/  @!P2 IMAD.IADD R63, R63, 0x1, -R247.reuse ;  /* 0x000000013f3fa824 */ /* 0x100fe200078e0af7 */
[C---:B------:R-:W-:Y:S01]  /*15900*/  ISETP.GT.U32.AND P6, PT, R247.reuse, R68, PT ;  /* 0x00000044f700720c */ /* 0x040fe20003fc4070 */
[--C-:B------:R-:W-:Y:S01]  /*15910*/  @!P4 IMAD.IADD R72, R72, 0x1, -R247.reuse ;  /* 0x000000014848c824 */ /* 0x100fe200078e0af7 */
[----:B------:R-:W-:Y:S01]  /*15920*/  ISETP.GT.U32.AND P2, PT, R247, R70, PT ;  /* 0x00000046f700720c */ /* 0x000fe20003f44070 */
[--C-:B------:R-:W-:Y:S01]  /*15930*/  @!P3 IMAD.IADD R67, R67, 0x1, -R247.reuse ;  /* 0x000000014343b824 */ /* 0x100fe200078e0af7 */
[C---:B------:R-:W-:Y:S02]  /*15940*/  ISETP.GT.U32.AND P4, PT, R247.reuse, R79, PT ;  /* 0x0000004ff700720c */ /* 0x040fe40003f84070 */
        /* <DEDUP_REMOVED lines=9> */
[----:B------:R-:W-:Y:S01]  /*159e0*/  ISETP.GT.U32.AND P6, PT, R247, R75, PT ;  /* 0x0000004bf700720c */ /* 0x000fe20003fc4070 */
[--C-:B------:R-:W-:Y:S01]  /*159f0*/  @!P4 IMAD.IADD R79, R79, 0x1, -R247.reuse ;  /* 0x000000014f4fc824 */ /* 0x100fe200078e0af7 */
[C---:B------:R-:W-:Y:S02]  /*15a00*/  ISETP.GT.U32.AND P2, PT, R247.reuse, R77, PT ;  /* 0x0000004df700720c */ /* 0x040fe40003f44070 */
[C---:B------:R-:W-:Y:S02]  /*15a10*/  ISETP.GT.U32.AND P4, PT, R247.reuse, R73, PT ;  /* 0x00000049f700720c */ /* 0x040fe40003f84070 */
[----:B------:R-:W-:Y:S02]  /*15a20*/  @!P3 IADD3 R74, R74, -R247, RZ ;  /* 0x800000f74a4ab210 */ /* 0x000fe40007ffe0ff */
[----:B------:R-:W-:Y:S01]  /*15a30*/  ISETP.GT.U32.AND P3, PT, R247, R81, PT ;  /* 0x00000051f700720c */ /* 0x000fe20003f64070 */
[--C-:B------:R-:W-:Y:S01]  /*15a40*/  @!P1 IMAD.IADD R71, R71, 0x1, -R247.reuse ;  /* 0x0000000147479824 */ /* 0x100fe200078e0af7 */
[C---:B------:R-:W-:Y:S01]  /*15a50*/  ISETP.GT.U32.AND P1, PT, R247.reuse, R78, PT ;  /* 0x0000004ef700720c */ /* 0x040fe20003f24070 */
[----:B------:R-:W-:Y:S01]  /*15a60*/  @!P0 IMAD.IADD R76, R76, 0x1, -R247 ;  /* 0x000000014c4c8824 */ /* 0x000fe200078e0af7 */
[----:B------:R-:W-:-:S02]  /*15a70*/  ISETP.GT.U32.AND P0, PT, R247, R70, PT ;  /* 0x00000046f700720c */ /* 0x000fc40003f04070 */
[----:B------:R-:W-:Y:S01]  /*15a80*/  @!P5 IADD3 R80, R80, -R247, RZ ;  /* 0x800000f75050d210 */ /* 0x000fe20007ffe0ff */
[--C-:B------:R-:W-:Y:S01]  /*15a90*/  @!P6 IMAD.IADD R75, R75, 0x1, -R247.reuse ;  /* 0x000000014b4be824 */ /* 0x100fe200078e0af7 */
[----:B------:R-:W-:Y:S01]  /*15aa0*/  ISETP.GT.U32.AND P5, PT, R247, R74, PT ;  /* 0x0000004af700720c */ /* 0x000fe20003fa4070 */
[--C-:B------:R-:W-:Y:S01]  /*15ab0*/  @!P2 IMAD.IADD R77, R77, 0x1, -R247.reuse ;  /* 0x000000014d4da824 */ /* 0x100fe200078e0af7 */
[C---:B------:R-:W-:Y:S02]  /*15ac0*/  ISETP.GT.U32.AND P6, PT, R247.reuse, R82, PT ;  /* 0x00000052f700720c */ /* 0x040fe40003fc4070 */
[----:B------:R-:W-:Y:S02]  /*15ad0*/  ISETP.GT.U32.AND P2, PT, R247, R71, PT ;  /* 0x00000047f700720c */ /* 0x000fe40003f44070 */
[----:B------:R-:W-:Y:S01]  /*15ae0*/  @!P4 IADD3 R73, R73, -R247, RZ ;  /* 0x800000f74949c210 */ /* 0x000fe20007ffe0ff */
[----:B------:R-:W-:Y:S01]  /*15af0*/  @!P3 IMAD.IADD R81, R81, 0x1, -R247 ;  /* 0x000000015151b824 */ /* 0x000fe200078e0af7 */
[----:B------:R-:W-:-:S02]  /*15b00*/  ISETP.GT.U32.AND P4, PT, R247, R79, PT ;  /* 0x0000004ff700720c */ /* 0x000fc40003f84070 */
[C---:B------:R-:W-:Y:S01]  /*15b10*/  ISETP.GT.U32.AND P3, PT, R247.reuse, R75, PT ;  /* 0x0000004bf700720c */ /* 0x040fe20003f64070 */
[--C-:B------:R-:W-:Y:S01]  /*15b20*/  @!P1 IMAD.IADD R78, R78, 0x1, -R247.reuse ;  /* 0x000000014e4e9824 */ /* 0x100fe200078e0af7 */
[C---:B------:R-:W-:Y:S01]  /*15b30*/  ISETP.GT.U32.AND P1, PT, R247.reuse, R72, PT ;  /* 0x00000048f700720c */ /* 0x040fe20003f24070 */
[--C-:B------:R-:W-:Y:S01]  /*15b40*/  @!P0 IMAD.IADD R70, R70, 0x1, -R247.reuse ;  /* 0x0000000146468824 */ /* 0x100fe200078e0af7 */
[C---:B------:R-:W-:Y:S01]  /*15b50*/  ISETP.GT.U32.AND P0, PT, R247.reuse, R76, PT ;  /* 0x0000004cf700720c */ /* 0x040fe20003f04070 */
[--C-:B------:R-:W-:Y:S01]  /*15b60*/  @!P5 IMAD.IADD R74, R74, 0x1, -R247.reuse ;  /* 0x000000014a4ad824 */ /* 0x100fe200078e0af7 */
[----:B------:R-:W-:Y:S01]  /*15b70*/  ISETP.GT.U32.AND P5, PT, R247, R80, PT ;  /* 0x00000050f700720c */ /* 0x000fe20003fa4070 */
[--C-:B------:R-:W-:Y:S02]  /*15b80*/  @!P6 IMAD.IADD R82, R82, 0x1, -R247.reuse ;  /* 0x000000015252e824 */ /* 0x100fe400078e0af7 */
        /* <DEDUP_REMOVED lines=11> */
[----:B------:R-:W-:-:S02]  /*15c40*/  ISETP.GT.U32.AND P0, PT, R247, R83, PT ;  /* 0x00000053f700720c */ /* 0x000fc40003f04070 */
[----:B------:R-:W-:Y:S01]  /*15c50*/  ISETP.GT.U32.AND P5, PT, R247, R87, PT ;  /* 0x00000057f700720c */ /* 0x000fe20003fa4070 */
[--C-:B------:R-:W-:Y:S01]  /*15c60*/  @!P2 IMAD.IADD R77, R77, 0x1, -R247.reuse ;  /* 0x000000014d4da824 */ /* 0x100fe200078e0af7 */
[C---:B------:R-:W-:Y:S01]  /*15c70*/  ISETP.GT.U32.AND P2, PT, R247.reuse, R84, PT ;  /* 0x00000054f700720c */ /* 0x040fe20003f44070 */
[--C-:B------:R-:W-:Y:S01]  /*15c80*/  @!P4 IMAD.IADD R86, R86, 0x1, -R247.reuse ;  /* 0x000000015656c824 */ /* 0x100fe200078e0af7 */
        /* <DEDUP_REMOVED lines=8> */
[----:B------:R-:W-:Y:S01]  /*15d10*/  @!P5 IMAD.IADD R87, R87, 0x1, -R247 ;  /* 0x000000015757d824 */ /* 0x000fe200078e0af7 */
[----:B------:R-:W-:-:S02]  /*15d20*/  ISETP.GT.U32.AND P0, PT, R247, R90, PT ;  /* 0x0000005af700720c */ /* 0x000fc40003f04070 */
[----:B------:R-:W-:Y:S02]  /*15d30*/  ISETP.GT.U32.AND P5, PT, R247, R94, PT ;  /* 0x0000005ef700720c */ /* 0x000fe40003fa4070 */
[----:B------:R-:W-:Y:S01]  /*15d40*/  @!P2 IADD3 R84, R84, -R247, RZ ;  /* 0x800000f75454a210 */ /* 0x000fe20007ffe0ff */
        /* <DEDUP_REMOVED lines=15> */
[C---:B------:R-:W-:Y:S02]  /*15e40*/  ISETP.GT.U32.AND P2, PT, R247.reuse, R85, PT ;  /* 0x00000055f700720c */ /* 0x040fe40003f44070 */
[----:B------:R-:W-:Y:S02]  /*15e50*/  ISETP.GT.U32.AND P4, PT, R247, R93, PT ;  /* 0x0000005df700720c */ /* 0x000fe40003f84070 */
[----:B------:R-:W-:Y:S02]  /*15e60*/  @!P3 IADD3 R83, R83, -R247, RZ ;  /* 0x800000f75353b210 */ /* 0x000fe40007ffe0ff */
[----:B------:R-:W-:Y:S01]  /*15e70*/  ISETP.GT.U32.AND P3, PT, R247, R89, PT ;  /* 0x00000059f700720c */ /* 0x000fe20003f64070 */
[----:B------:R-:W-:-:S02]  /*15e80*/  @!P6 IMAD.IADD R95, R95, 0x1, -R247 ;  /* 0x000000015f5fe824 */ /* 0x000fc400078e0af7 */
        /* <DEDUP_REMOVED lines=9> */
[----:B------:R-:W-:Y:S01]  /*15f20*/  ISETP.GT.U32.AND P2, PT, R247, R91, PT ;  /* 0x0000005bf700720c */ /* 0x000fe20003f44070 */
[----:B------:R-:W-:Y:S01]  /*15f30*/  @!P3 IMAD.IADD R89, R89, 0x1, -R247 ;  /* 0x000000015959b824 */ /* 0x000fe200078e0af7 */
[----:B------:R-:W-:-:S02]  /*15f40*/  ISETP.GT.U32.AND P4, PT, R247, R100, PT ;  /* 0x00000064f700720c */ /* 0x000fc40003f84070 */
[C---:B------:R-:W-:Y:S01]  /*15f50*/  ISETP.GT.U32.AND P3, PT, R247.reuse, R96, PT ;  /* 0x00000060f700720c */ /* 0x040fe20003f64070 */
[--C-:B------:R-:W-:Y:S01]  /*15f60*/  @!P1 IMAD.IADD R86, R86, 0x1, -R247.reuse ;  /* 0x0000000156569824 */ /* 0x100fe200078e0af7 */
[C---:B------:R-:W-:Y:S01]  /*15f70*/  ISETP.GT.U32.AND P1, PT, R247.reuse, R92, PT ;  /* 0x0000005cf700720c */ /* 0x040fe20003f24070 */
[--C-:B------:R-:W-:Y:S01]  /*15f80*/  @!P0 IMAD.IADD R90, R90, 0x1, -R247.reuse ;  /* 0x000000015a5a8824 */ /* 0x100fe200078e0af7 */
[----:B------:R-:W-:Y:S02]  /*15f90*/  ISETP.GT.U32.AND P0, PT, R247, R97, PT ;  /* 0x00000061f700720c */ /* 0x000fe40003f04070 */
[----:B------:R-:W-:Y:S01]  /*15fa0*/  @!P6 IADD3 R94, R94, -R247, RZ ;  /* 0x800000f75e5ee210 */ /* 0x000fe20007ffe0ff */
[--C-:B------:R-:W-:Y:S01]  /*15fb0*/  @!P5 IMAD.IADD R95, R95, 0x1, -R247.reuse ;  /* 0x000000015f5fd824 */ /* 0x100fe200078e0af7 */
[----:B------:R-:W-:Y:S01]  /*15fc0*/  ISETP.GT.U32.AND P6, PT, R247, R101, PT ;  /* 0x00000065f700720c */ /* 0x000fe20003fc4070 */
[----:B------:R-:W-:Y:S01]  /*15fd0*/  @!P2 IMAD.IADD R91, R91, 0x1, -R247 ;  /* 0x000000015b5ba824 */ /* 0x000fe200078e0af7 */
[----:B------:R-:W-:-:S02]  /*15fe0*/  ISETP.GT.U32.AND P5, PT, R247, R102, PT ;  /* 0x00000066f700720c */ /* 0x000fc40003fa4070 */
[C---:B------:R-:W-:Y:S02]  /*15ff0*/  ISETP.GT.U32.AND P2, PT, R247.reuse, R98, PT ;  /* 0x00000062f700720c */ /* 0x040fe40003f44070 */
        /* <DEDUP_REMOVED lines=18> */
[--C-:B------:R-:W-:Y:S01]  /*16120*/  @!P1 IMAD.IADD R99, R99, 0x1, -R247.reuse ;  /* 0x0000000163639824 */ /* 0x100fe200078e0af7 */
[C---:B------:R-:W-:Y:S01]  /*16130*/  ISETP.GT.U32.AND P1, PT, R247.reuse, R106, PT ;  /* 0x0000006af700720c */ /* 0x040fe20003f24070 */
[--C-:B------:R-:W-:Y:S01]  /*16140*/  @!P0 IMAD.IADD R104, R104, 0x1, -R247.reuse ;  /* 0x0000000168688824 */ /* 0x100fe200078e0af7 */
[----:B------:R-:W-:Y:S01]  /*16150*/  ISETP.GT.U32.AND P0, PT, R247, R98, PT ;  /* 0x00000062f700720c */ /* 0x000fe20003f04070 */
[----:B------:R-:W-:-:S02]  /*16160*/  @!P6 IMAD.IADD R108, R108, 0x1, -R247 ;  /* 0x000000016c6ce824 */ /* 0x000fc400078e0af7 */
[--C-:B------:R-:W-:Y:S01]  /*16170*/  @!P5 IMAD.IADD R96, R96, 0x1, -R247.reuse ;  /* 0x000000016060d824 */ /* 0x100fe200078e0af7 */
[----:B------:R-:W-:Y:S01]  /*16180*/  ISETP.GT.U32.AND P5, PT, R247, R102, PT ;  /* 0x00000066f700720c */ /* 0x000fe20003fa4070 */
[--C-:B------:R-:W-:Y:S01]  /*16190*/  @!P2 IMAD.IADD R105, R105, 0x1, -R247.reuse ;  /* 0x000000016969a824 */ /* 0x100fe200078e0af7 */
[----:B------:R-:W-:Y:S01]  /*161a0*/  ISETP.GT.U32.AND P2, PT, R247, R99, PT ;  /* 0x00000063f700720c */ /* 0x000fe20003f44070 */
[--C-:B------:R-:W-:Y:S01]  /*161b0*/  @!P4 IMAD.IADD R101, R101, 0x1, -R247.reuse ;  /* 0x000000016565c824 */ /* 0x100fe200078e0af7 */
[----:B------:R-:W-:Y:S01]  /*161c0*/  ISETP.GT.U32.AND P4, PT, R247, R108, PT ;  /* 0x0000006cf700720c */ /* 0x000fe20003f84070 */
[--C-:B------:R-:W-:Y:S01]  /*161d0*/  @!P3 IMAD.IADD R97, R97, 0x1, -R247.reuse ;  /* 0x000000016161b824 */ /* 0x100fe200078e0af7 */
[C---:B------:R-:W-:Y:S02]  /*161e0*/  ISETP.GT.U32.AND P3, PT, R247.reuse, R103, PT ;  /* 0x00000067f700720c */ /* 0x040fe40003f64070 */
[----:B------:R-:W-:Y:S01]  /*161f0*/  @!P1 IADD3 R106, R106, -R247, RZ ;  /* 0x800000f76a6a9210 */ /* 0x000fe20007ffe0ff */
[----:B------:R-:W-:Y:S01]  /*16200*/  @!P0 IMAD.IADD R98, R98, 0x1, -R247 ;  /* 0x0000000162628824 */ /* 0x000fe200078e0af7 */
[----:B------:R-:W-:-:S02]  /*16210*/  ISETP.GT.U32.AND P1, PT, R247, R100, PT ;  /* 0x00000064f700720c */ /* 0x000fc40003f24070 */
[C---:B------:R-:W-:Y:S01]  /*16220*/  ISETP.GT.U32.AND P0, PT, R247.reuse, R104, PT ;  /* 0x00000068f700720c */ /* 0x040fe20003f04070 */
[--C-:B------:R-:W-:Y:S01]  /*16230*/  @!P5 IMAD.IADD R102, R102, 0x1, -R247.reuse ;  /* 0x000000016666d824 */ /* 0x100fe200078e0af7 */
        /* <DEDUP_REMOVED lines=12> */
[----:B------:R-:W-:-:S03]  /*16300*/  ISETP.GT.U32.AND P5, PT, R247, R116, PT ;  /* 0x00000074f700720c */ /* 0x000fc60003fa4070 */
[----:B------:R-:W-:Y:S02]  /*16310*/  @!P2 IADD3 R105, R105, -R247, RZ ;  /* 0x800000f76969a210 */ /* 0x000fe40007ffe0ff */
[----:B------:R-:W-:Y:S01]  /*16320*/  ISETP.GT.U32.AND P2, PT, R247, R112, PT ;  /* 0x00000070f700720c */ /* 0x000fe20003f44070 */
[--C-:B------:R-:W-:Y:S01]  /*16330*/  @!P4 IMAD.IADD R115, R115, 0x1, -R247.reuse ;  /* 0x000000017373c824 */ /* 0x100fe200078e0af7 */
[C---:B------:R-:W-:Y:S01]  /*16340*/  ISETP.GT.U32.AND P4, PT, R247.reuse, R109, PT ;  /* 0x0000006df700720c */ /* 0x040fe20003f84070 */
[--C-:B------:R-:W-:Y:S01]  /*16350*/  @!P3 IMAD.IADD R110, R110, 0x1, -R247.reuse ;  /* 0x000000016e6eb824 */ /* 0x100fe200078e0af7 */
[C---:B------:R-:W-:Y:S02]  /*16360*/  ISETP.GT.U32.AND P3, PT, R247.reuse, R117, PT ;  /* 0x00000075f700720c */ /* 0x040fe40003f64070 */
[C---:B------:R-:W-:Y:S01]  /*16370*/  ISETP.GT.U32.AND P6, PT, R247.reuse, R107, PT ;  /* 0x0000006bf700720c */ /* 0x040fe20003fc4070 */
[--C-:B------:R-:W-:Y:S01]  /*16380*/  @!P1 IMAD.IADD R106, R106, 0x1, -R247.reuse ;  /* 0x000000016a6a9824 */ /* 0x100fe200078e0af7 */
[----:B------:R-:W-:Y:S01]  /*16390*/  ISETP.GT.U32.AND P1, PT, R247, R113, PT ;  /* 0x00000071f700720c */ /* 0x000fe20003f24070 */
[----:B------:R-:W-:Y:S01]  /*163a0*/  @!P5 IMAD.IADD R116, R116, 0x1, -R247 ;  /* 0x000000017474d824 */ /* 0x000fe200078e0af7 */
[----:B------:R-:W-:-:S02]  /*163b0*/  @!P0 IADD3 R111, R111, -R247, RZ ;  /* 0x800000f76f6f8210 */ /* 0x000fc40007ffe0ff */
[C---:B------:R-:W-:Y:S01]  /*163c0*/  ISETP.GT.U32.AND P0, PT, R247.reuse, R118, PT ;  /* 0x00000076f700720c */ /* 0x040fe20003f04070 */
        /* <DEDUP_REMOVED lines=8> */
[----:B------:R-:W-:Y:S01]  /*16450*/  ISETP.GT.U32.AND P6, PT, R247, R114, PT ;  /* 0x00000072f700720c */ /* 0x000fe20003fc4070 */
[--C-:B------:R-:W-:Y:S01]  /*16460*/  @!P1 IMAD.IADD R113, R113, 0x1, -R247.reuse ;  /* 0x0000000171719824 */ /* 0x100fe200078e0af7 */
[C---:B------:R-:W-:Y:S01]  /*16470*/  ISETP.GT.U32.AND P1, PT, R247.reuse, R120, PT ;  /* 0x00000078f700720c */ /* 0x040fe20003f24070 */
[--C-:B------:R-:W-:Y:S01]  /*16480*/  @!P0 IMAD.IADD R118, R118, 0x1, -R247.reuse ;  /* 0x0000000176768824 */ /* 0x100fe200078e0af7 */
[----:B------:R-:W-:Y:S02]  /*16490*/  ISETP.GT.U32.AND P0, PT, R247, R112, PT ;  /* 0x00000070f700720c */ /* 0x000fe40003f04070 */
[----:B------:R-:W-:Y:S01]  /*164a0*/  @!P5 IADD3 R110, R110, -R247, RZ ;  /* 0x800000f76e6ed210 */ /* 0x000fe20007ffe0ff */
[----:B------:R-:W-:Y:S01]  /*164b0*/  @!P2 IMAD.IADD R119, R119, 0x1, -R247 ;  /* 0x000000017777a824 */ /* 0x000fe200078e0af7 */
[C---:B------:R-:W-:Y:S02]  /*164c0*/  ISETP.GT.U32.AND P5, PT, R247.reuse, R116, PT ;  /* 0x00000074f700720c */ /* 0x040fe40003fa4070 */
[----:B------:R-:W-:-:S02]  /*164d0*/  ISETP.GT.U32.AND P2, PT, R247, R113, PT ;  /* 0x00000071f700720c */ /* 0x000fc40003f44070 */
[----:B------:R-:W-:Y:S01]  /*164e0*/  @!P4 IADD3 R115, R115, -R247, RZ ;  /* 0x800000f77373c210 */ /* 0x000fe20007ffe0ff */
[--C-:B------:R-:W-:Y:S01]  /*164f0*/  @!P3 IMAD.IADD R111, R111, 0x1, -R247.reuse ;  /* 0x000000016f6fb824 */ /* 0x100fe200078e0af7 */
[C---:B------:R-:W-:Y:S01]  /*16500*/  ISETP.GT.U32.AND P4, PT, R247.reuse, R122, PT ;  /* 0x0000007af700720c */ /* 0x040fe20003f84070 */
[--C-:B------:R-:W-:Y:S01]  /*16510*/  @!P6 IMAD.IADD R114, R114, 0x1, -R247.reuse ;  /* 0x000000017272e824 */ /* 0x100fe200078e0af7 */
[C---:B------:R-:W-:Y:S02]  /*16520*/  ISETP.GT.U32.AND P3, PT, R247.reuse, R117, PT ;  /* 0x00000075f700720c */ /* 0x040fe40003f64070 */
        /* <DEDUP_REMOVED lines=25> */
[C---:B------:R-:W-:Y:S02]  /*166c0*/  ISETP.GT.U32.AND P4, PT, R247.reuse, R123, PT ;  /* 0x0000007bf700720c */ /* 0x040fe40003f84070 */
[C---:B------:R-:W-:Y:S01]  /*166d0*/  ISETP.GT.U32.AND P3, PT, R247.reuse, R131, PT ;  /* 0x00000083f700720c */ /* 0x040fe20003f64070 */
[----:B------:R-:W-:Y:S01]  /*166e0*/  @!P6 IMAD.IADD R120, R120, 0x1, -R247 ;  /* 0x000000017878e824 */ /* 0x000fe200078e0af7 */
[----:B------:R-:W-:-:S02]  /*166f0*/  ISETP.GT.U32.AND P6, PT, R247, R127, PT ;  /* 0x0000007ff700720c */ /* 0x000fc40003fc4070 */
[----:B------:R-:W-:Y:S01]  /*16700*/  @!P1 IADD3 R121, R121, -R247, RZ ;  /* 0x800000f779799210 */ /* 0x000fe20007ffe0ff */
        /* <DEDUP_REMOVED lines=13> */
[C---:B------:R-:W-:Y:S01]  /*167e0*/  ISETP.GT.U32.AND P6, PT, R247.reuse, R134, PT ;  /* 0x00000086f700720c */ /* 0x040fe20003fc4070 */
[--C-:B------:R-:W-:Y:S01]  /*167f0*/  @!P0 IMAD.IADD R132, R132, 0x1, -R247.reuse ;  /* 0x0000000184848824 */ /* 0x100fe200078e0af7 */
[C---:B------:R-:W-:Y:S01]  /*16800*/  ISETP.GT.U32.AND P1, PT, R247.reuse, R122, PT ;  /* 0x0000007af700720c */ /* 0x040fe20003f24070 */
[----:B------:R-:W-:Y:S01]  /*16810*/  @!P5 IMAD.IADD R124, R124, 0x1, -R247 ;  /* 0x000000017c7cd824 */ /* 0x000fe200078e0af7 */
[C---:B------:R-:W-:Y:S02]  /*16820*/  ISETP.GT.U32.AND P0, PT, R247.reuse, R126, PT ;  /* 0x0000007ef700720c */ /* 0x040fe40003f04070 */
[----:B------:R-:W-:-:S02]  /*16830*/  ISETP.GT.U32.AND P5, PT, R247, R130, PT ;  /* 0x00000082f700720c */ /* 0x000fc40003fa4070 */
[----:B------:R-:W-:Y:S01]  /*16840*/  @!P2 IADD3 R133, R133, -R247, RZ ;  /* 0x800000f78585a210 */ /* 0x000fe20007ffe0ff */
[--C-:B------:R-:W-:Y:S01]  /*16850*/  @!P4 IMAD.IADD R129, R129, 0x1, -R247.reuse ;  /* 0x000000018181c824 */ /* 0x100fe200078e0af7 */
[----:B------:R-:W-:Y:S01]  /*16860*/  ISETP.GT.U32.AND P2, PT, R247, R127, PT ;  /* 0x0000007ff700720c */ /* 0x000fe20003f44070 */
[--C-:B------:R-:W-:Y:S01]  /*16870*/  @!P3 IMAD.IADD R125, R125, 0x1, -R247.reuse ;  /* 0x000000017d7db824 */ /* 0x100fe200078e0af7 */
[C---:B------:R-:W-:Y:S02]  /*16880*/  ISETP.GT.U32.AND P4, PT, R247.reuse, R136, PT ;  /* 0x00000088f700720c */ /* 0x040fe40003f84070 */
[C---:B------:R-:W-:Y:S01]  /*16890*/  ISETP.GT.U32.AND P3, PT, R247.reuse, R131, PT ;  /* 0x00000083f700720c */ /* 0x040fe20003f64070 */
[--C-:B------:R-:W-:Y:S02]  /*168a0*/  @!P6 IMAD.IADD R134, R134, 0x1, -R247.reuse ;  /* 0x000000018686e824 */ /* 0x100fe400078e0af7 */
[--C-:B------:R-:W-:Y:S01]  /*168b0*/  @!P1 IMAD.IADD R122, R122, 0x1, -R247.reuse ;  /* 0x000000017a7a9824 */ /* 0x100fe200078e0af7 */
[----:B------:R-:W-:Y:S01]  /*168c0*/  ISETP.GT.U32.AND P1, PT, R247, R128, PT ;  /* 0x00000080f700720c */ /* 0x000fe20003f24070 */
[----:B------:R-:W-:Y:S01]  /*168d0*/  @!P5 IMAD.IADD R130, R130, 0x1, -R247 ;  /* 0x000000018282d824 */ /* 0x000fe200078e0af7 */
[----:B------:R-:W-:-:S02]  /*168e0*/  @!P0 IADD3 R126, R126, -R247, RZ ;  /* 0x800000f77e7e8210 */ /* 0x000fc40007ffe0ff */
[----:B------:R-:W-:Y:S01]  /*168f0*/  ISETP.GT.U32.AND P0, PT, R247, R132, PT ;  /* 0x00000084f700720c */ /* 0x000fe20003f04070 */
[--C-:B------:R-:W-:Y:S01]  /*16900*/  @!P2 IMAD.IADD R127, R127, 0x1, -R247.reuse ;  /* 0x000000017f7fa824 */ /* 0x100fe200078e0af7 */
[C---:B------:R-:W-:Y:S01]  /*16910*/  ISETP.GT.U32.AND P5, PT, R247.reuse, R137, PT ;  /* 0x00000089f700720c */ /* 0x040fe20003fa4070 */
[----:B------:R-:W-:Y:S01]  /*16920*/  @!P4 IMAD.IADD R136, R136, 0x1, -R247 ;  /* 0x000000018888c824 */ /* 0x000fe200078e0af7 */
[C---:B------:R-:W-:Y:S02]  /*16930*/  ISETP.GT.U32.AND P2, PT, R247.reuse, R134, PT ;  /* 0x00000086f700720c */ /* 0x040fe40003f44070 */
[----:B------:R-:W-:Y:S02]  /*16940*/  ISETP.GT.U32.AND P4, PT, R247, R143, PT ;  /* 0x0000008ff700720c */ /* 0x000fe40003f84070 */
[----:B------:R-:W-:Y:S02]  /*16950*/  @!P3 IADD3 R131, R131, -R247, RZ ;  /* 0x800000f78383b210 */ /* 0x000fe40007ffe0ff */
[----:B------:R-:W-:-:S02]  /*16960*/  ISETP.GT.U32.AND P3, PT, R247, R138, PT ;  /* 0x0000008af700720c */ /* 0x000fc40003f64070 */
[C---:B------:R-:W-:Y:S01]  /*16970*/  ISETP.GT.U32.AND P6, PT, R247.reuse, R133, PT ;  /* 0x00000085f700720c */ /* 0x040fe20003fc4070 */
        /* <DEDUP_REMOVED lines=10> */
[C---:B------:R-:W-:Y:S02]  /*16a20*/  ISETP.GT.U32.AND P4, PT, R247.reuse, R137, PT ;  /* 0x00000089f700720c */ /* 0x040fe40003f84070 */
        /* <DEDUP_REMOVED lines=28> */
[----:B------:R-:W-:Y:S01]  /*16bf0*/  ISETP.GT.U32.AND P3, PT, R247, R145, PT ;  /* 0x00000091f700720c */ /* 0x000fe20003f64070 */
[----:B------:R-:W-:-:S02]  /*16c00*/  @!P6 IMAD.IADD R147, R147, 0x1, -R247 ;  /* 0x000000019393e824 */ /* 0x000fc400078e0af7 */
[----:B------:R-:W-:Y:S02]  /*16c10*/  @!P1 IADD3 R136, R136, -R247, RZ ;  /* 0x800000f788889210 */ /* 0x000fe40007ffe0ff */
        /* <DEDUP_REMOVED lines=16> */
[C---:B------:R-:W-:Y:S01]  /*16d20*/  ISETP.GT.U32.AND P0, PT, R247.reuse, R154, PT ;  /* 0x0000009af700720c */ /* 0x040fe20003f04070 */
[--C-:B------:R-:W-:Y:S01]  /*16d30*/  @!P6 IMAD.IADD R146, R146, 0x1, -R247.reuse ;  /* 0x000000019292e824 */ /* 0x100fe200078e0af7 */
[----:B------:R-:W-:Y:S02]  /*16d40*/  ISETP.GT.U32.AND P5, PT, R247, R158, PT ;  /* 0x0000009ef700720c */ /* 0x000fe40003fa4070 */
[----:B------:R-:W-:Y:S01]  /*16d50*/  @!P2 IADD3 R148, R148, -R247, RZ ;  /* 0x800000f79494a210 */ /* 0x000fe20007ffe0ff */
[----:B------:R-:W-:Y:S01]  /*16d60*/  @!P4 IMAD.IADD R157, R157, 0x1, -R247 ;  /* 0x000000019d9dc824 */ /* 0x000fe200078e0af7 */
[----:B------:R-:W-:-:S02]  /*16d70*/  ISETP.GT.U32.AND P6, PT, R247, R153, PT ;  /* 0x00000099f700720c */ /* 0x000fc40003fc4070 */
[C---:B------:R-:W-:Y:S01]  /*16d80*/  ISETP.GT.U32.AND P2, PT, R247.reuse, R155, PT ;  /* 0x0000009bf700720c */ /* 0x040fe20003f44070 */
[--C-:B------:R-:W-:Y:S01]  /*16d90*/  @!P3 IMAD.IADD R152, R152, 0x1, -R247.reuse ;  /* 0x000000019898b824 */ /* 0x100fe200078e0af7 */
[C---:B------:R-:W-:Y:S02]  /*16da0*/  ISETP.GT.U32.AND P4, PT, R247.reuse, R151, PT ;  /* 0x00000097f700720c */ /* 0x040fe40003f84070 */
[----:B------:R-:W-:Y:S01]  /*16db0*/  ISETP.GT.U32.AND P3, PT, R247, R159, PT ;  /* 0x0000009ff700720c */ /* 0x000fe20003f64070 */
[--C-:B------:R-:W-:Y:S01]  /*16dc0*/  @!P1 IMAD.IADD R149, R149, 0x1, -R247.reuse ;  /* 0x0000000195959824 */ /* 0x100fe200078e0af7 */
[C---:B------:R-:W-:Y:S01]  /*16dd0*/  ISETP.GT.U32.AND P1, PT, R247.reuse, R156, PT ;  /* 0x0000009cf700720c */ /* 0x040fe20003f24070 */
[--C-:B------:R-:W-:Y:S01]  /*16de0*/  @!P5 IMAD.IADD R158, R158, 0x1, -R247.reuse ;  /* 0x000000019e9ed824 */ /* 0x100fe200078e0af7 */
[----:B------:R-:W-:Y:S02]  /*16df0*/  @!P0 IADD3 R154, R154, -R247, RZ ;  /* 0x800000f79a9a8210 */ /* 0x000fe40007ffe0ff */
[----:B------:R-:W-:Y:S01]  /*16e00*/  ISETP.GT.U32.AND P0, PT, R247, R148, PT ;  /* 0x00000094f700720c */ /* 0x000fe20003f04070 */
        /* <DEDUP_REMOVED lines=18> */
[----:B------:R-:W-:Y:S01]  /*16f30*/  @!P4 IMAD.IADD R157, R157, 0x1, -R247 ;  /* 0x000000019d9dc824 */ /* 0x000fe200078e0af7 */
[----:B------:R-:W-:-:S02]  /*16f40*/  ISETP.GT.U32.AND P4, PT, R247, R164, PT ;  /* 0x000000a4f700720c */ /* 0x000fc40003f84070 */
[----:B------:R-:W-:Y:S02]  /*16f50*/  @!P3 IADD3 R153, R153, -R247, RZ ;  /* 0x800000f79999b210 */ /* 0x000fe40007ffe0ff */
[C---:B------:R-:W-:Y:S01]  /*16f60*/  ISETP.GT.U32.AND P3, PT, R247.reuse, R160, PT ;  /* 0x000000a0f700720c */ /* 0x040fe20003f64070 */
[--C-:B------:R-:W-:Y:S01]  /*16f70*/  @!P1 IMAD.IADD R150, R150, 0x1, -R247.reuse ;  /* 0x0000000196969824 */ /* 0x100fe200078e0af7 */
[C---:B------:R-:W-:Y:S01]  /*16f80*/  ISETP.GT.U32.AND P6, PT, R247.reuse, R159, PT ;  /* 0x0000009ff700720c */ /* 0x040fe20003fc4070 */
[--C-:B------:R-:W-:Y:S01]  /*16f90*/  @!P0 IMAD.IADD R154, R154, 0x1, -R247.reuse ;  /* 0x000000019a9a8824 */ /* 0x100fe200078e0af7 */
[C---:B------:R-:W-:Y:S02]  /*16fa0*/  ISETP.GT.U32.AND P1, PT, R247.reuse, R156, PT ;  /* 0x0000009cf700720c */ /* 0x040fe40003f24070 */
[----:B------:R-:W-:Y:S02]  /*16fb0*/  ISETP.GT.U32.AND P0, PT, R247, R161, PT ;  /* 0x000000a1f700720c */ /* 0x000fe40003f04070 */
[----:B------:R-:W-:Y:S01]  /*16fc0*/  @!P5 IADD3 R158, R158, -R247, RZ ;  /* 0x800000f79e9ed210 */ /* 0x000fe20007ffe0ff */
[----:B------:R-:W-:Y:S01]  /*16fd0*/  @!P2 IMAD.IADD R155, R155, 0x1, -R247 ;  /* 0x000000019b9ba824 */ /* 0x000fe200078e0af7 */
[----:B------:R-:W-:-:S02]  /*16fe0*/  ISETP.GT.U32.AND P5, PT, R247, R165, PT ;  /* 0x000000a5f700720c */ /* 0x000fc40003fa4070 */
[C---:B------:R-:W-:Y:S02]  /*16ff0*/  ISETP.GT.U32.AND P2, PT, R247.reuse, R162, PT ;  /* 0x000000a2f700720c */ /* 0x040fe40003f44070 */
[----:B------:R-:W-:Y:S01]  /*17000*/  @!P4 IADD3 R164, R164, -R247, RZ ;  /* 0x800000f7a4a4c210 */ /* 0x000fe20007ffe0ff */
[--C-:B------:R-:W-:Y:S01]  /*17010*/  @!P3 IMAD.IADD R160, R160, 0x1, -R247.reuse ;  /* 0x00000001a0a0b824 */ /* 0x100fe200078e0af7 */
[C---:B------:R-:W-:Y:S02]  /*17020*/  ISETP.GT.U32.AND P4, PT, R247.reuse, R171, PT ;  /* 0x000000abf700720c */ /* 0x040fe40003f84070 */
        /* <DEDUP_REMOVED lines=46> */
[----:B------:R-:W-:Y:S01]  /*17310*/  @!P0 IADD3 R168, R168, -R247, RZ ;  /* 0x800000f7a8a88210 */ /* 0x000fe20007ffe0ff */
[--C-:B------:R-:W-:Y:S01]  /*17320*/  @!P5 IMAD.IADD R173, R173, 0x1, -R247.reuse ;  /* 0x00000001adadd824 */ /* 0x100fe200078e0af7 */
[C---:B------:R-:W-:Y:S02]  /*17330*/  ISETP.GT.U32.AND P0, PT, R247.reuse, R175, PT ;  /* 0x000000aff700720c */ /* 0x040fe40003f04070 */
[----:B------:R-:W-:Y:S01]  /*17340*/  ISETP.GT.U32.AND P6, PT, R247, R179, PT ;  /* 0x000000b3f700720c */ /* 0x000fe20003fc4070 */
[--C-:B------:R-:W-:Y:S01]  /*17350*/  @!P2 IMAD.IADD R169, R169, 0x1, -R247.reuse ;  /* 0x00000001a9a9a824 */ /* 0x100fe200078e0af7 */
[C---:B------:R-:W-:Y:S01]  /*17360*/  ISETP.GT.U32.AND P5, PT, R247.reuse, R180, PT ;  /* 0x000000b4f700720c */ /* 0x040fe20003fa4070 */
[----:B------:R-:W-:Y:S01]  /*17370*/  @!P4 IMAD.IADD R178, R178, 0x1, -R247 ;  /* 0x00000001b2b2c824 */ /* 0x000fe200078e0af7 */
[----:B------:R-:W-:-:S02]  /*17380*/  ISETP.GT.U32.AND P2, PT, R247, R176, PT ;  /* 0x000000b0f700720c */ /* 0x000fc40003f44070 */
[C---:B------:R-:W-:Y:S02]  /*17390*/  ISETP.GT.U32.AND P4, PT, R247.reuse, R185, PT ;  /* 0x000000b9f700720c */ /* 0x040fe40003f84070 */
[----:B------:R-:W-:Y:S02]  /*173a0*/  @!P3 IADD3 R174, R174, -R247, RZ ;  /* 0x800000f7aeaeb210 */ /* 0x000fe40007ffe0ff */
[C---:B------:R-:W-:Y:S01]  /*173b0*/  ISETP.GT.U32.AND P3, PT, R247.reuse, R181, PT ;  /* 0x000000b5f700720c */ /* 0x040fe20003f64070 */
[--C-:B------:R-:W-:Y:S01]  /*173c0*/  @!P1 IMAD.IADD R170, R170, 0x1, -R247.reuse ;  /* 0x00000001aaaa9824 */ /* 0x100fe200078e0af7 */
[----:B------:R-:W-:Y:S01]  /*173d0*/  ISETP.GT.U32.AND P1, PT, R247, R177, PT ;  /* 0x000000b1f700720c */ /* 0x000fe20003f24070 */
[--C-:B------:R-:W-:Y:S01]  /*173e0*/  @!P0 IMAD.IADD R175, R175, 0x1, -R247.reuse ;  /* 0x00000001afaf8824 */ /* 0x100fe200078e0af7 */
[----:B------:R-:W-:Y:S01]  /*173f0*/  ISETP.GT.U32.AND P0, PT, R247, R182, PT ;  /* 0x000000b6f700720c */ /* 0x000fe20003f04070 */
[--C-:B------:R-:W-:Y:S01]  /*17400*/  @!P6 IMAD.IADD R179, R179, 0x1, -R247.reuse ;  /* 0x00000001b3b3e824 */ /* 0x100fe200078e0af7 */
[----:B------:R-:W-:Y:S01]  /*17410*/  @!P5 IADD3 R180, R180, -R247, RZ ;  /* 0x800000f7b4b4d210 */ /* 0x000fe20007ffe0ff */
[----:B------:R-:W-:Y:S01]  /*17420*/  @!P2 IMAD.IADD R176, R176, 0x1, -R247 ;  /* 0x00000001b0b0a824 */ /* 0x000fe200078e0af7 */
[----:B------:R-:W-:-:S02]  /*17430*/  ISETP.GT.U32.AND P5, PT, R247, R174, PT ;  /* 0x000000aef700720c */ /* 0x000fc40003fa4070 */
[----:B------:R-:W-:Y:S01]  /*17440*/  ISETP.GT.U32.AND P6, PT, R247, R186, PT ;  /* 0x000000baf700720c */ /* 0x000fe20003fc4070 */
[--C-:B------:R-:W-:Y:S01]  /*17450*/  @!P4 IMAD.IADD R185, R185, 0x1, -R247.reuse ;  /* 0x00000001b9b9c824 */ /* 0x100fe200078e0af7 */
[----:B------:R-:W-:Y:S01]  /*17460*/  ISETP.GT.U32.AND P2, PT, R247, R183, PT ;  /* 0x000000b7f700720c */ /* 0x000fe20003f44070 */
[--C-:B------:R-:W-:Y:S01]  /*17470*/  @!P3 IMAD.IADD R181, R181, 0x1, -R247.reuse ;  /* 0x00000001b5b5b824 */ /* 0x100fe200078e0af7 */
[C---:B------:R-:W-:Y:S02]  /*17480*/  ISETP.GT.U32.AND P4, PT, R247.reuse, R179, PT ;  /* 0x000000b3f700720c */ /* 0x040fe40003f84070 */
[----:B------:R-:W-:Y:S01]  /*17490*/  ISETP.GT.U32.AND P3, PT, R247, R175, PT ;  /* 0x000000aff700720c */ /* 0x000fe20003f64070 */
[--C-:B------:R-:W-:Y:S01]  /*174a0*/  @!P1 IMAD.IADD R177, R177, 0x1, -R247.reuse ;  /* 0x00000001b1b19824 */ /* 0x100fe200078e0af7 */
[C---:B------:R-:W-:Y:S01]  /*174b0*/  ISETP.GT.U32.AND P1, PT, R247.reuse, R184, PT ;  /* 0x000000b8f700720c */ /* 0x040fe20003f24070 */
[--C-:B------:R-:W-:Y:S01]  /*174c0*/  @!P0 IMAD.IADD R182, R182, 0x1, -R247.reuse ;  /* 0x00000001b6b68824 */ /* 0x100fe200078e0af7 */
[C---:B------:R-:W-:Y:S01]  /*174d0*/  ISETP.GT.U32.AND P0, PT, R247.reuse, R176, PT ;  /* 0x000000b0f700720c */ /* 0x040fe20003f04070 */
[----:B------:R-:W-:Y:S01]  /*174e0*/  @!P5 IMAD.IADD R174, R174, 0x1, -R247 ;  /* 0x00000001aeaed824 */ /* 0x000fe200078e0af7 */
[----:B------:R-:W-:-:S02]  /*174f0*/  ISETP.GT.U32.AND P5, PT, R247, R180, PT ;  /* 0x000000b4f700720c */ /* 0x000fc40003fa4070 */
[----:B------:R-:W-:Y:S01]  /*17500*/  @!P6 IADD3 R186, R186, -R247, RZ ;  /* 0x800000f7babae210 */ /* 0x000fe20007ffe0ff */
[--C-:B------:R-:W-:Y:S01]  /*17510*/  @!P2 IMAD.IADD R183, R183, 0x1, -R247.reuse ;  /* 0x00000001b7b7a824 */ /* 0x100fe200078e0af7 */
[----:B------:R-:W-:Y:S02]  /*17520*/  ISETP.GT.U32.AND P2, PT, R247, R177, PT ;  /* 0x000000b1f700720c */ /* 0x000fe40003f44070 */
[----:B------:R-:W-:Y:S01]  /*17530*/  @!P4 IADD3 R179, R179, -R247, RZ ;  /* 0x800000f7b3b3c210 */ /* 0x000fe20007ffe0ff */
        /* <DEDUP_REMOVED lines=26> */
[C---:B------:R-:W-:Y:S02]  /*176e0*/  ISETP.GT.U32.AND P3, PT, R247.reuse, R195, PT ;  /* 0x000000c3f700720c */ /* 0x040fe40003f64070 */
        /* <DEDUP_REMOVED lines=13> */
[-C--:B------:R-:W-:Y:S02]  /*177c0*/  @!P6 IADD3 R185, R185, -R247.reuse, RZ ;  /* 0x800000f7b9b9e210 */ /* 0x080fe40007ffe0ff */
[----:B------:R-:W-:Y:S01]  /*177d0*/  ISETP.GT.U32.AND P6, PT, R247, R192, PT ;  /* 0x000000c0f700720c */ /* 0x000fe20003fc4070 */
[--C-:B------:R-:W-:Y:S01]  /*177e0*/  @!P0 IMAD.IADD R196, R196, 0x1, -R247.reuse ;  /* 0x00000001c4c48824 */ /* 0x100fe200078e0af7 */
[----:B------:R-:W-:Y:S01]  /*177f0*/  @!P1 IADD3 R191, R191, -R247, RZ ;  /* 0x800000f7bfbf9210 */ /* 0x000fe20007ffe0ff */
[----:B------:R-:W-:Y:S01]  /*17800*/  @!P5 IMAD.IADD R188, R188, 0x1, -R247 ;  /* 0x00000001bcbcd824 */ /* 0x000fe200078e0af7 */
[C---:B------:R-:W-:Y:S02]  /*17810*/  ISETP.GT.U32.AND P1, PT, R247.reuse, R198, PT ;  /* 0x000000c6f700720c */ /* 0x040fe40003f24070 */
[C---:B------:R-:W-:Y:S02]  /*17820*/  ISETP.GT.U32.AND P0, PT, R247.reuse, R190, PT ;  /* 0x000000bef700720c */ /* 0x040fe40003f04070 */
[----:B------:R-:W-:-:S02]  /*17830*/  ISETP.GT.U32.AND P5, PT, R247, R194, PT ;  /* 0x000000c2f700720c */ /* 0x000fc40003fa4070 */
[----:B------:R-:W-:Y:S01]  /*17840*/  @!P2 IADD3 R197, R197, -R247, RZ ;  /* 0x800000f7c5c5a210 */ /* 0x000fe20007ffe0ff */
[--C-:B------:R-:W-:Y:S01]  /*17850*/  @!P4 IMAD.IADD R193, R193, 0x1, -R247.reuse ;  /* 0x00000001c1c1c824 */ /* 0x100fe200078e0af7 */
        /* <DEDUP_REMOVED lines=12> */
[C---:B------:R-:W-:Y:S01]  /*17920*/  ISETP.GT.U32.AND P5, PT, R247.reuse, R201, PT ;  /* 0x000000c9f700720c */ /* 0x040fe20003fa4070 */
[--C-:B------:R-:W-:Y:S01]  /*17930*/  @!P4 IMAD.IADD R200, R200, 0x1, -R247.reuse ;  /* 0x00000001c8c8c824 */ /* 0x100fe200078e0af7 */
[C---:B------:R-:W-:Y:S02]  /*17940*/  ISETP.GT.U32.AND P2, PT, R247.reuse, R197, PT ;  /* 0x000000c5f700720c */ /* 0x040fe40003f44070 */
[----:B------:R-:W-:Y:S02]  /*17950*/  ISETP.GT.U32.AND P4, PT, R247, R207, PT ;  /* 0x000000cff700720c */ /* 0x000fe40003f84070 */
[----:B------:R-:W-:Y:S01]  /*17960*/  @!P3 IADD3 R195, R195, -R247, RZ ;  /* 0x800000f7c3c3b210 */ /* 0x000fe20007ffe0ff */
[--C-:B------:R-:W-:Y:S01]  /*17970*/  @!P6 IMAD.IADD R199, R199, 0x1, -R247.reuse ;  /* 0x00000001c7c7e824 */ /* 0x100fe200078e0af7 */
[C---:B------:R-:W-:Y:S01]  /*17980*/  ISETP.GT.U32.AND P3, PT, R247.reuse, R202, PT ;  /* 0x000000caf700720c */ /* 0x040fe20003f64070 */
[--C-:B------:R-:W-:Y:S01]  /*17990*/  @!P1 IMAD.IADD R192, R192, 0x1, -R247.reuse ;  /* 0x00000001c0c09824 */ /* 0x100fe200078e0af7 */
[C---:B------:R-:W-:Y:S01]  /*179a0*/  ISETP.GT.U32.AND P6, PT, R247.reuse, R198, PT ;  /* 0x000000c6f700720c */ /* 0x040fe20003fc4070 */
[----:B------:R-:W-:Y:S01]  /*179b0*/  @!P0 IMAD.IADD R196, R196, 0x1, -R247 ;  /* 0x00000001c4c48824 */ /* 0x000fe200078e0af7 */
[----:B------:R-:W-:-:S02]  /*179c0*/  ISETP.GT.U32.AND P1, PT, R247, R199, PT ;  /* 0x000000c7f700720c */ /* 0x000fc40003f24070 */
[----:B------:R-:W-:Y:S02]  /*179d0*/  ISETP.GT.U32.AND P0, PT, R247, R203, PT ;  /* 0x000000cbf700720c */ /* 0x000fe40003f04070 */
[-C--:B------:R-:W-:Y:S01]  /*179e0*/  @!P5 IADD3 R201, R201, -R247.reuse, RZ ;  /* 0x800000f7c9c9d210 */ /* 0x080fe20007ffe0ff */
        /* <DEDUP_REMOVED lines=56> */
[----:B------:R-:W-:Y:S01]  /*17d70*/  IABS R239, R239 ;  /* 0x000000ef00ef7213 */ /* 0x000fe20000000000 */
[--C-:B------:R-:W-:Y:S01]  /*17d80*/  @!P4 IMAD.IADD R221, R221, 0x1, -R247.reuse ;  /* 0x00000001ddddc824 */ /* 0x100fe200078e0af7 */
[C---:B------:R-:W-:Y:S01]  /*17d90*/  ISETP.GT.U32.AND P2, PT, R247.reuse, R219, PT ;  /* 0x000000dbf700720c */ /* 0x040fe20003f44070 */
[----:B------:R-:W-:Y:S01]  /*17da0*/  STL [R1+0xc], R244 ;  /* 0x00000cf401007387 */ /* 0x000fe20000100800 */
[C---:B------:R-:W-:Y:S01]  /*17db0*/  ISETP.GT.U32.AND P4, PT, R247.reuse, R215, PT ;  /* 0x000000d7f700720c */ /* 0x040fe20003f84070 */
[----:B------:R-:W-:Y:S01]  /*17dc0*/  @!P3 IMAD.IADD R216, R216, 0x1, -R247 ;  /* 0x00000001d8d8b824 */ /* 0x000fe200078e0af7 */
[----:B------:R-:W-:Y:S01]  /*17dd0*/  ISETP.GT.U32.AND P3, PT, R247, R223, PT ;  /* 0x000000dff700720c */ /* 0x000fe20003f64070 */
[----:B------:R-:W-:Y:S01]  /*17de0*/  IMAD.HI.U32 R240, R245, R239, RZ ;  /* 0x000000eff5f07227 */ /* 0x000fe200078e00ff */
[----:B------:R-:W-:Y:S01]  /*17df0*/  STL [R1+0x8], R243 ;  /* 0x000008f301007387 */ /* 0x000fe20000100800 */
[----:B------:R-:W-:-:S03]  /*17e00*/  @!P6 IADD3 R211, R211, -R247, RZ ;  /* 0x800000f7d3d3e210 */ /* 0x000fc60007ffe0ff */
[----:B------:R-:W-:Y:S01]  /*17e10*/  STL [R1+0x4], R242 ;  /* 0x000004f201007387 */ /* 0x000fe20000100800 */
[----:B------:R-:W-:Y:S01]  /*17e20*/  ISETP.GT.U32.AND P6, PT, R247, R218, PT ;  /* 0x000000daf700720c */ /* 0x000fe20003fc4070 */
[----:B------:R-:W-:Y:S02]  /*17e30*/  IMAD.MOV R240, RZ, RZ, -R240 ;  /* 0x000000fffff07224 */ /* 0x000fe400078e0af0 */
[----:B------:R-:W-:Y:S01]  /*17e40*/  STL [R1+0x29e0], R0 ;  /* 0x0029e00001007387 */ /* 0x000fe20000100800 */
[----:B------:R-:W-:-:S03]  /*17e50*/  @!P1 IMAD.IADD R213, R213, 0x1, -R247 ;  /* 0x00000001d5d59824 */ /* 0x000fc600078e0af7 */
[----:B------:R1:W-:Y:S01]  /*17e60*/  STL [R1], R241 ;  /* 0x000000f101007387 */ /* 0x0003e20000100800 */
[----:B------:R-:W-:Y:S01]  /*17e70*/  @!P0 IADD3 R217, R217, -R247, RZ ;  /* 0x800000f7d9d98210 */ /* 0x000fe20007ffe0ff */
[----:B------:R-:W-:Y:S01]  /*17e80*/  @!P5 IMAD.IADD R222, R222, 0x1, -R247 ;  /* 0x00000001deded824 */ /* 0x000fe200078e0af7 */
[C---:B------:R-:W-:Y:S01]  /*17e90*/  ISETP.GT.U32.AND P1, PT, R247.reuse, R220, PT ;  /* 0x000000dcf700720c */ /* 0x040fe20003f24070 */
[C---:B------:R-:W-:Y:S01]  /*17ea0*/  IMAD R239, R247.reuse, R240, R239 ;  /* 0x000000f0f7ef7224 */ /* 0x040fe200078e02ef */
[C---:B------:R-:W-:Y:S01]  /*17eb0*/  ISETP.GT.U32.AND P0, PT, R247.reuse, R224, PT ;  /* 0x000000e0f700720c */ /* 0x040fe20003f04070 */
[----:B-1----:R-:W-:Y:S01]  /*17ec0*/  VIADD R241, R6, 0x1fa ;  /* 0x000001fa06f17836 */ /* 0x002fe20000000000 */
[----:B------:R-:W-:Y:S01]  /*17ed0*/  ISETP.GT.U32.AND P5, PT, R247, R216, PT ;  /* 0x000000d8f700720c */ /* 0x000fe20003fa4070 */
[----:B------:R-:W-:Y:S01]  /*17ee0*/  @!P2 IMAD.IADD R219, R219, 0x1, -R247 ;  /* 0x00000001dbdba824 */ /* 0x000fe200078e0af7 */
[----:B------:R-:W-:Y:S01]  /*17ef0*/  STL [R1+0x29e4], R2 ;  /* 0x0029e40201007387 */ /* 0x000fe20000100800 */
[----:B------:R-:W-:-:S02]  /*17f00*/  ISETP.GT.U32.AND P2, PT, R247, R213, PT ;  /* 0x000000d5f700720c */ /* 0x000fc40003f44070 */
[----:B------:R-:W-:Y:S01]  /*17f10*/  IABS R240, R241 ;  /* 0x000000f100f07213 */ /* 0x000fe20000000000 */
[----:B------:R-:W-:Y:S01]  /*17f20*/  STL [R1+0x29e8], R3 ;  /* 0x0029e80301007387 */ /* 0x000fe20000100800 */
[--C-:B------:R-:W-:Y:S01]  /*17f30*/  @!P4 IMAD.IADD R215, R215, 0x1, -R247.reuse ;  /* 0x00000001d7d7c824 */ /* 0x100fe200078e0af7 */
[----:B------:R-:W-:Y:S02]  /*17f40*/  ISETP.GT.U32.AND P4, PT, R247, R221, PT ;  /* 0x000000ddf700720c */ /* 0x000fe40003f84070 */
[----:B------:R-:W-:Y:S01]  /*17f50*/  STL [R1+0x29ec], R4 ;  /* 0x0029ec0401007387 */ /* 0x000fe20000100800 */
[----:B------:R-:W-:Y:S02]  /*17f60*/  @!P3 IADD3 R223, R223, -R247, RZ ;  /* 0x800000f7dfdfb210 */ /* 0x000fe40007ffe0ff */
[C---:B------:R-:W-:Y:S01]  /*17f70*/  ISETP.GT.U32.AND P3, PT, R247.reuse, R217, PT ;  /* 0x000000d9f700720c */ /* 0x040fe20003f64070 */
[----:B------:R1:W-:Y:S01]  /*17f80*/  STL [R1+0x1fd8], R241 ;  /* 0x001fd8f101007387 */ /* 0x0003e20000100800 */
[----:B------:R-:W-:Y:S01]  /*17f90*/  @!P6 IMAD.IADD R218, R218, 0x1, -R247 ;  /* 0x00000001dadae824 */ /* 0x000fe200078e0af7 */
[----:B------:R-:W-:Y:S01]  /*17fa0*/  ISETP.GT.U32.AND P6, PT, R247, R225, PT ;  /* 0x000000e1f700720c */ /* 0x000fe20003fc4070 */
[----:B------:R-:W-:-:S02]  /*17fb0*/  VIADD R0, R6, 0x1fb ;  /* 0x000001fb06007836 */ /* 0x000fc40000000000 */
[----:B-1----:R-:W-:Y:S01]  /*17fc0*/  IMAD.HI.U32 R241, R245, R240, RZ ;  /* 0x000000f0f5f17227 */ /* 0x002fe200078e00ff */
[----:B------:R-:W-:-:S03]  /*17fd0*/  @!P5 IADD3 R216, R216, -R247, RZ ;  /* 0x800000f7d8d8d210 */ /* 0x000fc60007ffe0ff */
[----:B------:R-:W-:Y:S02]  /*17fe0*/  IMAD.MOV R241, RZ, RZ, -R241 ;  /* 0x000000fffff17224 */ /* 0x000fe400078e0af1 */
[--C-:B------:R-:W-:Y:S01]  /*17ff0*/  @!P1 IMAD.IADD R220, R220, 0x1, -R247.reuse ;  /* 0x00000001dcdc9824 */ /* 0x100fe200078e0af7 */
[C---:B------:R-:W-:Y:S01]  /*18000*/  ISETP.GT.U32.AND P1, PT, R247.reuse, R214, PT ;  /* 0x000000d6f700720c */ /* 0x040fe20003f24070 */
[--C-:B------:R-:W-:Y:S01]  /*18010*/  @!P0 IMAD.IADD R224, R224, 0x1, -R247.reuse ;  /* 0x00000001e0e08824 */ /* 0x100fe200078e0af7 */
[C---:B------:R-:W-:Y:S01]  /*18020*/  ISETP.GT.U32.AND P0, PT, R247.reuse, R218, PT ;  /* 0x000000daf700720c */ /* 0x040fe20003f04070 */
[C---:B------:R-:W-:Y:S01]  /*18030*/  IMAD R240, R247.reuse, R241, R240 ;  /* 0x000000f1f7f07224 */ /* 0x040fe200078e02f0 */
[----:B------:R-:W-:Y:S01]  /*18040*/  ISETP.GT.U32.AND P5, PT, R247, R222, PT ;  /* 0x000000def700720c */ /* 0x000fe20003fa4070 */
[----:B------:R-:W-:Y:S01]  /*18050*/  @!P2 IMAD.IADD R213, R213, 0x1, -R247 ;  /* 0x00000001d5d5a824 */ /* 0x000fe200078e0af7 */
[----:B------:R-:W-:Y:S02]  /*18060*/  IABS R241, R0 ;  /* 0x0000000000f17213 */ /* 0x000fe40000000000 */
[----:B------:R-:W-:-:S02]  /*18070*/  ISETP.GT.U32.AND P2, PT, R247, R219, PT ;  /* 0x000000dbf700720c */ /* 0x000fc40003f44070 */
[----:B------:R-:W-:Y:S01]  /*18080*/  @!P4 IADD3 R221, R221, -R247, RZ ;  /* 0x800000f7ddddc210 */ /* 0x000fe20007ffe0ff */
[--C-:B------:R-:W-:Y:S01]  /*18090*/  @!P3 IMAD.IADD R217, R217, 0x1, -R247.reuse ;  /* 0x00000001d9d9b824 */ /* 0x100fe200078e0af7 */
[----:B------:R-:W-:Y:S01]  /*180a0*/  ISETP.GT.U32.AND P4, PT, R247, R228, PT ;  /* 0x000000e4f700720c */ /* 0x000fe20003f84070 */
[----:B------:R-:W-:Y:S01]  /*180b0*/  IMAD.HI.U32 R242, R245, R241, RZ ;  /* 0x000000f1f5f27227 */ /* 0x000fe200078e00ff */
[----:B------:R-:W-:Y:S01]  /*180c0*/  ISETP.GT.U32.AND P3, PT, R247, R223, PT ;  /* 0x000000dff700720c */ /* 0x000fe20003f64070 */
[----:B------:R1:W-:Y:S02]  /*180d0*/  STL [R1+0x1fcc], R0 ;  /* 0x001fcc0001007387 */ /* 0x0003e40000100800 */
[--C-:B------:R-:W-:Y:S02]  /*180e0*/  @!P6 IMAD.IADD R225, R225, 0x1, -R247.reuse ;  /* 0x00000001e1e1e824 */ /* 0x100fe400078e0af7 */
[----:B------:R-:W-:Y:S02]  /*180f0*/  IMAD.MOV R242, RZ, RZ, -R242 ;  /* 0x000000fffff27224 */ /* 0x000fe400078e0af2 */
[--C-:B------:R-:W-:Y:S01]  /*18100*/  @!P1 IMAD.IADD R214, R214, 0x1, -R247.reuse ;  /* 0x00000001d6d69824 */ /* 0x100fe200078e0af7 */
[C---:B------:R-:W-:Y:S01]  /*18110*/  ISETP.GT.U32.AND P1, PT, R247.reuse, R220, PT ;  /* 0x000000dcf700720c */ /* 0x040fe20003f24070 */
[--C-:B------:R-:W-:Y:S01]  /*18120*/  @!P0 IMAD.IADD R218, R218, 0x1, -R247.reuse ;  /* 0x00000001dada8824 */ /* 0x100fe200078e0af7 */
[----:B-1----:R-:W-:Y:S01]  /*18130*/  IADD3 R0, R6, 0x1fc, RZ ;  /* 0x000001fc06007810 */ /* 0x002fe20007ffe0ff */
[----:B------:R-:W-:Y:S01]  /*18140*/  @!P5 IMAD.IADD R222, R222, 0x1, -R247 ;  /* 0x00000001deded824 */ /* 0x000fe200078e0af7 */
[C---:B------:R-:W-:Y:S01]  /*18150*/  ISETP.GT.U32.AND P0, PT, R247.reuse, R225, PT ;  /* 0x000000e1f700720c */ /* 0x040fe20003f04070 */
[C---:B------:R-:W-:Y:S01]  /*18160*/  IMAD R241, R247.reuse, R242, R241 ;  /* 0x000000f2f7f17224 */ /* 0x040fe200078e02f1 */
[----:B------:R-:W-:Y:S01]  /*18170*/  ISETP.GT.U32.AND P5, PT, R247, R229, PT ;  /* 0x000000e5f700720c */ /* 0x000fe20003fa4070 */
[--C-:B------:R-:W-:Y:S01]  /*18180*/  @!P2 IMAD.IADD R219, R219, 0x1, -R247.reuse ;  /* 0x00000001dbdba824 */ /* 0x100fe200078e0af7 */
[----:B------:R-:W-:Y:S01]  /*18190*/  IABS R242, R0 ;  /* 0x0000000000f27213 */ /* 0x000fe20000000000 */
[----:B------:R-:W-:Y:S01]  /*181a0*/  @!P4 IMAD.IADD R228, R228, 0x1, -R247 ;  /* 0x00000001e4e4c824 */ /* 0x000fe200078e0af7 */
[----:B------:R-:W-:-:S02]  /*181b0*/  ISETP.GT.U32.AND P6, PT, R247, R224, PT ;  /* 0x000000e0f700720c */ /* 0x000fc40003fc4070 */
[----:B------:R-:W-:Y:S01]  /*181c0*/  ISETP.GT.U32.AND P2, PT, R247, R226, PT ;  /* 0x000000e2f700720c */ /* 0x000fe20003f44070 */
[----:B------:R-:W-:Y:S01]  /*181d0*/  @!P3 IMAD.IADD R223, R223, 0x1, -R247 ;  /* 0x00000001dfdfb824 */ /* 0x000fe200078e0af7 */
[----:B------:R-:W-:Y:S01]  /*181e0*/  ISETP.GT.U32.AND P4, PT, R247, R235, PT ;  /* 0x000000ebf700720c */ /* 0x000fe20003f84070 */
[----:B------:R-:W-:Y:S01]  /*181f0*/  IMAD.HI.U32 R243, R245, R242, RZ ;  /* 0x000000f2f5f37227 */ /* 0x000fe200078e00ff */
[C---:B------:R-:W-:Y:S01]  /*18200*/  ISETP.GT.U32.AND P3, PT, R247.reuse, R230, PT ;  /* 0x000000e6f700720c */ /* 0x040fe20003f64070 */
[----:B------:R1:W-:Y:S02]  /*18210*/  STL [R1+0x1fc4], R0 ;  /* 0x001fc40001007387 */ /* 0x0003e40000100800 */
[----:B------:R-:W-:Y:S02]  /*18220*/  IMAD.MOV R243, RZ, RZ, -R243 ;  /* 0x000000fffff37224 */ /* 0x000fe400078e0af3 */
[--C-:B------:R-:W-:Y:S01]  /*18230*/  @!P1 IMAD.IADD R220, R220, 0x1, -R247.reuse ;  /* 0x00000001dcdc9824 */ /* 0x100fe200078e0af7 */
[----:B------:R-:W-:Y:S01]  /*18240*/  ISETP.GT.U32.AND P1, PT, R247, R227, PT ;  /* 0x000000e3f700720c */ /* 0x000fe20003f24070 */
[----:B------:R-:W-:Y:S01]  /*18250*/  @!P0 IMAD.IADD R225, R225, 0x1, -R247 ;  /* 0x00000001e1e18824 */ /* 0x000fe200078e0af7 */
[----:B------:R-:W-:Y:S01]  /*18260*/  ISETP.GT.U32.AND P0, PT, R247, R232, PT ;  /* 0x000000e8f700720c */ /* 0x000fe20003f04070 */
[----:B-1----:R-:W-:-:S02]  /*18270*/  VIADD R0, R6, 0x1fd ;  /* 0x000001fd06007836 */ /* 0x002fc40000000000 */
[--C-:B------:R-:W-:Y:S02]  /*18280*/  @!P5 IMAD.IADD R229, R229, 0x1, -R247.reuse ;  /* 0x00000001e5e5d824 */ /* 0x100fe400078e0af7 */
[C---:B------:R-:W-:Y:S01]  /*18290*/  IMAD R242, R247.reuse, R243, R242 ;  /* 0x000000f3f7f27224 */ /* 0x040fe200078e02f2 */
[----:B------:R-:W-:Y:S01]  /*182a0*/  IABS R243, R0 ;  /* 0x0000000000f37213 */ /* 0x000fe20000000000 */
        /* <DEDUP_REMOVED lines=8> */
[----:B------:R-:W-:Y:S01]  /*18330*/  IMAD.HI.U32 R244, R245, R243, RZ ;  /* 0x000000f3f5f47227 */ /* 0x000fe200078e00ff */
[----:B------:R-:W-:Y:S01]  /*18340*/  ISETP.GT.U32.AND P3, PT, R247, R237, PT ;  /* 0x000000edf700720c */ /* 0x000fe20003f64070 */
[----:B------:R1:W-:Y:S02]  /*18350*/  STL [R1+0x1fc0], R0 ;  /* 0x001fc00001007387 */ /* 0x0003e40000100800 */
[----:B------:R-:W-:Y:S01]  /*18360*/  IMAD.MOV R244, RZ, RZ, -R244 ;  /* 0x000000fffff47224 */ /* 0x000fe200078e0af4 */
[----:B------:R-:W-:Y:S01]  /*18370*/  @!P1 IADD3 R227, R227, -R247, RZ ;  /* 0x800000f7e3e39210 */ /* 0x000fe20007ffe0ff */
[----:B------:R-:W-:Y:S01]  /*18380*/  @!P0 IMAD.IADD R232, R232, 0x1, -R247 ;  /* 0x00000001e8e88824 */ /* 0x000fe200078e0af7 */
[C---:B------:R-:W-:Y:S01]  /*18390*/  ISETP.GT.U32.AND P0, PT, R247.reuse, R226, PT ;  /* 0x000000e2f700720c */ /* 0x040fe20003f04070 */
[----:B------:R-:W-:-:S02]  /*183a0*/  IMAD R243, R247, R244, R243 ;  /* 0x000000f4f7f37224 */ /* 0x000fc400078e02f3 */
[----:B-1----:R-:W-:Y:S01]  /*183b0*/  VIADD R0, R6, 0x1fe ;  /* 0x000001fe06007836 */ /* 0x002fe20000000000 */
[----:B------:R-:W-:Y:S01]  /*183c0*/  @!P2 IADD3 R233, R233, -R247, RZ ;  /* 0x800000f7e9e9a210 */ /* 0x000fe20007ffe0ff */
[--C-:B------:R-:W-:Y:S01]  /*183d0*/  @!P6 IMAD.IADD R231, R231, 0x1, -R247.reuse ;  /* 0x00000001e7e7e824 */ /* 0x100fe200078e0af7 */
[----:B------:R-:W-:Y:S02]  /*183e0*/  ISETP.GT.U32.AND P6, PT, R247, R238, PT ;  /* 0x000000eef700720c */ /* 0x000fe40003fc4070 */
[----:B------:R-:W-:Y:S01]  /*183f0*/  IABS R244, R0 ;  /* 0x0000000000f47213 */ /* 0x000fe20000000000 */
[--C-:B------:R-:W-:Y:S01]  /*18400*/  @!P4 IMAD.IADD R229, R229, 0x1, -R247.reuse ;  /* 0x00000001e5e5c824 */ /* 0x100fe200078e0af7 */
[C---:B------:R-:W-:Y:S01]  /*18410*/  ISETP.GT.U32.AND P2, PT, R247.reuse, R227, PT ;  /* 0x000000e3f700720c */ /* 0x040fe20003f44070 */
[--C-:B------:R-:W-:Y:S01]  /*18420*/  @!P5 IMAD.IADD R236, R236, 0x1, -R247.reuse ;  /* 0x00000001ececd824 */ /* 0x100fe200078e0af7 */
[C---:B------:R-:W-:Y:S01]  /*18430*/  ISETP.GT.U32.AND P4, PT, R247.reuse, R235, PT ;  /* 0x000000ebf700720c */ /* 0x040fe20003f84070 */
[----:B------:R1:W-:Y:S01]  /*18440*/  STL [R1+0x1fb8], R0 ;  /* 0x001fb80001007387 */ /* 0x0003e20000100800 */
[----:B------:R-:W-:Y:S01]  /*18450*/  ISETP.GT.U32.AND P5, PT, R247, R230, PT ;  /* 0x000000e6f700720c */ /* 0x000fe20003fa4070 */
[----:B------:R-:W-:Y:S01]  /*18460*/  @!P3 IMAD.IADD R237, R237, 0x1, -R247 ;  /* 0x00000001ededb824 */ /* 0x000fe200078e0af7 */
[----:B------:R-:W-:Y:S01]  /*18470*/  ISETP.GT.U32.AND P3, PT, R247, R231, PT ;  /* 0x000000e7f700720c */ /* 0x000fe20003f64070 */
[----:B-1----:R-:W-:Y:S01]  /*18480*/  IMAD.HI.U32 R0, R245, R244, RZ ;  /* 0x000000f4f5007227 */ /* 0x002fe200078e00ff */
[----:B------:R-:W-:-:S03]  /*18490*/  @!P0 IADD3 R226, R226, -R247, RZ ;  /* 0x800000f7e2e28210 */ /* 0x000fc60007ffe0ff */
[----:B------:R-:W-:Y:S01]  /*184a0*/  IMAD.MOV R0, RZ, RZ, -R0 ;  /* 0x000000ffff007224 */ /* 0x000fe200078e0a00 */
[C---:B------:R-:W-:Y:S01]  /*184b0*/  ISETP.GT.U32.AND P0, PT, R247.reuse, R232, PT ;  /* 0x000000e8f700720c */ /* 0x040fe20003f04070 */
[--C-:B------:R-:W-:Y:S02]  /*184c0*/  @!P6 IMAD.IADD R238, R238, 0x1, -R247.reuse ;  /* 0x00000001eeeee824 */ /* 0x100fe400078e0af7 */
[----:B------:R-:W-:Y:S01]  /*184d0*/  IMAD R244, R247, R0, R244 ;  /* 0x00000000f7f47224 */ /* 0x000fe200078e02f4 */
[----:B------:R-:W-:Y:S01]  /*184e0*/  IADD3 R0, R6, 0x1ff, RZ ;  /* 0x000001ff06007810 */ /* 0x000fe20007ffe0ff */
[--C-:B------:R-:W-:Y:S01]  /*184f0*/  @!P2 IMAD.IADD R227, R227, 0x1, -R247.reuse ;  /* 0x00000001e3e3a824 */ /* 0x100fe200078e0af7 */
[----:B------:R-:W-:Y:S01]  /*18500*/  ISETP.GT.U32.AND P2, PT, R247, R233, PT ;  /* 0x000000e9f700720c */ /* 0x000fe20003f44070 */
[--C-:B------:R-:W-:Y:S01]  /*18510*/  @!P4 IMAD.IADD R235, R235, 0x1, -R247.reuse ;  /* 0x00000001ebebc824 */ /* 0x100fe200078e0af7 */
[C---:B------:R-:W-:Y:S01]  /*18520*/  ISETP.GT.U32.AND P4, PT, R247.reuse, R242, PT ;  /* 0x000000f2f700720c */ /* 0x040fe20003f84070 */
[--C-:B------:R-:W-:Y:S01]  /*18530*/  @!P5 IMAD.IADD R230, R230, 0x1, -R247.reuse ;  /* 0x00000001e6e6d824 */ /* 0x100fe200078e0af7 */
[----:B------:R-:W-:Y:S01]  /*18540*/  ISETP.GT.U32.AND P5, PT, R247, R236, PT ;  /* 0x000000ecf700720c */ /* 0x000fe20003fa4070 */
[----:B------:R-:W-:Y:S01]  /*18550*/  @!P3 IMAD.IADD R231, R231, 0x1, -R247 ;  /* 0x00000001e7e7b824 */ /* 0x000fe200078e0af7 */
[----:B------:R1:W-:Y:S01]  /*18560*/  STL [R1+0x1fb4], R0 ;  /* 0x001fb40001007387 */ /* 0x0003e20000100800 */
[----:B------:R-:W-:-:S02]  /*18570*/  ISETP.GT.U32.AND P3, PT, R247, R238, PT ;  /* 0x000000eef700720c */ /* 0x000fc40003f64070 */
[C---:B------:R-:W-:Y:S01]  /*18580*/  ISETP.GT.U32.AND P6, PT, R247.reuse, R237, PT ;  /* 0x000000edf700720c */ /* 0x040fe20003fc4070 */
[----:B------:R-:W-:Y:S01]  /*18590*/  @!P0 IMAD.IADD R232, R232, 0x1, -R247 ;  /* 0x00000001e8e88824 */ /* 0x000fe200078e0af7 */
[----:B-1----:R-:W-:Y:S02]  /*185a0*/  IABS R0, R0 ;  /* 0x0000000000007213 */ /* 0x002fe40000000000 */
[----:B------:R-:W-:-:S03]  /*185b0*/  ISETP.GT.U32.AND P0, PT, R247, R239, PT ;  /* 0x000000eff700720c */ /* 0x000fc60003f04070 */
[----:B------:R-:W-:Y:S01]  /*185c0*/  IMAD.MOV.U32 R2, RZ, RZ, R0 ;  /* 0x000000ffff027224 */ /* 0x000fe200078e0000 */
[----:B------:R-:W-:Y:S01]  /*185d0*/  IADD3 R252, R6, 0x1, RZ ;  /* 0x0000000106fc7810 */ /* 0x000fe20007ffe0ff */
[----:B------:R-:W-:Y:S01]  /*185e0*/  @!P2 IMAD.IADD R233, R233, 0x1, -R247 ;  /* 0x00000001e9e9a824 */ /* 0x000fe200078e0af7 */
[----:B------:R-:W-:Y:S01]  /*185f0*/  ISETP.GT.U32.AND P2, PT, R247, R240, PT ;  /* 0x000000f0f700720c */ /* 0x000fe20003f44070 */
[----:B------:R-:W-:-:S04]  /*18600*/  IMAD.HI.U32 R245, R245, R2, RZ ;  /* 0x00000002f5f57227 */ /* 0x000fc800078e00ff */
[--C-:B------:R-:W-:Y:S01]  /*18610*/  @!P4 IMAD.IADD R242, R242, 0x1, -R247.reuse ;  /* 0x00000001f2f2c824 */ /* 0x100fe200078e0af7 */
[----:B------:R-:W-:Y:S01]  /*18620*/  ISETP.GE.AND P4, PT, R6, RZ, PT ;  /* 0x000000ff0600720c */ /* 0x000fe20003f86270 */
[--C-:B------:R-:W-:Y:S01]  /*18630*/  @!P5 IMAD.IADD R236, R236, 0x1, -R247.reuse ;  /* 0x00000001ececd824 */ /* 0x100fe200078e0af7 */
[----:B------:R-:W-:Y:S01]  /*18640*/  ISETP.GT.U32.AND P5, PT, R247, R243, PT ;  /* 0x000000f3f700720c */ /* 0x000fe20003fa4070 */
[--C-:B------:R-:W-:Y:S01]  /*18650*/  @!P3 IMAD.IADD R238, R238, 0x1, -R247.reuse ;  /* 0x00000001eeeeb824 */ /* 0x100fe200078e0af7 */
[----:B------:R-:W-:Y:S01]  /*18660*/  ISETP.GE.AND P3, PT, R252, RZ, PT ;  /* 0x000000fffc00720c */ /* 0x000fe20003f66270 */
[----:B------:R-:W-:Y:S01]  /*18670*/  @!P6 IMAD.IADD R237, R237, 0x1, -R247 ;  /* 0x00000001edede824 */ /* 0x000fe200078e0af7 */
[----:B------:R-:W-:Y:S01]  /*18680*/  IADD3 R245, -R245, RZ, RZ ;  /* 0x000000fff5f57210 */ /* 0x000fe20007ffe1ff */
[C---:B------:R-:W-:Y:S01]  /*18690*/  VIADD R0, R6.reuse, 0x2 ;  /* 0x0000000206007836 */ /* 0x040fe20000000000 */
[----:B------:R-:W-:Y:S01]  /*186a0*/  ISETP.GT.U32.AND P6, PT, R247, R244, PT ;  /* 0x000000f4f700720c */ /* 0x000fe20003fc4070 */
[----:B------:R-:W-:-:S02]  /*186b0*/  VIADD R252, R6, 0x3 ;  /* 0x0000000306fc7836 */ /* 0x000fc40000000000 */
[----:B------:R-:W-:Y:S02]  /*186c0*/  IMAD R245, R247, R245, R2 ;  /* 0x000000f5f7f57224 */ /* 0x000fe400078e0202 */
[----:B------:R-:W-:Y:S01]  /*186d0*/  @!P0 IMAD.IADD R239, R239, 0x1, -R247 ;  /* 0x00000001efef8824 */ /* 0x000fe200078e0af7 */
[----:B------:R-:W-:Y:S01]  /*186e0*/  ISETP.GE.AND P0, PT, R0, RZ, PT ;  /* 0x000000ff0000720c */ /* 0x000fe20003f06270 */
[----:B------:R-:W-:Y:S01]  /*186f0*/  IMAD.MOV.U32 R2, RZ, RZ, R7 ;  /* 0x000000ffff027224 */ /* 0x000fe200078e0007 */
[----:B------:R-:W-:Y:S01]  /*18700*/  @!P2 IADD3 R240, R240, -R247, RZ ;  /* 0x800000f7f0f0a210 */ /* 0x000fe20007ffe0ff */
[----:B------:R-:W-:Y:S02]  /*18710*/  VIADD R0, R6, 0x4 ;  /* 0x0000000406007836 */ /* 0x000fe40000000000 */
[----:B------:R-:W-:Y:S01]  /*18720*/  IMAD.MOV.U32 R3, RZ, RZ, R251 ;  /* 0x000000ffff037224 */ /* 0x000fe200078e00fb */
[----:B------:R-:W-:Y:S01]  /*18730*/  ISETP.GE.AND P2, PT, R252, RZ, PT ;  /* 0x000000fffc00720c */ /* 0x000fe20003f46270 */
[----:B------:R-:W-:-:S02]  /*18740*/  VIADD R252, R6, 0x5 ;  /* 0x0000000506fc7836 */ /* 0x000fc40000000000 */
[----:B------:R-:W-:Y:S01]  /*18750*/  @!P4 IMAD.MOV R2, RZ, RZ, -R2 ;  /* 0x000000ffff02c224 */ /* 0x000fe200078e0a02 */
[----:B------:R-:W-:Y:S01]  /*18760*/  @!P3 IADD3 R3, -R3, RZ, RZ ;  /* 0x000000ff0303b210 */ /* 0x000fe20007ffe1ff */
[----:B------:R-:W-:Y:S01]  /*18770*/  @!P5 IMAD.IADD R243, R243, 0x1, -R247 ;  /* 0x00000001f3f3d824 */ /* 0x000fe200078e0af7 */
[----:B------:R-:W-:Y:S02]  /*18780*/  ISETP.GE.AND P5, PT, R0, RZ, PT ;  /* 0x000000ff0000720c */ /* 0x000fe40003fa6270 */
[----:B------:R-:W2:Y:S01]  /*18790*/  LDL.LU R0, [R1+0x448] ;  /* 0x0004480001007983 */ /* 0x000ea20000300800 */
[----:B------:R-:W-:Y:S02]  /*187a0*/  @!P6 IADD3 R244, R244, -R247, RZ ;  /* 0x800000f7f4f4e210 */ /* 0x000fe40007ffe0ff */
[----:B------:R-:W-:Y:S01]  /*187b0*/  ISETP.GE.AND P6, PT, R252, RZ, PT ;  /* 0x000000fffc00720c */ /* 0x000fe20003fc6270 */
[----:B------:R-:W3:Y:S01]  /*187c0*/  LDL.LU R251, [R1+0x444] ;  /* 0x0004440001fb7983 */ /* 0x000ee20000300800 */
[----:B------:R-:W-:-:S03]  /*187d0*/  IMAD.MOV.U32 R4, RZ, RZ, R249 ;  /* 0x000000ffff047224 */ /* 0x000fc600078e00f9 */
[----:B------:R1:W-:Y:S04]  /*187e0*/  STL [R1+0x434], R2 ;  /* 0x0004340201007387 */ /* 0x0003e80000100800 */
[----:B------:R-:W4:Y:S04]  /*187f0*/  LDL.LU R252, [R1+0x438] ;  /* 0x0004380001fc7983 */ /* 0x000f280000300800 */
[----:B------:R1:W-:Y:S04]  /*18800*/  STL [R1+0x430], R3 ;  /* 0x0004300301007387 */ /* 0x0003e80000100800 */
[----:B------:R-:W2:Y:S01]  /*18810*/  LDL.LU R249, [R1+0x43c] ;  /* 0x00043c0001f97983 */ /* 0x000ea20000300800 */
[----:B-1----:R-:W-:-:S04]  /*18820*/  IMAD.MOV.U32 R2, RZ, RZ, R250 ;  /* 0x000000ffff027224 */ /* 0x002fc800078e00fa */
[----:B------:R-:W-:Y:S02]  /*18830*/  @!P0 IMAD.MOV R2, RZ, RZ, -R2 ;  /* 0x000000ffff028224 */ /* 0x000fe400078e0a02 */
[----:B------:R-:W-:-:S03]  /*18840*/  IMAD.MOV.U32 R3, RZ, RZ, R248 ;  /* 0x000000ffff037224 */ /* 0x000fc600078e00f8 */
[----:B------:R1:W-:Y:S04]  /*18850*/  STL [R1+0x42c], R2 ;  /* 0x00042c0201007387 */ /* 0x0003e80000100800 */
[----:B-1----:R-:W4:Y:S04]  /*18860*/  LDL.LU R2, [R1+0x41c] ;  /* 0x00041c0001027983 */ /* 0x002f280000300800 */
[----:B------:R-:W4:Y:S01]  /*18870*/  LDL.LU R248, [R1+0x440] ;  /* 0x0004400001f87983 */ /* 0x000f220000300800 */
[----:B------:R-:W-:Y:S01]  /*18880*/  ISETP.GT.U32.AND P1, PT, R247, R234, PT ;  /* 0x000000eaf700720c */ /* 0x000fe20003f24070 */
[----:B------:R-:W-:-:S02]  /*18890*/  IMAD.MOV.U32 R7, RZ, RZ, R246 ;  /* 0x000000ffff077224 */ /* 0x000fc400078e00f6 */
[----:B------:R-:W-:Y:S01]  /*188a0*/  @!P2 IMAD.MOV R4, RZ, RZ, -R4 ;  /* 0x000000ffff04a224 */ /* 0x000fe200078e0a04 */
[----:B------:R-:W4:Y:S01]  /*188b0*/  LDL.LU R246, [R1+0x44c] ;  /* 0x00044c0001f67983 */ /* 0x000f220000300800 */
[----:B------:R-:W-:-:S08]  /*188c0*/  @!P5 IADD3 R3, -R3, RZ, RZ ;  /* 0x000000ff0303d210 */ /* 0x000fd00007ffe1ff */
[----:B------:R-:W-:Y:S01]  /*188d0*/  @!P1 IMAD.IADD R234, R234, 0x1, -R247 ;  /* 0x00000001eaea9824 */ /* 0x000fe200078e0af7 */
[C---:B------:R-:W-:Y:S01]  /*188e0*/  ISETP.GT.U32.AND P1, PT, R247.reuse, R228, PT ;  /* 0x000000e4f700720c */ /* 0x040fe20003f24070 */
[----:B------:R-:W-:Y:S01]  /*188f0*/  @!P6 IMAD.MOV R7, RZ, RZ, -R7 ;  /* 0x000000ffff07e224 */ /* 0x000fe200078e0a07 */
[----:B------:R1:W-:Y:S01]  /*18900*/  STL [R1+0x428], R4 ;  /* 0x0004280401007387 */ /* 0x0003e20000100800 */
[----:B------:R-:W-:-:S03]  /*18910*/  ISETP.GT.U32.AND P4, PT, R247, R243, PT ;  /* 0x000000f3f700720c */ /* 0x000fc60003f84070 */
[----:B-1----:R-:W4:Y:S07]  /*18920*/  LDL.LU R4, [R1+0x29ec] ;  /* 0x0029ec0001047983 */ /* 0x002f2e0000300800 */
[----:B------:R-:W-:Y:S01]  /*18930*/  @!P1 IMAD.IADD R228, R228, 0x1, -R247 ;  /* 0x00000001e4e49824 */ /* 0x000fe200078e0af7 */
[----:B------:R1:W-:Y:S01]  /*18940*/  STL [R1+0x424], R3 ;  /* 0x0004240301007387 */ /* 0x0003e20000100800 */
[----:B------:R-:W-:-:S03]  /*18950*/  ISETP.GT.U32.AND P1, PT, R247, R234, PT ;  /* 0x000000eaf700720c */ /* 0x000fc60003f24070 */
[----:B-1----:R-:W4:Y:S04]  /*18960*/  LDL.LU R3, [R1+0x29e8] ;  /* 0x0029e80001037983 */ /* 0x002f280000300800 */
[----:B------:R1:W-:Y:S01]  /*18970*/  STL [R1+0x420], R7 ;  /* 0x0004200701007387 */ /* 0x0003e20000100800 */
[----:B------:R-:W1:Y:S02]  /*18980*/  S2R R250, SR_TID.X ;  /* 0x0000000000fa7919 */ /* 0x000e640000002100 */
[----:B-1----:R-:W1:Y:S03]  /*18990*/  S2R R7, SR_TID.X ;  /* 0x0000000000077919 */ /* 0x002e660000002100 */
[--C-:B------:R-:W-:Y:S01]  /*189a0*/  @!P1 IMAD.IADD R234, R234, 0x1, -R247.reuse ;  /* 0x00000001eaea9824 */ /* 0x100fe200078e0af7 */
[----:B------:R-:W-:Y:S01]  /*189b0*/  ISETP.GT.U32.AND P1, PT, R247, R241, PT ;  /* 0x000000f1f700720c */ /* 0x000fe20003f24070 */
[----:B------:R-:W-:Y:S01]  /*189c0*/  @!P4 IMAD.IADD R243, R243, 0x1, -R247 ;  /* 0x00000001f3f3c824 */ /* 0x000fe200078e0af7 */
[----:B------:R-:W-:-:S02]  /*189d0*/  ISETP.GT.U32.AND P3, PT, R247, R240, PT ;  /* 0x000000f0f700720c */ /* 0x000fc40003f64070 */
[C---:B------:R-:W-:Y:S02]  /*189e0*/  ISETP.GT.U32.AND P2, PT, R247.reuse, R242, PT ;  /* 0x000000f2f700720c */ /* 0x040fe40003f44070 */
[----:B------:R-:W-:-:S07]  /*189f0*/  ISETP.GT.U32.AND P6, PT, R247, R244, PT ;  /* 0x000000f4f700720c */ /* 0x000fce0003fc4070 */
[----:B------:R-:W-:-:S05]  /*18a00*/  @!P1 IMAD.IADD R241, R241, 0x1, -R247 ;  /* 0x00000001f1f19824 */ /* 0x000fca00078e0af7 */
[----:B------:R-:W-:Y:S02]  /*18a10*/  ISETP.GT.U32.AND P0, PT, R247, R241, PT ;  /* 0x000000f1f700720c */ /* 0x000fe40003f04070 */
[----:B------:R-:W-:Y:S01]  /*18a20*/  LOP3.LUT R250, R250, 0x60, RZ, 0xc0, !PT ;  /* 0x00000060fafa7812 */ /* 0x000fe200078ec0ff */
[----:B-1----:R-:W-:-:S05]  /*18a30*/  IMAD.SHL.U32 R7, R7, 0x4, RZ ;  /* 0x0000000407077824 */ /* 0x002fca00078e00ff */
[----:B------:R-:W-:Y:S01]  /*18a40*/  LOP3.LUT R7, R7, 0x7c, RZ, 0xc0, !PT ;  /* 0x0000007c07077812 */ /* 0x000fe200078ec0ff */
[----:B------:R-:W-:-:S04]  /*18a50*/  @!P3 IMAD.IADD R240, R240, 0x1, -R247 ;  /* 0x00000001f0f0b824 */ /* 0x000fc800078e0af7 */
[----:B------:R-:W-:Y:S01]  /*18a60*/  IMAD R7, R250, 0x400, R7 ;  /* 0x00000400fa077824 */ /* 0x000fe200078e0207 */
[----:B------:R-:W-:Y:S01]  /*18a70*/  @!P0 IADD3 R241, R241, -R247, RZ ;  /* 0x800000f7f1f18210 */ /* 0x000fe20007ffe0ff */
[----:B------:R-:W4:Y:S01]  /*18a80*/  LDL R250, [R1+0x1ee4] ;  /* 0x001ee40001fa7983 */ /* 0x000f220000100800 */
[--C-:B------:R-:W-:Y:S02]  /*18a90*/  @!P2 IMAD.IADD R242, R242, 0x1, -R247.reuse ;  /* 0x00000001f2f2a824 */ /* 0x100fe400078e0af7 */
[----:B------:R-:W-:Y:S01]  /*18aa0*/  @!P6 IMAD.IADD R244, R244, 0x1, -R247 ;  /* 0x00000001f4f4e824 */ /* 0x000fe200078e0af7 */
[----:B------:R1:W-:Y:S04]  /*18ab0*/  STL.64 [R1+0x26b0], R6 ;  /* 0x0026b00601007387 */ /* 0x0003e80000100a00 */
[----:B-1----:R-:W4:Y:S01]  /*18ac0*/  LDL R6, [R1+0x1ef0] ;  /* 0x001ef00001067983 */ /* 0x002f220000100800 */
[----:B--2---:R-:W-:-:S02]  /*18ad0*/  ISETP.GE.AND P4, PT, R249, RZ, PT ;  /* 0x000000fff900720c */ /* 0x004fc40003f86270 */
[----:B------:R-:W1:Y:S01]  /*18ae0*/  LDC R249, c[0x0][0x234] ;  /* 0x00008d00fff97b82 */ /* 0x000e620000000800 */
[----:B------:R-:W-:Y:S02]  /*18af0*/  ISETP.GE.AND P3, PT, R0, RZ, PT ;  /* 0x000000ff0000720c */ /* 0x000fe40003f66270 */
[----:B---3--:R-:W-:Y:S01]  /*18b00*/  ISETP.GE.AND P0, PT, R251, RZ, PT ;  /* 0x000000fffb00720c */ /* 0x008fe20003f06270 */
[----:B------:R-:W2:Y:S01]  /*18b10*/  LDL R0, [R1+0x1eec] ;  /* 0x001eec0001007983 */ /* 0x000ea20000100800 */
[----:B----4-:R-:W-:-:S03]  /*18b20*/  ISETP.GE.AND P6, PT, R252, RZ, PT ;  /* 0x000000fffc00720c */ /* 0x010fc60003fc6270 */
[----:B------:R-:W3:Y:S04]  /*18b30*/  LDL R251, [R1+0x1ee8] ;  /* 0x001ee80001fb7983 */ /* 0x000ee80000100800 */
[----:B------:R-:W4:Y:S01]  /*18b40*/  LDL R252, [R1+0x1ef4] ;  /* 0x001ef40001fc7983 */ /* 0x000f220000100800 */
[----:B-1----:R-:W-:Y:S01]  /*18b50*/  IMAD R2, R2, R249, RZ ;  /* 0x000000f902027224 */ /* 0x002fe200078e02ff */
[----:B------:R-:W-:Y:S02]  /*18b60*/  ISETP.GE.AND P2, PT, R248, RZ, PT ;  /* 0x000000fff800720c */ /* 0x000fe40003f46270 */
[----:B------:R-:W4:Y:S04]  /*18b70*/  LDL R248, [R1+0x1efc] ;  /* 0x001efc0001f87983 */ /* 0x000f280000100800 */
[----:B------:R-:W-:Y:S04]  /*18b80*/  STL [R1+0x4a0], R2 ;  /* 0x0004a00201007387 */ /* 0x000fe80000100800 */
[----:B------:R-:W2:Y:S01]  /*18b90*/  LDL.LU R7, [R1+0x418] ;  /* 0x0004180001077983 */ /* 0x000ea20000300800 */
[----:B------:R-:W-:-:S13]  /*18ba0*/  ISETP.GT.U32.AND P1, PT, R247, R245, PT ;  /* 0x000000f5f700720c */ /* 0x000fda0003f24070 */
[----:B------:R-:W-:Y:S01]  /*18bb0*/  @!P1 IMAD.IADD R245, R245, 0x1, -R247 ;  /* 0x00000001f5f59824 */ /* 0x000fe200078e0af7 */
[----:B------:R-:W-:-:S04]  /*18bc0*/  ISETP.GT.U32.AND P1, PT, R247, R239, PT ;  /* 0x000000eff700720c */ /* 0x000fc80003f24070 */
[----:B------:R-:W-:-:S09]  /*18bd0*/  ISETP.GT.U32.AND P5, PT, R247, R245, PT ;  /* 0x000000f5f700720c */ /* 0x000fd20003fa4070 */
[----:B------:R-:W-:Y:S01]  /*18be0*/  @!P1 IMAD.IADD R239, R239, 0x1, -R247 ;  /* 0x00000001efef9824 */ /* 0x000fe200078e0af7 */
[----:B------:R-:W-:-:S03]  /*18bf0*/  ISETP.GE.AND P1, PT, R246, RZ, PT ;  /* 0x000000fff600720c */ /* 0x000fc60003f26270 */
[----:B------:R-:W-:Y:S02]  /*18c00*/  @!P5 IMAD.IADD R245, R245, 0x1, -R247 ;  /* 0x00000001f5f5d824 */ /* 0x000fe400078e0af7 */
[----:B------:R-:W1:Y:S02]  /*18c10*/  LDC.64 R246, c[0x0][0x218] ;  /* 0x00008600fff67b82 */ /* 0x000e640000000a00 */
[----:B-1----:R1:W-:Y:S04]  /*18c20*/  STL.64 [R1+0x490], R246 ;  /* 0x000490f601007387 */ /* 0x0023e80000100a00 */
[----:B------:R-:W4:Y:S02]  /*18c30*/  LDL R249, [R1+0x1ef8] ;  /* 0x001ef80001f97983 */ /* 0x000f240000100800 */
[----:B-1----:R-:W1:Y:S02]  /*18c40*/  LDC.64 R246, c[0x0][0x210] ;  /* 0x00008400fff67b82 */ /* 0x002e640000000a00 */
[----:B-1----:R1:W-:Y:S02]  /*18c50*/  STL [R1+0x498], R246 ;  /* 0x000498f601007387 */ /* 0x0023e40000100800 */
[----:B-1----:R-:W-:-:S05]  /*18c60*/  IMAD.MOV.U32 R246, RZ, RZ, R247 ;  /* 0x000000fffff67224 */ /* 0x002fca00078e00f7 */
[----:B------:R1:W-:Y:S04]  /*18c70*/  STL [R1+0x2960], R246 ;  /* 0x002960f601007387 */ /* 0x0003e80000100800 */
[----:B------:R-:W4:Y:S04]  /*18c80*/  LDL R2, [R1+0x1f00] ;  /* 0x001f000001027983 */ /* 0x000f280000100800 */
[----:B-1----:R-:W3:Y:S01]  /*18c90*/  LDL.LU R246, [R1+0x414] ;  /* 0x0004140001f67983 */ /* 0x002ee20000300800 */
[----:B--2---:R-:W-:Y:S02]  /*18ca0*/  @!P1 IADD3 R7, -R7, RZ, RZ ;  /* 0x000000ff07079210 */ /* 0x004fe40007ffe1ff */
[----:B------:R-:W-:-:S02]  /*18cb0*/  ISETP.GE.AND P1, PT, R250, RZ, PT ;  /* 0x000000fffa00720c */ /* 0x000fc40003f26270 */
[----:B------:R-:W2:Y:S04]  /*18cc0*/  LDL R250, [R1+0x1f04] ;  /* 0x001f040001fa7983 */ /* 0x000ea80000100800 */
[----:B------:R1:W-:Y:S04]  /*18cd0*/  STL [R1+0x418], R7 ;  /* 0x0004180701007387 */ /* 0x0003e80000100800 */
[----:B-1----:R-:W4:Y:S01]  /*18ce0*/  LDL.LU R7, [R1+0x410] ;  /* 0x0004100001077983 */ /* 0x002f220000300800 */
[----:B---3--:R-:W-:Y:S01]  /*18cf0*/  @!P3 IMAD.MOV R246, RZ, RZ, -R246 ;  /* 0x000000fffff6b224 */ /* 0x008fe200078e0af6 */
[----:B------:R-:W-:-:S02]  /*18d00*/  ISETP.GE.AND P3, PT, R0, RZ, PT ;  /* 0x000000ff0000720c */ /* 0x000fc40003f66270 */
[----:B------:R-:W3:Y:S04]  /*18d10*/  LDL R0, [R1+0x1f0c] ;  /* 0x001f0c0001007983 */ /* 0x000ee80000100800 */
[----:B------:R1:W-:Y:S04]  /*18d20*/  STL [R1+0x414], R246 ;  /* 0x000414f601007387 */ /* 0x0003e80000100800 */
[----:B-1----:R-:W2:Y:S01]  /*18d30*/  LDL.LU R246, [R1+0x40c] ;  /* 0x00040c0001f67983 */ /* 0x002ea20000300800 */
[----:B----4-:R-:W-:Y:S01]  /*18d40*/  @!P0 IMAD.MOV R7, RZ, RZ, -R7 ;  /* 0x000000ffff078224 */ /* 0x010fe200078e0a07 */
[----:B------:R-:W-:-:S02]  /*18d50*/  ISETP.GE.AND P0, PT, R251, RZ, PT ;  /* 0x000000fffb00720c */ /* 0x000fc40003f06270 */
[----:B------:R-:W4:Y:S04]  /*18d60*/  LDL R251, [R1+0x1f08] ;  /* 0x001f080001fb7983 */ /* 0x000f280000100800 */
[----:B------:R1:W-:Y:S04]  /*18d70*/  STL [R1+0x410], R7 ;  /* 0x0004100701007387 */ /* 0x0003e80000100800 */
[----:B-1----:R-:W3:Y:S01]  /*18d80*/  LDL.LU R7, [R1+0x408] ;  /* 0x0004080001077983 */ /* 0x002ee20000300800 */
[----:B--2---:R-:W-:Y:S01]  /*18d90*/  @!P2 IMAD.MOV R246, RZ, RZ, -R246 ;  /* 0x000000fffff6a224 */ /* 0x004fe200078e0af6 */
        /* <DEDUP_REMOVED lines=9> */
[----:B------:R-:W-:-:S03]  /*18e30*/  ISETP.GE.AND P5, PT, R248, RZ, PT ;  /* 0x000000fff800720c */ /* 0x000fc60003fa6270 */
[----:B------:R-:W3:Y:S01]  /*18e40*/  LDL R248, [R1+0x1f1c] ;  /* 0x001f1c0001f87983 */ /* 0x000ee20000100800 */
[----:B----4-:R-:W-:-:S05]  /*18e50*/  @!P6 IMAD.MOV R246, RZ, RZ, -R246 ;  /* 0x000000fffff6e224 */ /* 0x010fca00078e0af6 */
[----:B------:R1:W-:Y:S04]  /*18e60*/  STL [R1+0x404], R246 ;  /* 0x000404f601007387 */ /* 0x0003e80000100800 */
[----:B-1----:R-:W4:Y:S01]  /*18e70*/  LDL.LU R246, [R1+0x3fc] ;  /* 0x0003fc0001f67983 */ /* 0x002f220000300800 */
[----:B--2---:R-:W-:Y:S02]  /*18e80*/  @!P1 IADD3 R7, -R7, RZ, RZ ;  /* 0x000000ff07079210 */ /* 0x004fe40007ffe1ff */
[----:B------:R-:W-:Y:S02]  /*18e90*/  ISETP.GE.AND P1, PT, R249, RZ, PT ;  /* 0x000000fff900720c */ /* 0x000fe40003f26270 */
[----:B------:R-:W2:Y:S04]  /*18ea0*/  LDL R249, [R1+0x1f18] ;  /* 0x001f180001f97983 */ /* 0x000ea80000100800 */
[----:B------:R1:W-:Y:S04]  /*18eb0*/  STL [R1+0x400], R7 ;  /* 0x0004000701007387 */ /* 0x0003e80000100800 */
[----:B-1----:R-:W3:Y:S01]  /*18ec0*/  LDL.LU R7, [R1+0x3f8] ;  /* 0x0003f80001077983 */ /* 0x002ee20000300800 */
[----:B----4-:R-:W-:Y:S01]  /*18ed0*/  @!P3 IMAD.MOV R246, RZ, RZ, -R246 ;  /* 0x000000fffff6b224 */ /* 0x010fe200078e0af6 */
[----:B------:R-:W-:-:S02]  /*18ee0*/  ISETP.GE.AND P3, PT, R2, RZ, PT ;  /* 0x000000ff0200720c */ /* 0x000fc40003f66270 */
[----:B------:R-:W4:Y:S04]  /*18ef0*/  LDL R2, [R1+0x1f20] ;  /* 0x001f200001027983 */ /* 0x000f280000100800 */
[----:B------:R1:W-:Y:S04]  /*18f00*/  STL [R1+0x3fc], R246 ;  /* 0x0003fcf601007387 */ /* 0x0003e80000100800 */
[----:B-1----:R-:W2:Y:S01]  /*18f10*/  LDL.LU R246, [R1+0x3f4] ;  /* 0x0003f40001f67983 */ /* 0x002ea20000300800 */
[----:B---3--:R-:W-:Y:S01]  /*18f20*/  @!P0 IMAD.MOV R7, RZ, RZ, -R7 ;  /* 0x000000ffff078224 */ /* 0x008fe200078e0a07 */
[----:B------:R-:W-:-:S02]  /*18f30*/  ISETP.GE.AND P0, PT, R250, RZ, PT ;  /* 0x000000fffa00720c */ /* 0x000fc40003f06270 */
[----:B------:R-:W3:Y:S04]  /*18f40*/  LDL R250, [R1+0x1f24] ;  /* 0x001f240001fa7983 */ /* 0x000ee80000100800 */
[----:B------:R1:W-:Y:S04]  /*18f50*/  STL [R1+0x3f8], R7 ;  /* 0x0003f80701007387 */ /* 0x0003e80000100800 */
[----:B-1----:R-:W4:Y:S01]  /*18f60*/  LDL.LU R7, [R1+0x3f0] ;  /* 0x0003f00001077983 */ /* 0x002f220000300800 */
[----:B--2---:R-:W-:Y:S01]  /*18f70*/  @!P2 IMAD.MOV R246, RZ, RZ, -R246 ;  /* 0x000000fffff6a224 */ /* 0x004fe200078e0af6 */
[----:B------:R-:W-:-:S02]  /*18f80*/  ISETP.GE.AND P2, PT, R0, RZ, PT ;  /* 0x000000ff0000720c */ /* 0x000fc40003f46270 */
        /* <DEDUP_REMOVED lines=13> */
[----:B--2---:R-:W-:Y:S02]  /*19060*/  @!P1 IADD3 R7, -R7, RZ, RZ ;  /* 0x000000ff07079210 */ /* 0x004fe40007ffe1ff */
        /* <DEDUP_REMOVED lines=1125> */
[----:B------:R-:W-:-:S04]  /*1d6c0*/  ISETP.GE.AND P2, PT, R248, RZ, PT ;  /* 0x000000fff800720c */ /* 0x000fc80003f46270 */
[----:B------:R1:W-:Y:S04]  /*1d6d0*/  STL [R1+0x64], R246 ;  /* 0x000064f601007387 */ /* 0x0003e80000100800 */
[----:B-1----:R-:W2:Y:S04]  /*1d6e0*/  LDL.LU R246, [R1+0x5c] ;  /* 0x00005c0001f67983 */ /* 0x002ea80000300800 */
[----:B------:R-:W3:Y:S01]  /*1d6f0*/  LDL R248, [R1+0x24ac] ;  /* 0x0024ac0001f87983 */ /* 0x000ee20000100800 */
[----:B----4-:R-:W-:-:S05]  /*1d700*/  @!P4 IMAD.MOV R7, RZ, RZ, -R7 ;  /* 0x000000ffff07c224 */ /* 0x010fca00078e0a07 */
[----:B------:R1:W-:Y:S04]  /*1d710*/  STL [R1+0x60], R7 ;  /* 0x0000600701007387 */ /* 0x0003e80000100800 */
[----:B-1----:R-:W4:Y:S01]  /*1d720*/  LDL.LU R7, [R1+0x58] ;  /* 0x0000580001077983 */ /* 0x002f220000300800 */
[----:B------:R-:W-:-:S03]  /*1d730*/  ISETP.GE.AND P4, PT, R249, RZ, PT ;  /* 0x000000fff900720c */ /* 0x000fc60003f86270 */
[----:B------:R-:W3:Y:S01]  /*1d740*/  LDL R249, [R1+0x24a8] ;  /* 0x0024a80001f97983 */ /* 0x000ee20000100800 */
[----:B--2---:R-:W-:Y:S01]  /*1d750*/  @!P5 IMAD.MOV R246, RZ, RZ, -R246 ;  /* 0x000000fffff6d224 */ /* 0x004fe200078e0af6 */
[----:B------:R-:W-:-:S04]  /*1d760*/  ISETP.GE.AND P5, PT, R2, RZ, PT ;  /* 0x000000ff0200720c */ /* 0x000fc80003fa6270 */
[----:B------:R1:W-:Y:S04]  /*1d770*/  STL [R1+0x5c], R246 ;  /* 0x00005cf601007387 */ /* 0x0003e80000100800 */
[----:B-1----:R-:W2:Y:S04]  /*1d780*/  LDL.LU R246, [R1+0x54] ;  /* 0x0000540001f67983 */ /* 0x002ea80000300800 */
[----:B------:R-:W3:Y:S01]  /*1d790*/  LDL R2, [R1+0x24a4] ;  /* 0x0024a40001027983 */ /* 0x000ee20000100800 */
[----:B----4-:R-:W-:-:S05]  /*1d7a0*/  @!P1 IADD3 R7, -R7, RZ, RZ ;  /* 0x000000ff07079210 */ /* 0x010fca0007ffe1ff */
        /* <DEDUP_REMOVED lines=9> */
[----:B----4-:R-:W-:Y:S01]  /*1d840*/  @!P0 IMAD.MOV R7, RZ, RZ, -R7 ;  /* 0x000000ffff078224 */ /* 0x010fe200078e0a07 */
[----:B------:R-:W-:-:S02]  /*1d850*/  ISETP.GE.AND P0, PT, R251, RZ, PT ;  /* 0x000000fffb00720c */ /* 0x000fc40003f06270 */
[----:B------:R-:W4:Y:S04]  /*1d860*/  LDL R251, [R1+0x2498] ;  /* 0x0024980001fb7983 */ /* 0x000f280000100800 */
[----:B------:R1:W-:Y:S04]  /*1d870*/  STL [R1+0x50], R7 ;  /* 0x0000500701007387 */ /* 0x0003e80000100800 */
[----:B-1----:R-:W3:Y:S04]  /*1d880*/  LDL.LU R7, [R1+0x48] ;  /* 0x0000480001077983 */ /* 0x002ee80000300800 */
[----:B------:R-:W4:Y:S01]  /*1d890*/  LDL R247, [R1+0x2494] ;  /* 0x0024940001f77983 */ /* 0x000f220000100800 */
[----:B--2---:R-:W-:Y:S01]  /*1d8a0*/  @!P2 IMAD.MOV R246, RZ, RZ, -R246 ;  /* 0x000000fffff6a224 */ /* 0x004fe200078e0af6 */
[----:B------:R-:W-:-:S02]  /*1d8b0*/  ISETP.GE.AND P2, PT, R6, RZ, PT ;  /* 0x000000ff0600720c */ /* 0x000fc40003f46270 */
[----:B------:R-:W2:Y:S04]  /*1d8c0*/  LDL.LU R6, [R1+0x44] ;  /* 0x0000440001067983 */ /* 0x000ea80000300800 */
[----:B------:R-:W-:Y:S01]  /*1d8d0*/  STL [R1+0x4c], R246 ;  /* 0x00004cf601007387 */ /* 0x000fe20000100800 */
[----:B---3--:R-:W-:Y:S01]  /*1d8e0*/  @!P4 IMAD.MOV R7, RZ, RZ, -R7 ;  /* 0x000000ffff07c224 */ /* 0x008fe200078e0a07 */
[----:B------:R-:W-:Y:S02]  /*1d8f0*/  ISETP.GE.AND P4, PT, R252, RZ, PT ;  /* 0x000000fffc00720c */ /* 0x000fe40003f86270 */
[----:B------:R-:W3:Y:S04]  /*1d900*/  LDL R252, [R1+0x2490] ;  /* 0x0024900001fc7983 */ /* 0x000ee80000100800 */
[----:B------:R1:W-:Y:S04]  /*1d910*/  STL [R1+0x48], R7 ;  /* 0x0000480701007387 */ /* 0x0003e80000100800 */
[----:B-1----:R-:W4:Y:S01]  /*1d920*/  LDL.LU R7, [R1+0x40] ;  /* 0x0000400001077983 */ /* 0x002f220000300800 */
[----:B--2---:R-:W-:Y:S01]  /*1d930*/  @!P5 IMAD.MOV R6, RZ, RZ, -R6 ;  /* 0x000000ffff06d224 */ /* 0x004fe200078e0a06 */
[----:B------:R-:W-:-:S04]  /*1d940*/  ISETP.GE.AND P5, PT, R248, RZ, PT ;  /* 0x000000fff800720c */ /* 0x000fc80003fa6270 */
[----:B------:R1:W-:Y:S04]  /*1d950*/  STL [R1+0x44], R6 ;  /* 0x0000440601007387 */ /* 0x0003e80000100800 */
[----:B-1----:R-:W2:Y:S04]  /*1d960*/  LDL R6, [R1+0x248c] ;  /* 0x00248c0001067983 */ /* 0x002ea80000100800 */
[----:B------:R-:W3:Y:S04]  /*1d970*/  LDL.LU R248, [R1+0x3c] ;  /* 0x00003c0001f87983 */ /* 0x000ee80000300800 */
[----:B------:R-:W2:Y:S01]  /*1d980*/  LDL R246, [R1+0x2488] ;  /* 0x0024880001f67983 */ /* 0x000ea20000100800 */
[----:B----4-:R-:W-:-:S02]  /*1d990*/  @!P1 IADD3 R7, -R7, RZ, RZ ;  /* 0x000000ff07079210 */ /* 0x010fc40007ffe1ff */
[----:B------:R-:W-:Y:S02]  /*1d9a0*/  ISETP.GE.AND P1, PT, R249, RZ, PT ;  /* 0x000000fff900720c */ /* 0x000fe40003f26270 */
[----:B------:R-:W4:Y:S04]  /*1d9b0*/  LDL.LU R249, [R1+0x38] ;  /* 0x0000380001f97983 */ /* 0x000f280000300800 */
[----:B------:R1:W-:Y:S04]  /*1d9c0*/  STL [R1+0x40], R7 ;  /* 0x0000400701007387 */ /* 0x0003e80000100800 */
[----:B-1----:R-:W2:Y:S01]  /*1d9d0*/  LDL R7, [R1+0x2484] ;  /* 0x0024840001077983 */ /* 0x002ea20000100800 */
[----:B---3--:R-:W-:Y:S01]  /*1d9e0*/  @!P3 IMAD.MOV R248, RZ, RZ, -R248 ;  /* 0x000000fffff8b224 */ /* 0x008fe200078e0af8 */
[----:B------:R-:W-:-:S02]  /*1d9f0*/  ISETP.GE.AND P3, PT, R2, RZ, PT ;  /* 0x000000ff0200720c */ /* 0x000fc40003f66270 */
[----:B------:R-:W3:Y:S04]  /*1da00*/  LDL.LU R2, [R1+0x34] ;  /* 0x0000340001027983 */ /* 0x000ee80000300800 */
[----:B------:R1:W-:Y:S04]  /*1da10*/  STL [R1+0x3c], R248 ;  /* 0x00003cf801007387 */ /* 0x0003e80000100800 */
[----:B-1----:R-:W2:Y:S01]  /*1da20*/  LDL R248, [R1+0x2480] ;  /* 0x0024800001f87983 */ /* 0x002ea20000100800 */
[----:B----4-:R-:W-:Y:S01]  /*1da30*/  @!P0 IMAD.MOV R249, RZ, RZ, -R249 ;  /* 0x000000fffff98224 */ /* 0x010fe200078e0af9 */
[----:B------:R-:W-:-:S02]  /*1da40*/  ISETP.GE.AND P0, PT, R250, RZ, PT ;  /* 0x000000fffa00720c */ /* 0x000fc40003f06270 */
[----:B------:R-:W4:Y:S04]  /*1da50*/  LDL.LU R250, [R1+0x30] ;  /* 0x0000300001fa7983 */ /* 0x000f280000300800 */
[----:B------:R1:W-:Y:S04]  /*1da60*/  STL [R1+0x38], R249 ;  /* 0x000038f901007387 */ /* 0x0003e80000100800 */
[----:B-1----:R-:W2:Y:S01]  /*1da70*/  LDL R249, [R1+0x247c] ;  /* 0x00247c0001f97983 */ /* 0x002ea20000100800 */
[----:B---3--:R-:W-:Y:S01]  /*1da80*/  @!P2 IMAD.MOV R2, RZ, RZ, -R2 ;  /* 0x000000ffff02a224 */ /* 0x008fe200078e0a02 */
[----:B------:R-:W-:-:S04]  /*1da90*/  ISETP.GE.AND P2, PT, R0, RZ, PT ;  /* 0x000000ff0000720c */ /* 0x000fc80003f46270 */
[----:B------:R1:W-:Y:S04]  /*1daa0*/  STL [R1+0x34], R2 ;  /* 0x0000340201007387 */ /* 0x0003e80000100800 */
[----:B-1----:R-:W3:Y:S04]  /*1dab0*/  LDL.LU R2, [R1+0x29e4] ;  /* 0x0029e40001027983 */ /* 0x002ee80000300800 */
[----:B------:R-:W2:Y:S01]  /*1dac0*/  LDL.LU R0, [R1+0x2c] ;  /* 0x00002c0001007983 */ /* 0x000ea20000300800 */
[----:B----4-:R-:W-:Y:S01]  /*1dad0*/  @!P4 IMAD.MOV R250, RZ, RZ, -R250 ;  /* 0x000000fffffac224 */ /* 0x010fe200078e0afa */
[----:B------:R-:W-:-:S02]  /*1dae0*/  ISETP.GE.AND P4, PT, R251, RZ, PT ;  /* 0x000000fffb00720c */ /* 0x000fc40003f86270 */
[----:B------:R-:W4:Y:S04]  /*1daf0*/  LDL R251, [R1+0x2478] ;  /* 0x0024780001fb7983 */ /* 0x000f280000100800 */
[----:B------:R1:W-:Y:S04]  /*1db00*/  STL [R1+0x30], R250 ;  /* 0x000030fa01007387 */ /* 0x0003e80000100800 */
[----:B-1----:R-:W3:Y:S01]  /*1db10*/  LDL.LU R250, [R1+0x28] ;  /* 0x0000280001fa7983 */ /* 0x002ee20000300800 */
[----:B--2---:R-:W-:Y:S01]  /*1db20*/  @!P5 IMAD.MOV R0, RZ, RZ, -R0 ;  /* 0x000000ffff00d224 */ /* 0x004fe200078e0a00 */
[----:B------:R-:W-:-:S04]  /*1db30*/  ISETP.GE.AND P5, PT, R247, RZ, PT ;  /* 0x000000fff700720c */ /* 0x000fc80003fa6270 */
[----:B------:R1:W-:Y:S04]  /*1db40*/  STL [R1+0x2c], R0 ;  /* 0x00002c0001007387 */ /* 0x0003e80000100800 */
[----:B-1----:R-:W2:Y:S04]  /*1db50*/  LDL.LU R0, [R1+0x29e0] ;  /* 0x0029e00001007983 */ /* 0x002ea80000300800 */
[----:B------:R-:W4:Y:S01]  /*1db60*/  LDL.LU R247, [R1+0x24] ;  /* 0x0000240001f77983 */ /* 0x000f220000300800 */
[----:B---3--:R-:W-:Y:S02]  /*1db70*/  @!P1 IADD3 R250, -R250, RZ, RZ ;  /* 0x000000fffafa9210 */ /* 0x008fe40007ffe1ff */
[----:B------:R-:W-:-:S03]  /*1db80*/  ISETP.GE.AND P1, PT, R252, RZ, PT ;  /* 0x000000fffc00720c */ /* 0x000fc60003f26270 */
[----:B------:R1:W-:Y:S04]  /*1db90*/  STL [R1+0x28], R250 ;  /* 0x000028fa01007387 */ /* 0x0003e80000100800 */
[----:B-1----:R-:W3:Y:S04]  /*1dba0*/  LDL R250, [R1+0x2474] ;  /* 0x0024740001fa7983 */ /* 0x002ee80000100800 */
[----:B------:R-:W2:Y:S01]  /*1dbb0*/  LDL.LU R252, [R1+0x20] ;  /* 0x0000200001fc7983 */ /* 0x000ea20000300800 */
[----:B----4-:R-:W-:Y:S01]  /*1dbc0*/  @!P3 IMAD.MOV R247, RZ, RZ, -R247 ;  /* 0x000000fffff7b224 */ /* 0x010fe200078e0af7 */
[----:B------:R-:W-:-:S02]  /*1dbd0*/  ISETP.GE.AND P3, PT, R6, RZ, PT ;  /* 0x000000ff0600720c */ /* 0x000fc40003f66270 */
[----:B------:R-:W4:Y:S04]  /*1dbe0*/  LDL.LU R6, [R1+0x1c] ;  /* 0x00001c0001067983 */ /* 0x000f280000300800 */
[----:B------:R1:W-:Y:S04]  /*1dbf0*/  STL [R1+0x24], R247 ;  /* 0x000024f701007387 */ /* 0x0003e80000100800 */
[----:B-1----:R-:W3:Y:S01]  /*1dc00*/  LDL R247, [R1+0x2470] ;  /* 0x0024700001f77983 */ /* 0x002ee20000100800 */
[----:B--2---:R-:W-:Y:S01]  /*1dc10*/  @!P0 IMAD.MOV R252, RZ, RZ, -R252 ;  /* 0x000000fffffc8224 */ /* 0x004fe200078e0afc */
[----:B------:R-:W-:-:S04]  /*1dc20*/  ISETP.GE.AND P0, PT, R246, RZ, PT ;  /* 0x000000fff600720c */ /* 0x000fc80003f06270 */
[----:B------:R1:W-:Y:S04]  /*1dc30*/  STL [R1+0x20], R252 ;  /* 0x000020fc01007387 */ /* 0x0003e80000100800 */
[----:B-1----:R-:W2:Y:S04]  /*1dc40*/  LDL.LU R252, [R1+0x29dc] ;  /* 0x0029dc0001fc7983 */ /* 0x002ea80000300800 */
[----:B------:R-:W3:Y:S01]  /*1dc50*/  LDL.LU R246, [R1+0x18] ;  /* 0x0000180001f67983 */ /* 0x000ee20000300800 */
[----:B----4-:R-:W-:Y:S01]  /*1dc60*/  @!P2 IMAD.MOV R6, RZ, RZ, -R6 ;  /* 0x000000ffff06a224 */ /* 0x010fe200078e0a06 */
[----:B------:R-:W-:-:S04]  /*1dc70*/  ISETP.GE.AND P2, PT, R7, RZ, PT ;  /* 0x000000ff0700720c */ /* 0x000fc80003f46270 */
[----:B------:R1:W-:Y:S01]  /*1dc80*/  STL [R1+0x1c], R6 ;  /* 0x00001c0601007387 */ /* 0x0003e20000100800 */
[----:B---3--:R-:W-:-:S05]  /*1dc90*/  @!P4 IMAD.MOV R246, RZ, RZ, -R246 ;  /* 0x000000fffff6c224 */ /* 0x008fca00078e0af6 */
[----:B------:R-:W-:Y:S04]  /*1dca0*/  STL [R1+0x2964], R246 ;  /* 0x002964f601007387 */ /* 0x000fe80000100800 */
[----:B------:R-:W3:Y:S01]  /*1dcb0*/  LDL.LU R7, [R1+0x10] ;  /* 0x0000100001077983 */ /* 0x000ee20000300800 */
[----:B--2---:R-:W-:-:S05]  /*1dcc0*/  @!P5 IMAD.MOV R252, RZ, RZ, -R252 ;  /* 0x000000fffffcd224 */ /* 0x004fca00078e0afc */
[----:B------:R2:W-:Y:S04]  /*1dcd0*/  STL [R1+0x2968], R252 ;  /* 0x002968fc01007387 */ /* 0x0005e80000100800 */
[----:B-1----:R-:W4:Y:S04]  /*1dce0*/  LDL.LU R6, [R1+0xc] ;  /* 0x00000c0001067983 */ /* 0x002f280000300800 */
[----:B--2---:R-:W2:Y:S01]  /*1dcf0*/  LDL R252, [R1+0x2460] ;  /* 0x0024600001fc7983 */ /* 0x004ea20000100800 */
[----:B---3--:R-:W-:Y:S02]  /*1dd00*/  @!P1 IADD3 R7, -R7, RZ, RZ ;  /* 0x000000ff07079210 */ /* 0x008fe40007ffe1ff */
[----:B------:R-:W-:-:S03]  /*1dd10*/  ISETP.GE.AND P1, PT, R251, RZ, PT ;  /* 0x000000fffb00720c */ /* 0x000fc60003f26270 */
[----:B------:R1:W-:Y:S04]  /*1dd20*/  STL [R1+0x296c], R7 ;  /* 0x00296c0701007387 */ /* 0x0003e80000100800 */
[----:B-1----:R-:W3:Y:S04]  /*1dd30*/  LDL R7, [R1+0x2464] ;  /* 0x0024640001077983 */ /* 0x002ee80000100800 */
[----:B------:R-:W2:Y:S01]  /*1dd40*/  LDL.LU R251, [R1+0x8] ;  /* 0x0000080001fb7983 */ /* 0x000ea20000300800 */
[----:B----4-:R-:W-:Y:S01]  /*1dd50*/  @!P3 IMAD.MOV R6, RZ, RZ, -R6 ;  /* 0x000000ffff06b224 */ /* 0x010fe200078e0a06 */
[----:B------:R-:W-:-:S02]  /*1dd60*/  ISETP.GE.AND P4, PT, R248, RZ, PT ;  /* 0x000000fff800720c */ /* 0x000fc40003f86270 */
[----:B------:R-:W4:Y:S01]  /*1dd70*/  LDL R248, [R1+0x245c] ;  /* 0x00245c0001f87983 */ /* 0x000f220000100800 */
[----:B------:R-:W-:-:S03]  /*1dd80*/  ISETP.GE.AND P3, PT, R250, RZ, PT ;  /* 0x000000fffa00720c */ /* 0x000fc60003f66270 */
[----:B------:R1:W-:Y:S01]  /*1dd90*/  STL [R1+0x2970], R6 ;  /* 0x0029700601007387 */ /* 0x0003e20000100800 */
[----:B------:R-:W-:-:S03]  /*1dda0*/  ISETP.GE.AND P5, PT, R249, RZ, PT ;  /* 0x000000fff900720c */ /* 0x000fc60003fa6270 */
[----:B-1----:R-:W3:Y:S04]  /*1ddb0*/  LDL R6, [R1+0x2468] ;  /* 0x0024680001067983 */ /* 0x002ee80000100800 */
[----:B------:R-:W4:Y:S04]  /*1ddc0*/  LDL.LU R250, [R1+0x4] ;  /* 0x0000040001fa7983 */ /* 0x000f280000300800 */
[----:B------:R-:W3:Y:S01]  /*1ddd0*/  LDL R249, [R1+0x2458] ;  /* 0x0024580001f97983 */ /* 0x000ee20000100800 */
[----:B--2---:R-:W-:Y:S01]  /*1dde0*/  @!P0 IMAD.MOV R251, RZ, RZ, -R251 ;  /* 0x000000fffffb8224 */ /* 0x004fe200078e0afb */
[----:B------:R-:W-:-:S04]  /*1ddf0*/  ISETP.GE.AND P0, PT, R247, RZ, PT ;  /* 0x000000fff700720c */ /* 0x000fc80003f06270 */
[----:B------:R1:W-:Y:S04]  /*1de00*/  STL [R1+0x2974], R251 ;  /* 0x002974fb01007387 */ /* 0x0003e80000100800 */
[----:B-1----:R-:W2:Y:S04]  /*1de10*/  LDL R251, [R1+0x246c] ;  /* 0x00246c0001fb7983 */ /* 0x002ea80000100800 */
[----:B------:R-:W2:Y:S04]  /*1de20*/  LDL.LU R247, [R1] ;  /* 0x0000000001f77983 */ /* 0x000ea80000300800 */
[----:B------:R-:W2:Y:S01]  /*1de30*/  LDL R246, [R1+0x2454] ;  /* 0x0024540001f67983 */ /* 0x000ea20000100800 */
[----:B----4-:R-:W-:-:S05]  /*1de40*/  @!P2 IMAD.MOV R250, RZ, RZ, -R250 ;  /* 0x000000fffffaa224 */ /* 0x010fca00078e0afa */
[----:B------:R1:W-:Y:S01]  /*1de50*/  STL [R1+0x2978], R250 ;  /* 0x002978fa01007387 */ /* 0x0003e20000100800 */
[----:B------:R-:W-:Y:S01]  /*1de60*/  @!P5 IMAD.MOV R0, RZ, RZ, -R0 ;  /* 0x000000ffff00d224 */ /* 0x000fe200078e0a00 */
[----:B------:R-:W-:Y:S01]  /*1de70*/  @!P1 IADD3 R2, -R2, RZ, RZ ;  /* 0x000000ff02029210 */ /* 0x000fe20007ffe1ff */
[----:B------:R-:W-:Y:S01]  /*1de80*/  @!P3 IMAD.MOV R3, RZ, RZ, -R3 ;  /* 0x000000ffff03b224 */ /* 0x000fe200078e0a03 */
[----:B-1----:R-:W4:Y:S01]  /*1de90*/  LDL R250, [R1+0x2450] ;  /* 0x0024500001fa7983 */ /* 0x002f220000100800 */
[----:B------:R-:W-:Y:S01]  /*1dea0*/  ISETP.GE.AND P3, PT, R248, RZ, PT ;  /* 0x000000fff800720c */ /* 0x000fe20003f66270 */
[----:B------:R-:W-:Y:S01]  /*1deb0*/  IMAD.MOV.U32 R248, RZ, RZ, R5 ;  /* 0x000000fffff87224 */ /* 0x000fe200078e0005 */
[----:B---3--:R-:W-:Y:S01]  /*1dec0*/  ISETP.GE.AND P5, PT, R7, RZ, PT ;  /* 0x000000ff0700720c */ /* 0x008fe20003fa6270 */
[----:B------:R-:W-:Y:S01]  /*1ded0*/  @!P0 IMAD.MOV R4, RZ, RZ, -R4 ;  /* 0x000000ffff048224 */ /* 0x000fe200078e0a04 */
[----:B------:R-:W-:Y:S02]  /*1dee0*/  ISETP.GE.AND P1, PT, R252, RZ, PT ;  /* 0x000000fffc00720c */ /* 0x000fe40003f26270 */
[----:B------:R-:W-:-:S02]  /*1def0*/  ISETP.GE.AND P0, PT, R249, RZ, PT ;  /* 0x000000fff900720c */ /* 0x000fc40003f06270 */
[----:B--2---:R-:W-:Y:S01]  /*1df00*/  ISETP.GE.AND P2, PT, R251, RZ, PT ;  /* 0x000000fffb00720c */ /* 0x004fe20003f46270 */
[----:B------:R-:W-:Y:S01]  /*1df10*/  @!P4 IMAD.MOV R247, RZ, RZ, -R247 ;  /* 0x000000fffff7c224 */ /* 0x000fe200078e0af7 */
[----:B------:R-:W-:-:S04]  /*1df20*/  ISETP.GE.AND P4, PT, R6, RZ, PT ;  /* 0x000000ff0600720c */ /* 0x000fc80003f86270 */
[----:B------:R-:W-:Y:S04]  /*1df30*/  STL [R1+0x297c], R247 ;  /* 0x00297cf701007387 */ /* 0x000fe80000100800 */
[----:B------:R-:W2:Y:S03]  /*1df40*/  LDL R251, [R1+0x244c] ;  /* 0x00244c0001fb7983 */ /* 0x000ea60000100800 */
[----:B------:R-:W-:Y:S01]  /*1df50*/  @!P2 IMAD.MOV R248, RZ, RZ, -R248 ;  /* 0x000000fffff8a224 */ /* 0x000fe200078e0af8 */
[----:B------:R-:W-:Y:S04]  /*1df60*/  STL [R1+0x2980], R0 ;  /* 0x0029800001007387 */ /* 0x000fe80000100800 */
[----:B------:R-:W3:Y:S04]  /*1df70*/  LDL R6, [R1+0x2448] ;  /* 0x0024480001067983 */ /* 0x000ee80000100800 */
[----:B------:R-:W-:Y:S04]  /*1df80*/  STL [R1+0x2984], R2 ;  /* 0x0029840201007387 */ /* 0x000fe80000100800 */
[----:B------:R-:W3:Y:S04]  /*1df90*/  LDL R7, [R1+0x2444] ;  /* 0x0024440001077983 */ /* 0x000ee80000100800 */
[----:B------:R-:W-:Y:S01]  /*1dfa0*/  STL [R1+0x2988], R3 ;  /* 0x0029880301007387 */ /* 0x000fe20000100800 */
[----:B------:R-:W-:-:S03]  /*1dfb0*/  ISETP.GE.AND P2, PT, R246, RZ, PT ;  /* 0x000000fff600720c */ /* 0x000fc60003f46270 */
[----:B------:R-:W3:Y:S04]  /*1dfc0*/  LDL R252, [R1+0x2440] ;  /* 0x0024400001fc7983 */ /* 0x000ee80000100800 */
[----:B------:R-:W-:Y:S04]  /*1dfd0*/  STL [R1+0x298c], R4 ;  /* 0x00298c0401007387 */ /* 0x000fe80000100800 */
[----:B------:R-:W3:Y:S04]  /*1dfe0*/  LDL R249, [R1+0x243c] ;  /* 0x00243c0001f97983 */ /* 0x000ee80000100800 */
[----:B------:R-:W-:Y:S04]  /*1dff0*/  STL [R1+0x2990], R248 ;  /* 0x002990f801007387 */ /* 0x000fe80000100800 */
[----:B------:R-:W3:Y:S01]  /*1e000*/  LDL R246, [R1+0x2438] ;  /* 0x0024380001f67983 */ /* 0x000ee20000100800 */
[----:B------:R-:W-:Y:S01]  /*1e010*/  @!P4 IMAD.MOV R8, RZ, RZ, -R8 ;  /* 0x000000ffff08c224 */ /* 0x000fe200078e0a08 */
[----:B----4-:R-:W-:-:S04]  /*1e020*/  ISETP.GE.AND P4, PT, R250, RZ, PT ;  /* 0x000000fffa00720c */ /* 0x010fc80003f86270 */
[----:B------:R-:W-:Y:S01]  /*1e030*/  STL [R1+0x2994], R8 ;  /* 0x0029940801007387 */ /* 0x000fe20000100800 */
[----:B------:R-:W-:-:S03]  /*1e040*/  @!P5 IADD3 R9, -R9, RZ, RZ ;  /* 0x000000ff0909d210 */ /* 0x000fc60007ffe1ff */
[----:B------:R-:W4:Y:S01]  /*1e050*/  LDL R250, [R1+0x2434] ;  /* 0x0024340001fa7983 */ /* 0x000f220000100800 */
[----:B------:R-:W-:Y:S02]  /*1e060*/  @!P1 IMAD.MOV R10, RZ, RZ, -R10 ;  /* 0x000000ffff0a9224 */ /* 0x000fe400078e0a0a */
[----:B------:R-:W-:Y:S01]  /*1e070*/  @!P3 IMAD.MOV R11, RZ, RZ, -R11 ;  /* 0x000000ffff0bb224 */ /* 0x000fe200078e0a0b */
[----:B------:R-:W-:Y:S01]  /*1e080*/  STL [R1+0x2998], R9 ;  /* 0x0029980901007387 */ /* 0x000fe20000100800 */
[----:B------:R-:W-:Y:S02]  /*1e090*/  @!P0 IMAD.MOV R12, RZ, RZ, -R12 ;  /* 0x000000ffff0c8224 */ /* 0x000fe400078e0a0c */
[----:B------:R-:W-:Y:S02]  /*1e0a0*/  @!P2 IMAD.MOV R13, RZ, RZ, -R13 ;  /* 0x000000ffff0da224 */ /* 0x000fe400078e0a0d */
[----:B------:R-:W-:Y:S01]  /*1e0b0*/  @!P4 IMAD.MOV R14, RZ, RZ, -R14 ;  /* 0x000000ffff0ec224 */ /* 0x000fe200078e0a0e */
[----:B--2---:R-:W-:-:S02]  /*1e0c0*/  ISETP.GE.AND P5, PT, R251, RZ, PT ;  /* 0x000000fffb00720c */ /* 0x004fc40003fa6270 */
[----:B------:R-:W2:Y:S04]  /*1e0d0*/  LDL R251, [R1+0x2430] ;  /* 0x0024300001fb7983 */ /* 0x000ea80000100800 */
[----:B------:R-:W-:Y:S01]  /*1e0e0*/  STL [R1+0x299c], R10 ;  /* 0x00299c0a01007387 */ /* 0x000fe20000100800 */
[----:B---3--:R-:W-:-:S03]  /*1e0f0*/  ISETP.GE.AND P1, PT, R6, RZ, PT ;  /* 0x000000ff0600720c */ /* 0x008fc60003f26270 */
[----:B------:R-:W3:Y:S04]  /*1e100*/  LDL R6, [R1+0x242c] ;  /* 0x00242c0001067983 */ /* 0x000ee80000100800 */
[----:B------:R-:W-:Y:S01]  /*1e110*/  STL [R1+0x29a0], R11 ;  /* 0x0029a00b01007387 */ /* 0x000fe20000100800 */
[----:B------:R-:W-:-:S03]  /*1e120*/  ISETP.GE.AND P3, PT, R7, RZ, PT ;  /* 0x000000ff0700720c */ /* 0x000fc60003f66270 */
[----:B------:R-:W3:Y:S04]  /*1e130*/  LDL R7, [R1+0x2428] ;  /* 0x0024280001077983 */ /* 0x000ee80000100800 */
[----:B------:R1:W-:Y:S01]  /*1e140*/  STL [R1+0x29a4], R12 ;  /* 0x0029a40c01007387 */ /* 0x0003e20000100800 */
[----:B------:R-:W-:Y:S02]  /*1e150*/  ISETP.GE.AND P0, PT, R252, RZ, PT ;  /* 0x000000fffc00720c */ /* 0x000fe40003f06270 */
[----:B------:R-:W-:Y:S01]  /*1e160*/  ISETP.GE.AND P2, PT, R249, RZ, PT ;  /* 0x000000fff900720c */ /* 0x000fe20003f46270 */
[----:B------:R-:W3:Y:S01]  /*1e170*/  LDL R252, [R1+0x2424] ;  /* 0x0024240001fc7983 */ /* 0x000ee20000100800 */
[----:B------:R-:W-:-:S03]  /*1e180*/  ISETP.GE.AND P4, PT, R246, RZ, PT ;  /* 0x000000fff600720c */ /* 0x000fc60003f86270 */
[----:B------:R3:W-:Y:S01]  /*1e190*/  STL [R1+0x29a8], R13 ;  /* 0x0029a80d01007387 */ /* 0x0007e20000100800 */
[----:B------:R-:W-:Y:S01]  /*1e1a0*/  @!P5 IADD3 R15, -R15, RZ, RZ ;  /* 0x000000ff0f0fd210 */ /* 0x000fe20007ffe1ff */
[----:B------:R-:W-:Y:S01]  /*1e1b0*/  @!P1 IMAD.MOV R16, RZ, RZ, -R16 ;  /* 0x000000ffff109224 */ /* 0x000fe200078e0a10 */
[----:B-1----:R-:W1:Y:S01]  /*1e1c0*/  LDC R12, c[0x0][0x23c] ;  /* 0x00008f00ff0c7b82 */ /* 0x002e620000000800 */
[----:B------:R-:W3:Y:S04]  /*1e1d0*/  LDL R249, [R1+0x2420] ;  /* 0x0024200001f97983 */ /* 0x000ee80000100800 */
[----:B------:R-:W-:Y:S03]  /*1e1e0*/  STL [R1+0x29ac], R14 ;  /* 0x0029ac0e01007387 */ /* 0x000fe60000100800 */
[----:B------:R-:W1:Y:S01]  /*1e1f0*/  LDC R11, c[0x0][0x22c] ;  /* 0x00008b00ff0b7b82 */ /* 0x000e620000000800 */
[----:B------:R-:W3:Y:S01]  /*1e200*/  LDL R246, [R1+0x241c] ;  /* 0x00241c0001f67983 */ /* 0x000ee20000100800 */
[----:B----4-:R-:W-:Y:S01]  /*1e210*/  ISETP.GE.AND P5, PT, R250, RZ, PT ;  /* 0x000000fffa00720c */ /* 0x010fe20003fa6270 */
[----:B------:R-:W-:-:S02]  /*1e220*/  @!P3 IMAD.MOV R17, RZ, RZ, -R17 ;  /* 0x000000ffff11b224 */ /* 0x000fc400078e0a11 */
[----:B------:R-:W-:Y:S01]  /*1e230*/  STL [R1+0x29b0], R15 ;  /* 0x0029b00f01007387 */ /* 0x000fe20000100800 */
[----:B------:R-:W-:-:S03]  /*1e240*/  @!P0 IMAD.MOV R18, RZ, RZ, -R18 ;  /* 0x000000ffff128224 */ /* 0x000fc600078e0a12 */
[----:B------:R-:W4:Y:S01]  /*1e250*/  LDL R250, [R1+0x2418] ;  /* 0x0024180001fa7983 */ /* 0x000f220000100800 */
[----:B------:R-:W-:-:S03]  /*1e260*/  @!P2 IMAD.MOV R19, RZ, RZ, -R19 ;  /* 0x000000ffff13a224 */ /* 0x000fc600078e0a13 */
[----:B------:R-:W-:Y:S01]  /*1e270*/  STL [R1+0x29b4], R16 ;  /* 0x0029b41001007387 */ /* 0x000fe20000100800 */
[----:B------:R-:W-:-:S03]  /*1e280*/  @!P4 IMAD.MOV R20, RZ, RZ, -R20 ;  /* 0x000000ffff14c224 */ /* 0x000fc600078e0a14 */
[----:B------:R-:W-:Y:S01]  /*1e290*/  STL [R1+0x29b8], R17 ;  /* 0x0029b81101007387 */ /* 0x000fe20000100800 */
[----:B------:R-:W-:Y:S02]  /*1e2a0*/  @!P5 IADD3 R21, -R21, RZ, RZ ;  /* 0x000000ff1515d210 */ /* 0x000fe40007ffe1ff */
[----:B--2---:R-:W-:Y:S02]  /*1e2b0*/  ISETP.GE.AND P1, PT, R251, RZ, PT ;  /* 0x000000fffb00720c */ /* 0x004fe40003f26270 */
[----:B------:R-:W2:Y:S04]  /*1e2c0*/  LDL R251, [R1+0x2414] ;  /* 0x0024140001fb7983 */ /* 0x000ea80000100800 */
[----:B------:R-:W-:Y:S01]  /*1e2d0*/  STL [R1+0x29bc], R18 ;  /* 0x0029bc1201007387 */ /* 0x000fe20000100800 */
[----:B---3--:R-:W-:-:S03]  /*1e2e0*/  ISETP.GE.AND P3, PT, R6, RZ, PT ;  /* 0x000000ff0600720c */ /* 0x008fc60003f66270 */
[----:B------:R-:W3:Y:S04]  /*1e2f0*/  LDL R6, [R1+0x2410] ;  /* 0x0024100001067983 */ /* 0x000ee80000100800 */
[----:B------:R-:W-:Y:S01]  /*1e300*/  STL [R1+0x29c0], R19 ;  /* 0x0029c01301007387 */ /* 0x000fe20000100800 */
[----:B------:R-:W-:-:S03]  /*1e310*/  ISETP.GE.AND P0, PT, R7, RZ, PT ;  /* 0x000000ff0700720c */ /* 0x000fc60003f06270 */
[----:B------:R-:W3:Y:S01]  /*1e320*/  LDL R7, [R1+0x240c] ;  /* 0x00240c0001077983 */ /* 0x000ee20000100800 */
[----:B------:R-:W-:-:S03]  /*1e330*/  ISETP.GE.AND P2, PT, R252, RZ, PT ;  /* 0x000000fffc00720c */ /* 0x000fc60003f46270 */
[----:B------:R-:W3:Y:S04]  /*1e340*/  LDL R252, [R1+0x2408] ;  /* 0x0024080001fc7983 */ /* 0x000ee80000100800 */
[----:B------:R-:W-:Y:S01]  /*1e350*/  STL [R1+0x29c4], R20 ;  /* 0x0029c41401007387 */ /* 0x000fe20000100800 */
[----:B------:R-:W-:-:S03]  /*1e360*/  ISETP.GE.AND P4, PT, R249, RZ, PT ;  /* 0x000000fff900720c */ /* 0x000fc60003f86270 */
[----:B------:R-:W3:Y:S04]  /*1e370*/  LDL R249, [R1+0x2404] ;  /* 0x0024040001f97983 */ /* 0x000ee80000100800 */
[----:B------:R-:W-:Y:S01]  /*1e380*/  STL [R1+0x29c8], R21 ;  /* 0x0029c81501007387 */ /* 0x000fe20000100800 */
[----:B------:R-:W-:-:S03]  /*1e390*/  ISETP.GE.AND P5, PT, R246, RZ, PT ;  /* 0x000000fff600720c */ /* 0x000fc60003fa6270 */
[----:B------:R-:W3:Y:S01]  /*1e3a0*/  LDL R246, [R1+0x2400] ;  /* 0x0024000001f67983 */ /* 0x000ee20000100800 */
[----:B------:R-:W-:Y:S02]  /*1e3b0*/  @!P1 IMAD.MOV R22, RZ, RZ, -R22 ;  /* 0x000000ffff169224 */ /* 0x000fe400078e0a16 */
[----:B------:R-:W-:Y:S02]  /*1e3c0*/  @!P3 IMAD.MOV R23, RZ, RZ, -R23 ;  /* 0x000000ffff17b224 */ /* 0x000fe400078e0a17 */
[----:B------:R-:W-:Y:S01]  /*1e3d0*/  @!P0 IMAD.MOV R24, RZ, RZ, -R24 ;  /* 0x000000ffff188224 */ /* 0x000fe200078e0a18 */
[----:B------:R-:W-:Y:S01]  /*1e3e0*/  STL [R1+0x29cc], R22 ;  /* 0x0029cc1601007387 */ /* 0x000fe20000100800 */
[----:B----4-:R-:W-:Y:S01]  /*1e3f0*/  ISETP.GE.AND P1, PT, R250, RZ, PT ;  /* 0x000000fffa00720c */ /* 0x010fe20003f26270 */
[----:B------:R-:W-:Y:S02]  /*1e400*/  @!P2 IMAD.MOV R25, RZ, RZ, -R25 ;  /* 0x000000ffff19a224 */ /* 0x000fe400078e0a19 */
[----:B------:R-:W4:Y:S04]  /*1e410*/  LDL R250, [R1+0x23f8] ;  /* 0x0023f80001fa7983 */ /* 0x000f280000100800 */
[----:B------:R-:W4:Y:S04]  /*1e420*/  LDL R247, [R1+0x23fc] ;  /* 0x0023fc0001f77983 */ /* 0x000f280000100800 */
[----:B------:R-:W-:Y:S01]  /*1e430*/  STL [R1+0x29d0], R23 ;  /* 0x0029d01701007387 */ /* 0x000fe20000100800 */
[----:B------:R-:W-:-:S02]  /*1e440*/  @!P4 IMAD.MOV R26, RZ, RZ, -R26 ;  /* 0x000000ffff1ac224 */ /* 0x000fc400078e0a1a */
[----:B------:R-:W-:Y:S01]  /*1e450*/  @!P1 IMAD.MOV R28, RZ, RZ, -R28 ;  /* 0x000000ffff1c9224 */ /* 0x000fe200078e0a1c */
        /* <DEDUP_REMOVED lines=8> */
[----:B------:R-:W-:Y:S02]  /*1e4e0*/  ISETP.GE.AND P4, PT, R252, RZ, PT ;  /* 0x000000fffc00720c */ /* 0x000fe40003f86270 */
[----:B------:R-:W-:Y:S01]  /*1e4f0*/  ISETP.GE.AND P1, PT, R246, RZ, PT ;  /* 0x000000fff600720c */ /* 0x000fe20003f26270 */
[----:B------:R-:W3:Y:S04]  /*1e500*/  LDL R252, [R1+0x23e8] ;  /* 0x0023e80001fc7983 */ /* 0x000ee80000100800 */
[----:B------:R-:W3:Y:S01]  /*1e510*/  LDL R246, [R1+0x23e0] ;  /* 0x0023e00001f67983 */ /* 0x000ee20000100800 */
[----:B------:R-:W-:Y:S02]  /*1e520*/  @!P5 IADD3 R27, -R27, RZ, RZ ;  /* 0x000000ff1b1bd210 */ /* 0x000fe40007ffe1ff */
[----:B------:R-:W-:Y:S01]  /*1e530*/  ISETP.GE.AND P5, PT, R249, RZ, PT ;  /* 0x000000fff900720c */ /* 0x000fe20003fa6270 */
[----:B------:R-:W-:Y:S01]  /*1e540*/  @!P0 IMAD.MOV R30, RZ, RZ, -R30 ;  /* 0x000000ffff1e8224 */ /* 0x000fe200078e0a1e */
[----:B------:R-:W3:Y:S01]  /*1e550*/  LDL R249, [R1+0x23e4] ;  /* 0x0023e40001f97983 */ /* 0x000ee20000100800 */
[----:B------:R-:W-:Y:S01]  /*1e560*/  @!P3 IMAD.MOV R29, RZ, RZ, -R29 ;  /* 0x000000ffff1db224 */ /* 0x000fe200078e0a1d */
[----:B----4-:R-:W-:-:S02]  /*1e570*/  ISETP.GE.AND P0, PT, R250, RZ, PT ;  /* 0x000000fffa00720c */ /* 0x010fc40003f06270 */
[----:B------:R-:W-:Y:S01]  /*1e580*/  ISETP.GE.AND P3, PT, R247, RZ, PT ;  /* 0x000000fff700720c */ /* 0x000fe20003f66270 */
[----:B------:R-:W4:Y:S01]  /*1e590*/  LDL R250, [R1+0x23d8] ;  /* 0x0023d80001fa7983 */ /* 0x000f220000100800 */
[----:B------:R-:W-:-:S03]  /*1e5a0*/  @!P2 IMAD.MOV R31, RZ, RZ, -R31 ;  /* 0x000000ffff1fa224 */ /* 0x000fc600078e0a1f */
[----:B------:R-:W4:Y:S01]  /*1e5b0*/  LDL R247, [R1+0x23dc] ;  /* 0x0023dc0001f77983 */ /* 0x000f220000100800 */
[----:B------:R-:W-:Y:S01]  /*1e5c0*/  @!P4 IMAD.MOV R32, RZ, RZ, -R32 ;  /* 0x000000ffff20c224 */ /* 0x000fe200078e0a20 */
[----:B------:R-:W-:Y:S01]  /*1e5d0*/  @!P5 IADD3 R33, -R33, RZ, RZ ;  /* 0x000000ff2121d210 */ /* 0x000fe20007ffe1ff */
[----:B------:R-:W-:Y:S01]  /*1e5e0*/  @!P1 IMAD.MOV R34, RZ, RZ, -R34 ;  /* 0x000000ffff229224 */ /* 0x000fe200078e0a22 */
[----:B------:R-:W4:Y:S02]  /*1e5f0*/  LDL R2, [R1+0x1ff0] ;  /* 0x001ff00001027983 */ /* 0x000f240000100800 */
[----:B------:R-:W-:Y:S02]  /*1e600*/  @!P0 IMAD.MOV R36, RZ, RZ, -R36 ;  /* 0x000000ffff248224 */ /* 0x000fe400078e0a24 */
[----:B------:R-:W4:Y:S04]  /*1e610*/  LDL R0, [R1+0x1fec] ;  /* 0x001fec0001007983 */ /* 0x000f280000100800 */
[----:B------:R-:W4:Y:S01]  /*1e620*/  LDL R13, [R1+0x1fb4] ;  /* 0x001fb400010d7983 */ /* 0x000f220000100800 */
[----:B--2---:R-:W-:-:S03]  /*1e630*/  ISETP.GE.AND P2, PT, R251, RZ, PT ;  /* 0x000000fffb00720c */ /* 0x004fc60003f46270 */
[----:B------:R-:W2:Y:S01]  /*1e640*/  LDL R251, [R1+0x23d4] ;  /* 0x0023d40001fb7983 */ /* 0x000ea20000100800 */
[----:B---3--:R-:W-:-:S03]  /*1e650*/  ISETP.GE.AND P4, PT, R6, RZ, PT ;  /* 0x000000ff0600720c */ /* 0x008fc60003f86270 */
[----:B------:R-:W3:Y:S01]  /*1e660*/  LDL R6, [R1+0x23d0] ;  /* 0x0023d00001067983 */ /* 0x000ee20000100800 */
[----:B------:R-:W-:-:S03]  /*1e670*/  ISETP.GE.AND P5, PT, R7, RZ, PT ;  /* 0x000000ff0700720c */ /* 0x000fc60003fa6270 */
[----:B------:R-:W3:Y:S01]  /*1e680*/  LDL R7, [R1+0x23cc] ;  /* 0x0023cc0001077983 */ /* 0x000ee20000100800 */
[----:B------:R-:W-:-:S03]  /*1e690*/  ISETP.GE.AND P1, PT, R252, RZ, PT ;  /* 0x000000fffc00720c */ /* 0x000fc60003f26270 */
[----:B------:R-:W3:Y:S01]  /*1e6a0*/  LDL R252, [R1+0x23c8] ;  /* 0x0023c80001fc7983 */ /* 0x000ee20000100800 */
[----:B------:R-:W-:-:S03]  /*1e6b0*/  ISETP.GE.AND P0, PT, R246, RZ, PT ;  /* 0x000000fff600720c */ /* 0x000fc60003f06270 */
[----:B------:R-:W3:Y:S01]  /*1e6c0*/  LDL R246, [R1+0x23c0] ;  /* 0x0023c00001f67983 */ /* 0x000ee20000100800 */
[----:B------:R-:W-:Y:S01]  /*1e6d0*/  @!P3 IMAD.MOV R35, RZ, RZ, -R35 ;  /* 0x000000ffff23b224 */ /* 0x000fe200078e0a23 */
[----:B------:R-:W-:Y:S02]  /*1e6e0*/  ISETP.GE.AND P3, PT, R249, RZ, PT ;  /* 0x000000fff900720c */ /* 0x000fe40003f66270 */
[----:B------:R-:W3:Y:S01]  /*1e6f0*/  LDL R249, [R1+0x23c4] ;  /* 0x0023c40001f97983 */ /* 0x000ee20000100800 */
[----:B------:R-:W-:Y:S02]  /*1e700*/  @!P4 IMAD.MOV R38, RZ, RZ, -R38 ;  /* 0x000000ffff26c224 */ /* 0x000fe400078e0a26 */
[----:B------:R-:W-:Y:S01]  /*1e710*/  @!P2 IMAD.MOV R37, RZ, RZ, -R37 ;  /* 0x000000ffff25a224 */ /* 0x000fe200078e0a25 */
[----:B----4-:R-:W-:Y:S02]  /*1e720*/  ISETP.GE.AND P4, PT, R250, RZ, PT ;  /* 0x000000fffa00720c */ /* 0x010fe40003f86270 */
[----:B------:R-:W4:Y:S01]  /*1e730*/  LDL R250, [R1+0x23b8] ;  /* 0x0023b80001fa7983 */ /* 0x000f220000100800 */
[----:B------:R-:W-:-:S03]  /*1e740*/  ISETP.GE.AND P2, PT, R247, RZ, PT ;  /* 0x000000fff700720c */ /* 0x000fc60003f46270 */
[----:B------:R-:W4:Y:S01]  /*1e750*/  LDL R247, [R1+0x23bc] ;  /* 0x0023bc0001f77983 */ /* 0x000f220000100800 */
[----:B------:R-:W-:Y:S01]  /*1e760*/  @!P5 IADD3 R39, -R39, RZ, RZ ;  /* 0x000000ff2727d210 */ /* 0x000fe20007ffe1ff */
[----:B------:R-:W-:Y:S02]  /*1e770*/  @!P1 IMAD.MOV R40, RZ, RZ, -R40 ;  /* 0x000000ffff289224 */ /* 0x000fe400078e0a28 */
[----:B------:R-:W-:Y:S02]  /*1e780*/  @!P3 IMAD.MOV R41, RZ, RZ, -R41 ;  /* 0x000000ffff29b224 */ /* 0x000fe400078e0a29 */
[----:B------:R-:W-:Y:S02]  /*1e790*/  @!P0 IMAD.MOV R42, RZ, RZ, -R42 ;  /* 0x000000ffff2a8224 */ /* 0x000fe400078e0a2a */
[----:B------:R-:W-:Y:S01]  /*1e7a0*/  @!P4 IMAD.MOV R44, RZ, RZ, -R44 ;  /* 0x000000ffff2cc224 */ /* 0x000fe200078e0a2c */
[----:B--2---:R-:W-:Y:S02]  /*1e7b0*/  ISETP.GE.AND P5, PT, R251, RZ, PT ;  /* 0x000000fffb00720c */ /* 0x004fe40003fa6270 */
        /* <DEDUP_REMOVED lines=12> */
[----:B------:R-:W-:Y:S01]  /*1e880*/  @!P1 IMAD.MOV R46, RZ, RZ, -R46 ;  /* 0x000000ffff2e9224 */ /* 0x000fe200078e0a2e */
[----:B------:R-:W-:Y:S02]  /*1e890*/  @!P5 IADD3 R45, -R45, RZ, RZ ;  /* 0x000000ff2d2dd210 */ /* 0x000fe40007ffe1ff */
[----:B----4-:R-:W-:Y:S02]  /*1e8a0*/  ISETP.GE.AND P1, PT, R250, RZ, PT ;  /* 0x000000fffa00720c */ /* 0x010fe40003f26270 */
[----:B------:R-:W4:Y:S01]  /*1e8b0*/  LDL R250, [R1+0x2398] ;  /* 0x0023980001fa7983 */ /* 0x000f220000100800 */
[----:B------:R-:W-:-:S03]  /*1e8c0*/  ISETP.GE.AND P5, PT, R247, RZ, PT ;  /* 0x000000fff700720c */ /* 0x000fc60003fa6270 */
[----:B------:R-:W4:Y:S01]  /*1e8d0*/  LDL R247, [R1+0x239c] ;  /* 0x00239c0001f77983 */ /* 0x000f220000100800 */
[----:B------:R-:W-:Y:S02]  /*1e8e0*/  @!P3 IMAD.MOV R47, RZ, RZ, -R47 ;  /* 0x000000ffff2fb224 */ /* 0x000fe400078e0a2f */
[----:B------:R-:W-:Y:S02]  /*1e8f0*/  @!P0 IMAD.MOV R48, RZ, RZ, -R48 ;  /* 0x000000ffff308224 */ /* 0x000fe400078e0a30 */
[----:B------:R-:W-:Y:S02]  /*1e900*/  @!P2 IMAD.MOV R49, RZ, RZ, -R49 ;  /* 0x000000ffff31a224 */ /* 0x000fe400078e0a31 */
[----:B------:R-:W-:Y:S02]  /*1e910*/  @!P4 IMAD.MOV R50, RZ, RZ, -R50 ;  /* 0x000000ffff32c224 */ /* 0x000fe400078e0a32 */
[----:B------:R-:W-:Y:S01]  /*1e920*/  @!P1 IMAD.MOV R52, RZ, RZ, -R52 ;  /* 0x000000ffff349224 */ /* 0x000fe200078e0a34 */
[----:B--2---:R-:W-:-:S02]  /*1e930*/  ISETP.GE.AND P3, PT, R251, RZ, PT ;  /* 0x000000fffb00720c */ /* 0x004fc40003f66270 */
        /* <DEDUP_REMOVED lines=9> */
[----:B------:R-:W-:Y:S02]  /*1e9d0*/  @!P5 IADD3 R51, -R51, RZ, RZ ;  /* 0x000000ff3333d210 */ /* 0x000fe40007ffe1ff */
        /* <DEDUP_REMOVED lines=8> */
[----:B------:R-:W-:Y:S01]  /*1ea60*/  @!P2 IMAD.MOV R55, RZ, RZ, -R55 ;  /* 0x000000ffff37a224 */ /* 0x000fe200078e0a37 */
[----:B------:R-:W-:Y:S01]  /*1ea70*/  @!P5 IADD3 R57, -R57, RZ, RZ ;  /* 0x000000ff3939d210 */ /* 0x000fe20007ffe1ff */
        /* <DEDUP_REMOVED lines=519> */
[----:B------:R-:W3:Y:S04]  /*20af0*/  LDL R249, [R1+0x1fc0] ;  /* 0x001fc00001f97983 */ /* 0x000ee80000100800 */
[----:B------:R-:W3:Y:S04]  /*20b00*/  LDL.LU R10, [R1+0x490] ;  /* 0x00049000010a7983 */ /* 0x000ee80000300800 */
[----:B------:R-:W3:Y:S01]  /*20b10*/  LDL.LU R9, [R1+0x434] ;  /* 0x0004340001097983 */ /* 0x000ee20000300800 */
[----:B------:R-:W-:Y:S01]  /*20b20*/  @!P2 IMAD.MOV R229, RZ, RZ, -R229 ;  /* 0x000000ffffe5a224 */ /* 0x000fe200078e0ae5 */
[----:B------:R-:W-:-:S02]  /*20b30*/  ISETP.GE.AND P2, PT, R2, RZ, PT ;  /* 0x000000ff0200720c */ /* 0x000fc40003f46270 */
[----:B------:R-:W3:Y:S01]  /*20b40*/  LDL.LU R8, [R1+0x430] ;  /* 0x0004300001087983 */ /* 0x000ee20000300800 */
[----:B------:R-:W-:-:S03]  /*20b50*/  @!P4 IMAD.MOV R230, RZ, RZ, -R230 ;  /* 0x000000ffffe6c224 */ /* 0x000fc600078e0ae6 */
[----:B------:R-:W3:Y:S01]  /*20b60*/  LDL.LU R248, [R1+0x42c] ;  /* 0x00042c0001f87983 */ /* 0x000ee20000300800 */
[----:B------:R-:W-:-:S03]  /*20b70*/  ISETP.GE.AND P4, PT, R0, RZ, PT ;  /* 0x000000ff0000720c */ /* 0x000fc60003f86270 */
[----:B------:R-:W3:Y:S01]  /*20b80*/  LDL.LU R4, [R1+0x428] ;  /* 0x0004280001047983 */ /* 0x000ee20000300800 */
[----:B------:R-:W-:-:S03]  /*20b90*/  @!P1 IMAD.MOV R232, RZ, RZ, -R232 ;  /* 0x000000ffffe89224 */ /* 0x000fc600078e0ae8 */
[----:B------:R-:W3:Y:S01]  /*20ba0*/  LDL.LU R3, [R1+0x424] ;  /* 0x0004240001037983 */ /* 0x000ee20000300800 */
[----:B------:R-:W-:-:S03]  /*20bb0*/  @!P5 IADD3 R231, -R231, RZ, RZ ;  /* 0x000000ffe7e7d210 */ /* 0x000fc60007ffe1ff */
[----:B------:R-:W3:Y:S01]  /*20bc0*/  LDL.LU R2, [R1+0x420] ;  /* 0x0004200001027983 */ /* 0x000ee20000300800 */
[----:B----4-:R-:W-:Y:S02]  /*20bd0*/  ISETP.GE.AND P1, PT, R250, RZ, PT ;  /* 0x000000fffa00720c */ /* 0x010fe40003f26270 */
[----:B------:R-:W-:Y:S01]  /*20be0*/  ISETP.GE.AND P5, PT, R247, RZ, PT ;  /* 0x000000fff700720c */ /* 0x000fe20003fa6270 */
[----:B------:R-:W4:Y:S01]  /*20bf0*/  LDL.LU R0, [R1+0x418] ;  /* 0x0004180001007983 */ /* 0x000f220000300800 */
[----:B------:R-:W-:-:S03]  /*20c00*/  @!P3 IMAD.MOV R233, RZ, RZ, -R233 ;  /* 0x000000ffffe9b224 */ /* 0x000fc600078e0ae9 */
[----:B------:R-:W4:Y:S01]  /*20c10*/  LDL.LU R247, [R1+0x414] ;  /* 0x0004140001f77983 */ /* 0x000f220000300800 */
[----:B------:R-:W-:-:S03]  /*20c20*/  @!P0 IMAD.MOV R234, RZ, RZ, -R234 ;  /* 0x000000ffffea8224 */ /* 0x000fc600078e0aea */
[----:B------:R-:W4:Y:S01]  /*20c30*/  LDL.LU R250, [R1+0x410] ;  /* 0x0004100001fa7983 */ /* 0x000f220000300800 */
[----:B------:R-:W-:Y:S02]  /*20c40*/  @!P2 IMAD.MOV R235, RZ, RZ, -R235 ;  /* 0x000000ffffeba224 */ /* 0x000fe400078e0aeb */
[----:B------:R-:W-:Y:S02]  /*20c50*/  @!P4 IMAD.MOV R236, RZ, RZ, -R236 ;  /* 0x000000ffffecc224 */ /* 0x000fe400078e0aec */
[----:B------:R-:W-:Y:S01]  /*20c60*/  @!P1 IMAD.MOV R238, RZ, RZ, -R238 ;  /* 0x000000ffffee9224 */ /* 0x000fe200078e0aee */
[----:B--2---:R-:W-:Y:S02]  /*20c70*/  ISETP.GE.AND P3, PT, R251, RZ, PT ;  /* 0x000000fffb00720c */ /* 0x004fe40003f66270 */
[----:B------:R-:W2:Y:S01]  /*20c80*/  LDL.LU R251, [R1+0x40c] ;  /* 0x00040c0001fb7983 */ /* 0x000ea20000300800 */
[----:B---3--:R-:W-:-:S03]  /*20c90*/  ISETP.GE.AND P0, PT, R6, RZ, PT ;  /* 0x000000ff0600720c */ /* 0x008fc60003f06270 */
[----:B------:R-:W3:Y:S01]  /*20ca0*/  LDL.LU R6, [R1+0x408] ;  /* 0x0004080001067983 */ /* 0x000ee20000300800 */
[----:B------:R-:W-:-:S03]  /*20cb0*/  ISETP.GE.AND P2, PT, R7, RZ, PT ;  /* 0x000000ff0700720c */ /* 0x000fc60003f46270 */
[----:B------:R-:W3:Y:S01]  /*20cc0*/  LDL.LU R7, [R1+0x404] ;  /* 0x0004040001077983 */ /* 0x000ee20000300800 */
[----:B------:R-:W-:-:S03]  /*20cd0*/  ISETP.GE.AND P4, PT, R252, RZ, PT ;  /* 0x000000fffc00720c */ /* 0x000fc60003f86270 */
[----:B------:R-:W3:Y:S01]  /*20ce0*/  LDL.LU R252, [R1+0x400] ;  /* 0x0004000001fc7983 */ /* 0x000ee20000300800 */
[----:B------:R-:W-:-:S03]  /*20cf0*/  ISETP.GE.AND P1, PT, R246, RZ, PT ;  /* 0x000000fff600720c */ /* 0x000fc60003f26270 */
[----:B------:R-:W3:Y:S01]  /*20d00*/  LDL.LU R246, [R1+0x3fc] ;  /* 0x0003fc0001f67983 */ /* 0x000ee20000300800 */
[----:B------:R-:W4:Y:S01]  /*20d10*/  S2R R5, SR_TID.X ;  /* 0x0000000000057919 */ /* 0x000f220000002100 */
[----:B------:R-:W-:Y:S01]  /*20d20*/  @!P5 IADD3 R237, -R237, RZ, RZ ;  /* 0x000000ffededd210 */ /* 0x000fe20007ffe1ff */
[----:B------:R-:W-:Y:S01]  /*20d30*/  @!P0 IMAD.MOV R240, RZ, RZ, -R240 ;  /* 0x000000fffff08224 */ /* 0x000fe200078e0af0 */
[----:B------:R-:W-:Y:S01]  /*20d40*/  ISETP.GE.AND P5, PT, R249, RZ, PT ;  /* 0x000000fff900720c */ /* 0x000fe20003fa6270 */
[----:B------:R-:W-:Y:S01]  /*20d50*/  IMAD.MOV.U32 R249, RZ, RZ, R239 ;  /* 0x000000fffff97224 */ /* 0x000fe200078e00ef */
[----:B-1----:R-:W-:Y:S02]  /*20d60*/  ISETP.NE.AND P6, PT, R11, RZ, PT ;  /* 0x000000ff0b00720c */ /* 0x002fe40003fc5270 */
[----:B------:R-:W-:Y:S02]  /*20d70*/  LOP3.LUT R239, RZ, R11, RZ, 0x33, !PT ;  /* 0x0000000bffef7212 */ /* 0x000fe400078e33ff */
[----:B----4-:R-:W-:-:S05]  /*20d80*/  LOP3.LUT R5, R5, 0x7f, RZ, 0xc0, !PT ;  /* 0x0000007f05057812 */ /* 0x010fca00078ec0ff */
[----:B------:R-:W-:-:S05]  /*20d90*/  IMAD R5, R5, R12, RZ ;  /* 0x0000000c05057224 */ /* 0x000fca00078e02ff */
[----:B------:R-:W-:-:S05]  /*20da0*/  LEA R5, P0, R5, R10, 0x2 ;  /* 0x0000000a05057211 */ /* 0x000fca00078010ff */
[----:B------:R1:W-:Y:S02]  /*20db0*/  STL [R1+0x295c], R5 ;  /* 0x00295c0501007387 */ /* 0x0003e40000100800 */
[C---:B-1----:R-:W-:Y:S02]  /*20dc0*/  SEL R5, R239.reuse, R9, !P6 ;  /* 0x00000009ef057207 */ /* 0x042fe40007000000 */
[C---:B------:R-:W-:Y:S02]  /*20dd0*/  SEL R9, R239.reuse, R8, !P6 ;  /* 0x00000008ef097207 */ /* 0x040fe40007000000 */
[C---:B------:R-:W-:Y:S01]  /*20de0*/  SEL R8, R239.reuse, R248, !P6 ;  /* 0x000000f8ef087207 */ /* 0x040fe20007000000 */
[----:B------:R1:W-:Y:S04]  /*20df0*/  STL [R1+0x434], R5 ;  /* 0x0004340501007387 */ /* 0x0003e80000100800 */
[----:B------:R-:W-:Y:S01]  /*20e00*/  STL [R1+0x490], R9 ;  /* 0x0004900901007387 */ /* 0x000fe20000100800 */
[----:B-1----:R-:W-:-:S02]  /*20e10*/  SEL R5, R239, R4, !P6 ;  /* 0x00000004ef057207 */ /* 0x002fc40007000000 */
[C---:B------:R-:W-:Y:S02]  /*20e20*/  SEL R4, R239.reuse, R3, !P6 ;  /* 0x00000003ef047207 */ /* 0x040fe40007000000 */
[C---:B------:R-:W-:Y:S01]  /*20e30*/  SEL R3, R239.reuse, R2, !P6 ;  /* 0x00000002ef037207 */ /* 0x040fe20007000000 */
[----:B------:R-:W-:Y:S01]  /*20e40*/  STL [R1+0x48c], R8 ;  /* 0x00048c0801007387 */ /* 0x000fe20000100800 */
[----:B------:R-:W-:-:S03]  /*20e50*/  SEL R2, R239, R0, !P6 ;  /* 0x00000000ef027207 */ /* 0x000fc60007000000 */
[----:B------:R-:W-:Y:S01]  /*20e60*/  STL [R1+0x488], R5 ;  /* 0x0004880501007387 */ /* 0x000fe20000100800 */
[----:B------:R-:W-:-:S03]  /*20e70*/  SEL R0, R239, R247, !P6 ;  /* 0x000000f7ef007207 */ /* 0x000fc60007000000 */
[----:B------:R-:W-:Y:S04]  /*20e80*/  STL [R1+0x484], R4 ;  /* 0x0004840401007387 */ /* 0x000fe80000100800 */
[----:B------:R1:W-:Y:S04]  /*20e90*/  STL [R1+0x480], R3 ;  /* 0x0004800301007387 */ /* 0x0003e80000100800 */
[----:B------:R2:W-:Y:S01]  /*20ea0*/  STL [R1+0x47c], R2 ;  /* 0x00047c0201007387 */ /* 0x0005e20000100800 */
[----:B-1----:R-:W-:-:S03]  /*20eb0*/  SEL R3, R239, R250, !P6 ;  /* 0x000000faef037207 */ /* 0x002fc60007000000 */
[----:B------:R3:W-:Y:S04]  /*20ec0*/  STL [R1+0x478], R0 ;  /* 0x0004780001007387 */ /* 0x0007e80000100800 */
[----:B------:R1:W-:Y:S01]  /*20ed0*/  STL [R1+0x410], R3 ;  /* 0x0004100301007387 */ /* 0x0003e20000100800 */
[----:B------:R-:W-:Y:S01]  /*20ee0*/  @!P3 IMAD.MOV R249, RZ, RZ, -R249 ;  /* 0x000000fffff9b224 */ /* 0x000fe200078e0af9 */
[----:B------:R-:W-:Y:S02]  /*20ef0*/  ISETP.GE.AND P3, PT, R13, RZ, PT ;  /* 0x000000ff0d00720c */ /* 0x000fe40003f66270 */
[C---:B--2---:R-:W-:Y:S02]  /*20f00*/  SEL R2, R239.reuse, R251, !P6 ;  /* 0x000000fbef027207 */ /* 0x044fe40007000000 */
[----:B---3--:R-:W-:-:S03]  /*20f10*/  SEL R0, R239, R6, !P6 ;  /* 0x00000006ef007207 */ /* 0x008fc60007000000 */
[----:B------:R2:W-:Y:S01]  /*20f20*/  STL [R1+0x474], R2 ;  /* 0x0004740201007387 */ /* 0x0005e20000100800 */
[----:B-1----:R-:W-:-:S03]  /*20f30*/  SEL R3, R239, R7, !P6 ;  /* 0x00000007ef037207 */ /* 0x002fc60007000000 */
[----:B------:R1:W-:Y:S04]  /*20f40*/  STL [R1+0x470], R0 ;  /* 0x0004700001007387 */ /* 0x0003e80000100800 */
[----:B------:R3:W-:Y:S04]  /*20f50*/  STL [R1+0x46c], R3 ;  /* 0x00046c0301007387 */ /* 0x0007e80000100800 */
[----:B------:R-:W4:Y:S01]  /*20f60*/  LDL.LU R5, [R1+0x3f8] ;  /* 0x0003f80001057983 */ /* 0x000f220000300800 */
[C---:B--2---:R-:W-:Y:S02]  /*20f70*/  SEL R2, R239.reuse, R252, !P6 ;  /* 0x000000fcef027207 */ /* 0x044fe40007000000 */
[----:B-1----:R-:W-:-:S03]  /*20f80*/  SEL R0, R239, R246, !P6 ;  /* 0x000000f6ef007207 */ /* 0x002fc60007000000 */
[----:B------:R1:W-:Y:S04]  /*20f90*/  STL [R1+0x468], R2 ;  /* 0x0004680201007387 */ /* 0x0003e80000100800 */
[----:B------:R-:W2:Y:S04]  /*20fa0*/  LDL.LU R25, [R1+0x3f4] ;  /* 0x0003f40001197983 */ /* 0x000ea80000300800 */
[----:B------:R1:W-:Y:S04]  /*20fb0*/  STL [R1+0x464], R0 ;  /* 0x0004640001007387 */ /* 0x0003e80000100800 */
[----:B------:R-:W2:Y:S04]  /*20fc0*/  LDL.LU R24, [R1+0x3f0] ;  /* 0x0003f00001187983 */ /* 0x000ea80000300800 */
        /* <DEDUP_REMOVED lines=18> */
[----:B---3--:R-:W3:Y:S04]  /*210f0*/  LDL.LU R3, [R1+0x3a4] ;  /* 0x0003a40001037983 */ /* 0x008ee80000300800 */
[----:B-1----:R-:W3:Y:S04]  /*21100*/  LDL.LU R2, [R1+0x3a0] ;  /* 0x0003a00001027983 */ /* 0x002ee80000300800 */
[----:B------:R-:W3:Y:S04]  /*21110*/  LDL.LU R0, [R1+0x39c] ;  /* 0x00039c0001007983 */ /* 0x000ee80000300800 */
[----:B------:R-:W3:Y:S04]  /*21120*/  LDL.LU R247, [R1+0x398] ;  /* 0x0003980001f77983 */ /* 0x000ee80000300800 */
[----:B------:R-:W3:Y:S04]  /*21130*/  LDL.LU R250, [R1+0x394] ;  /* 0x0003940001fa7983 */ /* 0x000ee80000300800 */
[----:B------:R-:W3:Y:S04]  /*21140*/  LDL.LU R251, [R1+0x390] ;  /* 0x0003900001fb7983 */ /* 0x000ee80000300800 */
[----:B------:R-:W3:Y:S04]  /*21150*/  LDL.LU R6, [R1+0x38c] ;  /* 0x00038c0001067983 */ /* 0x000ee80000300800 */
[----:B------:R-:W3:Y:S04]  /*21160*/  LDL.LU R7, [R1+0x388] ;  /* 0x0003880001077983 */ /* 0x000ee80000300800 */
[----:B------:R-:W3:Y:S04]  /*21170*/  LDL.LU R252, [R1+0x384] ;  /* 0x0003840001fc7983 */ /* 0x000ee80000300800 */
[----:B------:R-:W3:Y:S01]  /*21180*/  LDL.LU R246, [R1+0x380] ;  /* 0x0003800001f67983 */ /* 0x000ee20000300800 */
[----:B----4-:R-:W-:-:S05]  /*21190*/  SEL R5, R239, R5, !P6 ;  /* 0x00000005ef057207 */ /* 0x010fca0007000000 */
[----:B------:R1:W-:Y:S01]  /*211a0*/  STL [R1+0x460], R5 ;  /* 0x0004600501007387 */ /* 0x0003e20000100800 */
[C---:B--2---:R-:W-:Y:S02]  /*211b0*/  SEL R25, R239.reuse, R25, !P6 ;  /* 0x00000019ef197207 */ /* 0x044fe40007000000 */
[----:B-1----:R-:W-:-:S03]  /*211c0*/  SEL R5, R239, R24, !P6 ;  /* 0x00000018ef057207 */ /* 0x002fc60007000000 */
[----:B------:R-:W-:Y:S01]  /*211d0*/  STL [R1+0x45c], R25 ;  /* 0x00045c1901007387 */ /* 0x000fe20000100800 */
[----:B------:R-:W-:-:S03]  /*211e0*/  SEL R23, R239, R23, !P6 ;  /* 0x00000017ef177207 */ /* 0x000fc60007000000 */
[----:B------:R1:W-:Y:S01]  /*211f0*/  STL [R1+0x3f0], R5 ;  /* 0x0003f00501007387 */ /* 0x0003e20000100800 */
[----:B------:R-:W-:-:S03]  /*21200*/  SEL R22, R239, R22, !P6 ;  /* 0x00000016ef167207 */ /* 0x000fc60007000000 */
[----:B------:R-:W-:Y:S01]  /*21210*/  STL [R1+0x458], R23 ;  /* 0x0004581701007387 */ /* 0x000fe20000100800 */
[----:B-1----:R-:W-:-:S03]  /*21220*/  SEL R5, R239, R21, !P6 ;  /* 0x00000015ef057207 */ /* 0x002fc60007000000 */
[----:B------:R-:W-:Y:S01]  /*21230*/  STL [R1+0x454], R22 ;  /* 0x0004541601007387 */ /* 0x000fe20000100800 */
[C---:B------:R-:W-:Y:S02]  /*21240*/  SEL R20, R239.reuse, R20, !P6 ;  /* 0x00000014ef147207 */ /* 0x040fe40007000000 */
[C---:B------:R-:W-:Y:S01]  /*21250*/  SEL R19, R239.reuse, R19, !P6 ;  /* 0x00000013ef137207 */ /* 0x040fe20007000000 */
[----:B------:R1:W-:Y:S04]  /*21260*/  STL [R1+0x450], R5 ;  /* 0x0004500501007387 */ /* 0x0003e80000100800 */
[----:B------:R-:W-:Y:S01]  /*21270*/  STL [R1+0x44c], R20 ;  /* 0x00044c1401007387 */ /* 0x000fe20000100800 */
[----:B-1----:R-:W-:-:S03]  /*21280*/  SEL R5, R239, R18, !P6 ;  /* 0x00000012ef057207 */ /* 0x002fc60007000000 */
[----:B------:R-:W-:Y:S01]  /*21290*/  STL [R1+0x448], R19 ;  /* 0x0004481301007387 */ /* 0x000fe20000100800 */
[C---:B------:R-:W-:Y:S02]  /*212a0*/  SEL R17, R239.reuse, R17, !P6 ;  /* 0x00000011ef117207 */ /* 0x040fe40007000000 */
[C---:B------:R-:W-:Y:S01]  /*212b0*/  SEL R16, R239.reuse, R16, !P6 ;  /* 0x00000010ef107207 */ /* 0x040fe20007000000 */
[----:B------:R1:W-:Y:S04]  /*212c0*/  STL [R1+0x444], R5 ;  /* 0x0004440501007387 */ /* 0x0003e80000100800 */
[----:B------:R-:W-:Y:S01]  /*212d0*/  STL [R1+0x440], R17 ;  /* 0x0004401101007387 */ /* 0x000fe20000100800 */
[C---:B------:R-:W-:Y:S02]  /*212e0*/  SEL R14, R239.reuse, R14, !P6 ;  /* 0x0000000eef0e7207 */ /* 0x040fe40007000000 */
[C---:B-1----:R-:W-:Y:S01]  /*212f0*/  SEL R5, R239.reuse, R15, !P6 ;  /* 0x0000000fef057207 */ /* 0x042fe20007000000 */
[----:B------:R-:W-:Y:S01]  /*21300*/  STL [R1+0x3d0], R16 ;  /* 0x0003d01001007387 */ /* 0x000fe20000100800 */
[----:B------:R-:W-:-:S03]  /*21310*/  SEL R13, R239, R13, !P6 ;  /* 0x0000000def0d7207 */ /* 0x000fc60007000000 */
[----:B------:R1:W-:Y:S01]  /*21320*/  STL [R1+0x43c], R5 ;  /* 0x00043c0501007387 */ /* 0x0003e20000100800 */
[----:B------:R-:W-:-:S03]  /*21330*/  SEL R11, R239, R11, !P6 ;  /* 0x0000000bef0b7207 */ /* 0x000fc60007000000 */
[----:B------:R-:W-:Y:S01]  /*21340*/  STL [R1+0x438], R14 ;  /* 0x0004380e01007387 */ /* 0x000fe20000100800 */
[C---:B------:R-:W-:Y:S02]  /*21350*/  SEL R10, R239.reuse, R10, !P6 ;  /* 0x0000000aef0a7207 */ /* 0x040fe40007000000 */
[C---:B-1----:R-:W-:Y:S01]  /*21360*/  SEL R5, R239.reuse, R12, !P6 ;  /* 0x0000000cef057207 */ /* 0x042fe20007000000 */
[----:B------:R-:W-:Y:S04]  /*21370*/  STL [R1+0x430], R13 ;  /* 0x0004300d01007387 */ /* 0x000fe80000100800 */
        /* <DEDUP_REMOVED lines=8> */
[C---:B-1----:R-:W-:Y:S02]  /*21400*/  SEL R5, R239.reuse, R4, !P6 ;  /* 0x00000004ef057207 */ /* 0x042fe40007000000 */
[----:B---3--:R-:W-:-:S02]  /*21410*/  SEL R4, R239, R3, !P6 ;  /* 0x00000003ef047207 */ /* 0x008fc40007000000 */
        /* <DEDUP_REMOVED lines=9> */
[----:B------:R1:W-:Y:S01]  /*214b0*/  STL [R1+0x400], R0 ;  /* 0x0004000001007387 */ /* 0x0003e20000100800 */
[----:B--2---:R-:W-:-:S03]  /*214c0*/  SEL R2, R239, R251, !P6 ;  /* 0x000000fbef027207 */ /* 0x004fc60007000000 */
[----:B------:R2:W-:Y:S01]  /*214d0*/  STL [R1+0x3fc], R3 ;  /* 0x0003fc0301007387 */ /* 0x0005e20000100800 */
[----:B-1----:R-:W-:-:S03]  /*214e0*/  SEL R0, R239, R6, !P6 ;  /* 0x00000006ef007207 */ /* 0x002fc60007000000 */
[----:B------:R1:W-:Y:S01]  /*214f0*/  STL [R1+0x390], R2 ;  /* 0x0003900201007387 */ /* 0x0003e20000100800 */
[----:B--2---:R-:W-:-:S03]  /*21500*/  SEL R3, R239, R7, !P6 ;  /* 0x00000007ef037207 */ /* 0x004fc60007000000 */
[----:B------:R2:W-:Y:S04]  /*21510*/  STL [R1+0x3f8], R0 ;  /* 0x0003f80001007387 */ /* 0x0005e80000100800 */
[----:B------:R3:W-:Y:S01]  /*21520*/  STL [R1+0x3f4], R3 ;  /* 0x0003f40301007387 */ /* 0x0007e20000100800 */
[----:B-1----:R-:W-:-:S03]  /*21530*/  SEL R2, R239, R252, !P6 ;  /* 0x000000fcef027207 */ /* 0x002fc60007000000 */
[----:B------:R-:W4:Y:S01]  /*21540*/  LDL.LU R5, [R1+0x37c] ;  /* 0x00037c0001057983 */ /* 0x000f220000300800 */
[----:B--2---:R-:W-:-:S03]  /*21550*/  SEL R0, R239, R246, !P6 ;  /* 0x000000f6ef007207 */ /* 0x004fc60007000000 */
        /* <DEDUP_REMOVED lines=540> */
[C---:B------:R-:W-:Y:S02]  /*23720*/  SEL R2, R239.reuse, R0, !P6 ;  /* 0x00000000ef027207 */ /* 0x040fe40007000000 */
[C---:B------:R-:W-:Y:S01]  /*23730*/  SEL R0, R239.reuse, R247, !P6 ;  /* 0x000000f7ef007207 */ /* 0x040fe20007000000 */
[----:B------:R-:W-:Y:S04]  /*23740*/  STL [R1+0xc0], R5 ;  /* 0x0000c00501007387 */ /* 0x000fe80000100800 */
        /* <DEDUP_REMOVED lines=14> */
[----:B------:R-:W2:Y:S04]  /*23830*/  LDL.LU R25, [R1+0x94] ;  /* 0x0000940001197983 */ /* 0x000ea80000300800 */
[----:B------:R3:W-:Y:S04]  /*23840*/  STL [R1+0x9c], R2 ;  /* 0x00009c0201007387 */ /* 0x0007e80000100800 */
[----:B------:R-:W4:Y:S04]  /*23850*/  LDL.LU R24, [R1+0x90] ;  /* 0x0000900001187983 */ /* 0x000f280000300800 */
[----:B------:R3:W-:Y:S04]  /*23860*/  STL [R1+0x98], R0 ;  /* 0x0000980001007387 */ /* 0x0007e80000100800 */
[----:B------:R-:W4:Y:S04]  /*23870*/  LDL.LU R23, [R1+0x8c] ;  /* 0x00008c0001177983 */ /* 0x000f280000300800 */
        /* <DEDUP_REMOVED lines=17> */
[----:B-1----:R-:W4:Y:S04]  /*23990*/  LDL.LU R3, [R1+0x44] ;  /* 0x0000440001037983 */ /* 0x002f280000300800 */
[----:B---3--:R-:W3:Y:S04]  /*239a0*/  LDL.LU R2, [R1+0x40] ;  /* 0x0000400001027983 */ /* 0x008ee80000300800 */
[----:B------:R-:W3:Y:S04]  /*239b0*/  LDL.LU R0, [R1+0x3c] ;  /* 0x00003c0001007983 */ /* 0x000ee80000300800 */
        /* <DEDUP_REMOVED lines=8> */
[----:B--2---:R-:W-:-:S05]  /*23a40*/  SEL R25, R239, R25, !P6 ;  /* 0x00000019ef197207 */ /* 0x004fca0007000000 */
[----:B------:R1:W-:Y:S01]  /*23a50*/  STL [R1+0x94], R25 ;  /* 0x0000941901007387 */ /* 0x0003e20000100800 */
[----:B----4-:R-:W-:-:S03]  /*23a60*/  SEL R24, R239, R24, !P6 ;  /* 0x00000018ef187207 */ /* 0x010fc60007000000 */
[----:B-1----:R-:W2:Y:S01]  /*23a70*/  LDL.LU R25, [R1+0x29d8] ;  /* 0x0029d80001197983 */ /* 0x002ea20000300800 */
[----:B------:R-:W-:-:S03]  /*23a80*/  SEL R23, R239, R23, !P6 ;  /* 0x00000017ef177207 */ /* 0x000fc60007000000 */
[----:B------:R1:W-:Y:S01]  /*23a90*/  STL [R1+0x90], R24 ;  /* 0x0000901801007387 */ /* 0x0003e20000100800 */
[C---:B------:R-:W-:Y:S02]  /*23aa0*/  SEL R22, R239.reuse, R22, !P6 ;  /* 0x00000016ef167207 */ /* 0x040fe40007000000 */
[C---:B------:R-:W-:Y:S01]  /*23ab0*/  SEL R21, R239.reuse, R21, !P6 ;  /* 0x00000015ef157207 */ /* 0x040fe20007000000 */
[----:B-1----:R-:W4:Y:S01]  /*23ac0*/  LDL.LU R24, [R1+0x29d4] ;  /* 0x0029d40001187983 */ /* 0x002f220000300800 */
[----:B------:R-:W-:-:S03]  /*23ad0*/  SEL R20, R239, R20, !P6 ;  /* 0x00000014ef147207 */ /* 0x000fc60007000000 */
[----:B------:R1:W-:Y:S01]  /*23ae0*/  STL [R1+0x8c], R23 ;  /* 0x00008c1701007387 */ /* 0x0003e20000100800 */
[C---:B------:R-:W-:Y:S02]  /*23af0*/  SEL R19, R239.reuse, R19, !P6 ;  /* 0x00000013ef137207 */ /* 0x040fe40007000000 */
[C---:B------:R-:W-:Y:S01]  /*23b00*/  SEL R18, R239.reuse, R18, !P6 ;  /* 0x00000012ef127207 */ /* 0x040fe20007000000 */
[----:B-1----:R-:W2:Y:S04]  /*23b10*/  LDL.LU R23, [R1+0x29d0] ;  /* 0x0029d00001177983 */ /* 0x002ea80000300800 */
[----:B------:R1:W-:Y:S01]  /*23b20*/  STL [R1+0x88], R22 ;  /* 0x0000881601007387 */ /* 0x0003e20000100800 */
[C---:B------:R-:W-:Y:S02]  /*23b30*/  SEL R17, R239.reuse, R17, !P6 ;  /* 0x00000011ef117207 */ /* 0x040fe40007000000 */
[C---:B------:R-:W-:Y:S01]  /*23b40*/  SEL R16, R239.reuse, R16, !P6 ;  /* 0x00000010ef107207 */ /* 0x040fe20007000000 */
[----:B-1----:R-:W4:Y:S04]  /*23b50*/  LDL.LU R22, [R1+0x29cc] ;  /* 0x0029cc0001167983 */ /* 0x002f280000300800 */
[----:B------:R1:W-:Y:S01]  /*23b60*/  STL [R1+0x84], R21 ;  /* 0x0000841501007387 */ /* 0x0003e20000100800 */
[----:B------:R-:W-:-:S03]  /*23b70*/  SEL R15, R239, R15, !P6 ;  /* 0x0000000fef0f7207 */ /* 0x000fc60007000000 */
[----:B-1----:R-:W2:Y:S04]  /*23b80*/  LDL.LU R21, [R1+0x29c8] ;  /* 0x0029c80001157983 */ /* 0x002ea80000300800 */
[----:B------:R1:W-:Y:S01]  /*23b90*/  STL [R1+0x80], R20 ;  /* 0x0000801401007387 */ /* 0x0003e20000100800 */
[----:B------:R-:W-:-:S03]  /*23ba0*/  SEL R14, R239, R14, !P6 ;  /* 0x0000000eef0e7207 */ /* 0x000fc60007000000 */
        /* <DEDUP_REMOVED lines=29> */
[----:B---3--:R-:W-:-:S03]  /*23d80*/  SEL R2, R239, R2, !P6 ;  /* 0x00000002ef027207 */ /* 0x008fc60007000000 */
[----:B-1----:R-:W3:Y:S04]  /*23d90*/  LDL.LU R10, [R1+0x299c] ;  /* 0x00299c00010a7983 */ /* 0x002ee80000300800 */
[----:B------:R1:W-:Y:S01]  /*23da0*/  STL [R1+0x54], R9 ;  /* 0x0000540901007387 */ /* 0x0003e20000100800 */
[----:B------:R-:W-:-:S03]  /*23db0*/  SEL R0, R239, R0, !P6 ;  /* 0x00000000ef007207 */ /* 0x000fc60007000000 */
[----:B-1----:R-:W4:Y:S04]  /*23dc0*/  LDL.LU R9, [R1+0x2998] ;  /* 0x0029980001097983 */ /* 0x002f280000300800 */
        /* <DEDUP_REMOVED lines=20> */
[----:B-1----:R-:W2:Y:S04]  /*23f10*/  LDL.LU R247, [R1+0x297c] ;  /* 0x00297c0001f77983 */ /* 0x002ea80000300800 */
[----:B------:R1:W-:Y:S04]  /*23f20*/  STL [R1+0x34], R250 ;  /* 0x000034fa01007387 */ /* 0x0003e80000100800 */
[----:B-1----:R-:W4:Y:S04]  /*23f30*/  LDL.LU R250, [R1+0x2978] ;  /* 0x0029780001fa7983 */ /* 0x002f280000300800 */
[----:B------:R1:W-:Y:S04]  /*23f40*/  STL [R1+0x30], R251 ;  /* 0x000030fb01007387 */ /* 0x0003e80000100800 */
[----:B-1----:R-:W4:Y:S04]  /*23f50*/  LDL.LU R251, [R1+0x2974] ;  /* 0x0029740001fb7983 */ /* 0x002f280000300800 */
[----:B------:R1:W-:Y:S04]  /*23f60*/  STL [R1+0x2c], R6 ;  /* 0x00002c0601007387 */ /* 0x0003e80000100800 */
[----:B-1----:R-:W3:Y:S04]  /*23f70*/  LDL.LU R6, [R1+0x2970] ;  /* 0x0029700001067983 */ /* 0x002ee80000300800 */
[----:B------:R1:W-:Y:S04]  /*23f80*/  STL [R1+0x28], R7 ;  /* 0x0000280701007387 */ /* 0x0003e80000100800 */
[----:B-1----:R-:W2:Y:S04]  /*23f90*/  LDL.LU R7, [R1+0x296c] ;  /* 0x00296c0001077983 */ /* 0x002ea80000300800 */
[----:B------:R1:W-:Y:S04]  /*23fa0*/  STL [R1+0x24], R252 ;  /* 0x000024fc01007387 */ /* 0x0003e80000100800 */
[----:B-1----:R-:W4:Y:S04]  /*23fb0*/  LDL.LU R252, [R1+0x2968] ;  /* 0x0029680001fc7983 */ /* 0x002f280000300800 */
[----:B------:R1:W-:Y:S04]  /*23fc0*/  STL [R1+0x20], R246 ;  /* 0x000020f601007387 */ /* 0x0003e80000100800 */
[----:B-1----:R-:W3:Y:S01]  /*23fd0*/  LDL.LU R246, [R1+0x2964] ;  /* 0x0029640001f67983 */ /* 0x002ee20000300800 */
[----:B------:R-:W-:-:S05]  /*23fe0*/  SEL R5, R239, R5, !P6 ;  /* 0x00000005ef057207 */ /* 0x000fca0007000000 */
[----:B------:R3:W-:Y:S01]  /*23ff0*/  STL [R1+0x1c], R5 ;  /* 0x00001c0501007387 */ /* 0x0007e20000100800 */
[C---:B--2---:R-:W-:Y:S02]  /*24000*/  SEL R7, R239.reuse, R7, !P6 ;  /* 0x00000007ef077207 */ /* 0x044fe40007000000 */
[C---:B----4-:R-:W-:Y:S02]  /*24010*/  SEL R252, R239.reuse, R252, !P6 ;  /* 0x000000fceffc7207 */ /* 0x050fe40007000000 */
[C---:B---3--:R-:W-:Y:S02]  /*24020*/  SEL R5, R239.reuse, R246, !P6 ;  /* 0x000000f6ef057207 */ /* 0x048fe40007000000 */
[----:B------:R-:W2:Y:S04]  /*24030*/  LDL.LU R246, [R1+0x2960] ;  /* 0x0029600001f67983 */ /* 0x000ea80000300800 */
[----:B------:R1:W-:Y:S04]  /*24040*/  STL [R1+0x18], R5 ;  /* 0x0000180501007387 */ /* 0x0003e80000100800 */
[----:B------:R-:W-:Y:S04]  /*24050*/  STL [R1+0x14], R252 ;  /* 0x000014fc01007387 */ /* 0x000fe80000100800 */
[----:B------:R3:W-:Y:S01]  /*24060*/  STL [R1+0x10], R7 ;  /* 0x0000100701007387 */ /* 0x0007e20000100800 */
[----:B-1----:R-:W-:-:S02]  /*24070*/  SEL R5, R239, R6, !P6 ;  /* 0x00000006ef057207 */ /* 0x002fc40007000000 */
[C---:B------:R-:W-:Y:S02]  /*24080*/  SEL R6, R239.reuse, R247, !P6 ;  /* 0x000000f7ef067207 */ /* 0x040fe40007000000 */
[C---:B------:R-:W-:Y:S02]  /*24090*/  SEL R247, R239.reuse, R10, !P6 ;  /* 0x0000000aeff77207 */ /* 0x040fe40007000000 */
[C---:B---3--:R-:W-:Y:S02]  /*240a0*/  SEL R7, R239.reuse, R250, !P6 ;  /* 0x000000faef077207 */ /* 0x048fe40007000000 */
[C---:B------:R-:W-:Y:S02]  /*240b0*/  SEL R250, R239.reuse, R11, !P6 ;  /* 0x0000000beffa7207 */ /* 0x040fe40007000000 */
[C---:B------:R-:W-:Y:S02]  /*240c0*/  SEL R11, R239.reuse, R40, !P6 ;  /* 0x00000028ef0b7207 */ /* 0x040fe40007000000 */
[----:B------:R-:W-:-:S02]  /*240d0*/  SEL R252, R239, R251, !P6 ;  /* 0x000000fbeffc7207 */ /* 0x000fc40007000000 */
[C---:B------:R-:W-:Y:S02]  /*240e0*/  SEL R10, R239.reuse, R41, !P6 ;  /* 0x00000029ef0a7207 */ /* 0x040fe40007000000 */
[C---:B------:R-:W-:Y:S02]  /*240f0*/  SEL R251, R239.reuse, R0, !P6 ;  /* 0x00000000effb7207 */ /* 0x040fe40007000000 */
[C---:B------:R-:W-:Y:S01]  /*24100*/  SEL R0, R239.reuse, R2, !P6 ;  /* 0x00000002ef007207 */ /* 0x040fe20007000000 */
[----:B------:R1:W-:Y:S01]  /*24110*/  STL [R1+0x61c], R11 ;  /* 0x00061c0b01007387 */ /* 0x0003e20000100800 */
[----:B------:R-:W-:-:S03]  /*24120*/  SEL R2, R239, R42, !P6 ;  /* 0x0000002aef027207 */ /* 0x000fc60007000000 */
[----:B------:R3:W-:Y:S01]  /*24130*/  STL [R1+0x618], R10 ;  /* 0x0006180a01007387 */ /* 0x0007e20000100800 */
[----:B-1----:R-:W-:-:S03]  /*24140*/  SEL R11, R239, R43, !P6 ;  /* 0x0000002bef0b7207 */ /* 0x002fc60007000000 */
[----:B------:R1:W-:Y:S01]  /*24150*/  STL [R1+0x614], R2 ;  /* 0x0006140201007387 */ /* 0x0003e20000100800 */
[----:B---3--:R-:W-:-:S03]  /*24160*/  SEL R10, R239, R44, !P6 ;  /* 0x0000002cef0a7207 */ /* 0x008fc60007000000 */
[----:B------:R3:W-:Y:S04]  /*24170*/  STL [R1+0x610], R11 ;  /* 0x0006100b01007387 */ /* 0x0007e80000100800 */
[----:B------:R4:W-:Y:S01]  /*24180*/  STL [R1+0x60c], R10 ;  /* 0x00060c0a01007387 */ /* 0x0009e20000100800 */
[C---:B-1----:R-:W-:Y:S02]  /*24190*/  SEL R2, R239.reuse, R45, !P6 ;  /* 0x0000002def027207 */ /* 0x042fe40007000000 */
[----:B---3--:R-:W-:-:S03]  /*241a0*/  SEL R11, R239, R46, !P6 ;  /* 0x0000002eef0b7207 */ /* 0x008fc60007000000 */
[----:B------:R1:W-:Y:S01]  /*241b0*/  STL [R1+0x608], R2 ;  /* 0x0006080201007387 */ /* 0x0003e20000100800 */
[----:B----4-:R-:W-:-:S03]  /*241c0*/  SEL R10, R239, R47, !P6 ;  /* 0x0000002fef0a7207 */ /* 0x010fc60007000000 */
        /* <DEDUP_REMOVED lines=53> */
[C---:B------:R-:W-:Y:S01]  /*24520*/  SEL R40, R239.reuse, R231, !P6 ;  /* 0x000000e7ef287207 */ /* 0x040fe20007000000 */
[----:B------:R-:W-:Y:S01]  /*24530*/  @!P2 IMAD.MOV R241, RZ, RZ, -R241 ;  /* 0x000000fffff1a224 */ /* 0x000fe200078e0af1 */
[C---:B----4-:R-:W-:Y:S01]  /*24540*/  SEL R10, R239.reuse, R74, !P6 ;  /* 0x0000004aef0a7207 */ /* 0x050fe20007000000 */
[----:B------:R3:W-:Y:S01]  /*24550*/  STL [R1+0x588], R11 ;  /* 0x0005880b01007387 */ /* 0x0007e20000100800 */
[C---:B------:R-:W-:Y:S01]  /*24560*/  SEL R41, R239.reuse, R235, !P6 ;  /* 0x000000ebef297207 */ /* 0x040fe20007000000 */
[----:B------:R-:W-:Y:S01]  /*24570*/  @!P5 IMAD.MOV R243, RZ, RZ, -R243 ;  /* 0x000000fffff3d224 */ /* 0x000fe200078e0af3 */
[C---:B------:R-:W-:Y:S01]  /*24580*/  SEL R60, R239.reuse, R238, !P6 ;  /* 0x000000eeef3c7207 */ /* 0x040fe20007000000 */
[----:B------:R4:W-:Y:S01]  /*24590*/  STL [R1+0x584], R10 ;  /* 0x0005840a01007387 */ /* 0x0009e20000100800 */
[C---:B------:R-:W-:Y:S01]  /*245a0*/  SEL R57, R239.reuse, R249, !P6 ;  /* 0x000000f9ef397207 */ /* 0x040fe20007000000 */
[----:B------:R-:W-:Y:S01]  /*245b0*/  @!P1 IMAD.MOV R244, RZ, RZ, -R244 ;  /* 0x000000fffff49224 */ /* 0x000fe200078e0af4 */
[----:B-1----:R-:W-:-:S02]  /*245c0*/  SEL R2, R239, R75, !P6 ;  /* 0x0000004bef027207 */ /* 0x002fc40007000000 */
[----:B------:R-:W-:Y:S01]  /*245d0*/  @!P4 IADD3 R242, -R242, RZ, RZ ;  /* 0x000000fff2f2c210 */ /* 0x000fe20007ffe1ff */
[----:B------:R-:W-:Y:S01]  /*245e0*/  @!P3 IMAD.MOV R245, RZ, RZ, -R245 ;  /* 0x000000fffff5b224 */ /* 0x000fe200078e0af5 */
[C---:B---3--:R-:W-:Y:S01]  /*245f0*/  SEL R11, R239.reuse, R76, !P6 ;  /* 0x0000004cef0b7207 */ /* 0x048fe20007000000 */
[----:B------:R1:W-:Y:S01]  /*24600*/  STL [R1+0x580], R2 ;  /* 0x0005800201007387 */ /* 0x0003e20000100800 */
[C---:B------:R-:W-:Y:S01]  /*24610*/  SEL R59, R239.reuse, R240, !P6 ;  /* 0x000000f0ef3b7207 */ /* 0x040fe20007000000 */
[----:B------:R-:W3:Y:S01]  /*24620*/  LDC R73, c[0x0][0x240] ;  /* 0x00009000ff497b82 */ /* 0x000ee20000000800 */
[C---:B----4-:R-:W-:Y:S01]  /*24630*/  SEL R10, R239.reuse, R77, !P6 ;  /* 0x0000004def0a7207 */ /* 0x050fe20007000000 */
[----:B------:R4:W-:Y:S04]  /*24640*/  STL [R1+0x57c], R11 ;  /* 0x00057c0b01007387 */ /* 0x0009e80000100800 */
[----:B------:R4:W-:Y:S01]  /*24650*/  STL [R1+0x578], R10 ;  /* 0x0005780a01007387 */ /* 0x0009e20000100800 */
[----:B-1----:R-:W-:-:S02]  /*24660*/  SEL R2, R239, R78, !P6 ;  /* 0x0000004eef027207 */ /* 0x002fc40007000000 */
[----:B----4-:R-:W-:-:S03]  /*24670*/  SEL R11, R239, R79, !P6 ;  /* 0x0000004fef0b7207 */ /* 0x010fc60007000000 */
[----:B------:R1:W-:Y:S01]  /*24680*/  STL [R1+0x574], R2 ;  /* 0x0005740201007387 */ /* 0x0003e20000100800 */
[----:B------:R-:W-:-:S03]  /*24690*/  SEL R10, R239, R80, !P6 ;  /* 0x00000050ef0a7207 */ /* 0x000fc60007000000 */
[----:B------:R4:W-:Y:S04]  /*246a0*/  STL [R1+0x56c], R11 ;  /* 0x00056c0b01007387 */ /* 0x0009e80000100800 */
[----:B------:R4:W-:Y:S01]  /*246b0*/  STL [R1+0x568], R10 ;  /* 0x0005680a01007387 */ /* 0x0009e20000100800 */
[C---:B-1----:R-:W-:Y:S02]  /*246c0*/  SEL R2, R239.reuse, R81, !P6 ;  /* 0x00000051ef027207 */ /* 0x042fe40007000000 */
        /* <DEDUP_REMOVED lines=297> */
[----:B-1----:R-:W3:Y:S04]  /*25960*/  LDL.LU R2, [R1+0x4a0] ;  /* 0x0004a00001027983 */ /* 0x002ee80000300800 */
[----:B------:R-:W-:Y:S04]  /*25970*/  STL [R1+0xe88], R11 ;  /* 0x000e880b01007387 */ /* 0x000fe80000100800 */
[----:B------:R1:W-:Y:S04]  /*25980*/  STL [R1+0xeb8], R10 ;  /* 0x000eb80a01007387 */ /* 0x0003e80000100800 */
[----:B-1----:R-:W3:Y:S01]  /*25990*/  LDL.LU R10, [R1+0x498] ;  /* 0x00049800010a7983 */ /* 0x002ee20000300800 */
[----:B------:R-:W-:-:S03]  /*259a0*/  SEL R11, R239, R232, !P6 ;  /* 0x000000e8ef0b7207 */ /* 0x000fc60007000000 */
[----:B------:R1:W-:Y:S04]  /*259b0*/  STL [R1+0xee8], R40 ;  /* 0x000ee82801007387 */ /* 0x0003e80000100800 */
[----:B------:R4:W-:Y:S04]  /*259c0*/  STL [R1+0xef8], R11 ;  /* 0x000ef80b01007387 */ /* 0x0009e80000100800 */
[----:B------:R-:W2:Y:S01]  /*259d0*/  LDL.LU R58, [R1+0x494] ;  /* 0x00049400013a7983 */ /* 0x000ea20000300800 */
[C---:B-1----:R-:W-:Y:S02]  /*259e0*/  SEL R40, R239.reuse, R233, !P6 ;  /* 0x000000e9ef287207 */ /* 0x042fe40007000000 */
[----:B----4-:R-:W-:-:S03]  /*259f0*/  SEL R11, R239, R234, !P6 ;  /* 0x000000eaef0b7207 */ /* 0x010fc60007000000 */
[----:B------:R1:W-:Y:S04]  /*25a00*/  STL [R1+0xf18], R40 ;  /* 0x000f182801007387 */ /* 0x0003e80000100800 */
[----:B------:R4:W-:Y:S01]  /*25a10*/  STL [R1+0xf28], R11 ;  /* 0x000f280b01007387 */ /* 0x0009e20000100800 */
[----:B-1----:R-:W-:-:S03]  /*25a20*/  SEL R40, R239, R236, !P6 ;  /* 0x000000ecef287207 */ /* 0x002fc60007000000 */
[----:B------:R1:W-:Y:S01]  /*25a30*/  STL [R1+0xf58], R41 ;  /* 0x000f582901007387 */ /* 0x0003e20000100800 */
[----:B----4-:R-:W-:-:S03]  /*25a40*/  SEL R11, R239, R237, !P6 ;  /* 0x000000edef0b7207 */ /* 0x010fc60007000000 */
[----:B------:R-:W4:Y:S04]  /*25a50*/  LDL.LU R56, [R1+0x434] ;  /* 0x0004340001387983 */ /* 0x000f280000300800 */
        /* <DEDUP_REMOVED lines=17> */
[----:B------:R-:W4:Y:S01]  /*25b70*/  LDL.LU R40, [R1+0x230] ;  /* 0x0002300001287983 */ /* 0x000f220000300800 */
[----:B------:R-:W1:Y:S03]  /*25b80*/  S2R R11, SR_TID.X ;  /* 0x00000000000b7919 */ /* 0x000e660000002100 */
[----:B------:R-:W-:Y:S04]  /*25b90*/  STL [R1+0xfb8], R60 ;  /* 0x000fb83c01007387 */ /* 0x000fe80000100800 */
[----:B------:R1:W-:Y:S02]  /*25ba0*/  STL [R1+0xfc8], R57 ;  /* 0x000fc83901007387 */ /* 0x0003e40000100800 */
[----:B-1----:R-:W1:Y:S01]  /*25bb0*/  LDC R57, c[0x0][0x23c] ;  /* 0x00008f00ff397b82 */ /* 0x002e620000000800 */
[C---:B------:R-:W-:Y:S01]  /*25bc0*/  SEL R61, R239.reuse, R241, !P6 ;  /* 0x000000f1ef3d7207 */ /* 0x040fe20007000000 */
[----:B------:R1:W-:Y:S01]  /*25bd0*/  STL [R1+0xff8], R59 ;  /* 0x000ff83b01007387 */ /* 0x0003e20000100800 */
[----:B------:R-:W-:-:S03]  /*25be0*/  SEL R60, R239, R242, !P6 ;  /* 0x000000f2ef3c7207 */ /* 0x000fc60007000000 */
[----:B------:R-:W-:Y:S01]  /*25bf0*/  STL [R1+0x101c], R61 ;  /* 0x00101c3d01007387 */ /* 0x000fe20000100800 */
[----:B------:R-:W-:Y:S02]  /*25c00*/  LOP3.LUT R11, R11, 0x7f, RZ, 0xc0, !PT ;  /* 0x0000007f0b0b7812 */ /* 0x000fe400078ec0ff */
[----:B-1----:R-:W-:Y:S01]  /*25c10*/  SEL R59, R239, R243, !P6 ;  /* 0x000000f3ef3b7207 */ /* 0x002fe20007000000 */
[----:B------:R-:W-:Y:S02]  /*25c20*/  STL [R1+0x102c], R60 ;  /* 0x00102c3c01007387 */ /* 0x000fe40000100800 */
[----:B------:R-:W-:Y:S01]  /*25c30*/  IMAD R57, R11, R57, RZ ;  /* 0x000000390b397224 */ /* 0x000fe200078e02ff */
[----:B------:R-:W-:Y:S01]  /*25c40*/  SEL R11, R239, R244, !P6 ;  /* 0x000000f4ef0b7207 */ /* 0x000fe20007000000 */
[----:B------:R-:W-:Y:S04]  /*25c50*/  STL [R1+0x104c], R59 ;  /* 0x00104c3b01007387 */ /* 0x000fe80000100800 */
[----:B------:R2:W-:Y:S01]  /*25c60*/  STL [R1+0x1058], R11 ;  /* 0x0010580b01007387 */ /* 0x0005e20000100800 */
[----:B---3--:R-:W-:-:S04]  /*25c70*/  LEA R10, P1, R2, R10, 0x2 ;  /* 0x0000000a020a7211 */ /* 0x008fc800078210ff */
[----:B--2---:R-:W-:Y:S02]  /*25c80*/  LEA.HI.X.SX32 R11, R2, R246, 0x2, P1 ;  /* 0x000000f6020b7211 */ /* 0x004fe400008f16ff */
[----:B------:R-:W4:Y:S01]  /*25c90*/  LDC R246, c[0x0][0x240] ;  /* 0x00009000fff67b82 */ /* 0x000f220000000800 */
[----:B------:R-:W-:-:S07]  /*25ca0*/  LEA.HI.X.SX32 R244, R57, R58, 0x2, P0 ;  /* 0x0000003a39f47211 */ /* 0x000fce00000f16ff */
[----:B------:R-:W1:Y:S01]  /*25cb0*/  LDC R57, c[0x0][0x230] ;  /* 0x00008c00ff397b82 */ /* 0x000e620000000800 */
[C---:B------:R-:W-:Y:S02]  /*25cc0*/  SEL R3, R239.reuse, R3, !P6 ;  /* 0x00000003ef037207 */ /* 0x040fe40007000000 */
[C---:B------:R-:W-:Y:S02]  /*25cd0*/  SEL R4, R239.reuse, R4, !P6 ;  /* 0x00000004ef047207 */ /* 0x040fe40007000000 */
[C---:B------:R-:W-:Y:S02]  /*25ce0*/  SEL R248, R239.reuse, R248, !P6 ;  /* 0x000000f8eff87207 */ /* 0x040fe40007000000 */
[----:B------:R-:W-:Y:S01]  /*25cf0*/  SEL R8, R239, R8, !P6 ;  /* 0x00000008ef087207 */ /* 0x000fe20007000000 */
[----:B------:R-:W2:Y:S01]  /*25d00*/  LDC R2, c[0x0][0x238] ;  /* 0x00008e00ff027b82 */ /* 0x000ea20000000800 */
[----:B----4-:R-:W-:Y:S02]  /*25d10*/  IMAD R71, R56, R246, RZ ;  /* 0x000000f638477224 */ /* 0x010fe400078e02ff */
[----:B-1----:R-:W-:-:S02]  /*25d20*/  VIADD R72, R57, 0xffffff81 ;  /* 0xffffff8139487836 */ /* 0x002fc40000000000 */
[-C--:B------:R-:W-:Y:S02]  /*25d30*/  IMAD R69, R54, R246.reuse, RZ ;  /* 0x000000f636457224 */ /* 0x080fe400078e02ff */
[----:B------:R-:W3:Y:S01]  /*25d40*/  LDL.LU R54, [R1+0x250] ;  /* 0x0002500001367983 */ /* 0x000ee20000300800 */
[----:B------:R-:W-:-:S03]  /*25d50*/  IMAD R68, R53, R246, RZ ;  /* 0x000000f635447224 */ /* 0x000fc600078e02ff */
[----:B------:R-:W4:Y:S01]  /*25d60*/  LDL.LU R53, [R1+0x270] ;  /* 0x0002700001357983 */ /* 0x000f220000300800 */
[----:B------:R-:W-:-:S03]  /*25d70*/  IMAD R67, R52, R246, RZ ;  /* 0x000000f634437224 */ /* 0x000fc600078e02ff */
[----:B------:R-:W2:Y:S01]  /*25d80*/  LDL.LU R52, [R1+0x290] ;  /* 0x0002900001347983 */ /* 0x000ea20000300800 */
        /* <DEDUP_REMOVED lines=18> */
[-C--:B------:R-:W-:Y:S02]  /*25eb0*/  IMAD R70, R55, R246.reuse, RZ ;  /* 0x000000f637467224 */ /* 0x080fe400078e02ff */
[-C--:B------:R-:W-:Y:S02]  /*25ec0*/  IMAD R57, R42, R246.reuse, RZ ;  /* 0x000000f62a397224 */ /* 0x080fe400078e02ff */
[----:B------:R-:W2:Y:S01]  /*25ed0*/  LDL.LU R42, [R1+0x3d0] ;  /* 0x0003d000012a7983 */ /* 0x000ea20000300800 */
[----:B------:R-:W-:-:S03]  /*25ee0*/  IMAD R56, R41, R246, RZ ;  /* 0x000000f629387224 */ /* 0x000fc600078e02ff */
[----:B------:R-:W2:Y:S01]  /*25ef0*/  LDL.LU R41, [R1+0x3f0] ;  /* 0x0003f00001297983 */ /* 0x000ea20000300800 */
[----:B------:R-:W-:-:S03]  /*25f00*/  IMAD R55, R40, R246, RZ ;  /* 0x000000f628377224 */ /* 0x000fc600078e02ff */
[----:B------:R-:W2:Y:S04]  /*25f10*/  LDL.LU R40, [R1+0x410] ;  /* 0x0004100001287983 */ /* 0x000ea80000300800 */
[----:B------:R-:W3:Y:S04]  /*25f20*/  LDL.LU R89, [R1+0x490] ;  /* 0x0004900001597983 */ /* 0x000ee80000300800 */
[----:B------:R-:W4:Y:S04]  /*25f30*/  LDL.LU R88, [R1+0x48c] ;  /* 0x00048c0001587983 */ /* 0x000f280000300800 */
[----:B------:R-:W2:Y:S04]  /*25f40*/  LDL.LU R87, [R1+0x488] ;  /* 0x0004880001577983 */ /* 0x000ea80000300800 */
[----:B------:R-:W3:Y:S04]  /*25f50*/  LDL.LU R86, [R1+0x484] ;  /* 0x0004840001567983 */ /* 0x000ee80000300800 */
        /* <DEDUP_REMOVED lines=11> */
[----:B------:R-:W4:Y:S01]  /*26010*/  LDL.LU R74, [R1+0x454] ;  /* 0x00045400014a7983 */ /* 0x000f220000300800 */
[----:B------:R-:W-:-:S02]  /*26020*/  SEL R9, R239, R9, !P6 ;  /* 0x00000009ef097207 */ /* 0x000fc40007000000 */
[C---:B------:R-:W-:Y:S02]  /*26030*/  SEL R12, R239.reuse, R12, !P6 ;  /* 0x0000000cef0c7207 */ /* 0x040fe40007000000 */
[C---:B------:R-:W-:Y:S02]  /*26040*/  SEL R13, R239.reuse, R13, !P6 ;  /* 0x0000000def0d7207 */ /* 0x040fe40007000000 */
[C---:B------:R-:W-:Y:S02]  /*26050*/  SEL R14, R239.reuse, R14, !P6 ;  /* 0x0000000eef0e7207 */ /* 0x040fe40007000000 */
[C---:B------:R-:W-:Y:S02]  /*26060*/  SEL R15, R239.reuse, R15, !P6 ;  /* 0x0000000fef0f7207 */ /* 0x040fe40007000000 */
[C---:B------:R-:W-:Y:S02]  /*26070*/  SEL R16, R239.reuse, R16, !P6 ;  /* 0x00000010ef107207 */ /* 0x040fe40007000000 */
        /* <DEDUP_REMOVED lines=23> */
[----:B------:R-:W-:Y:S01]  /*261f0*/  SEL R239, R239, R245, !P6 ;  /* 0x000000f5efef7207 */ /* 0x000fe20007000000 */
[-C--:B--2---:R-:W-:Y:S02]  /*26200*/  IMAD R87, R87, R246.reuse, RZ ;  /* 0x000000f657577224 */ /* 0x084fe400078e02ff */
[----:B---3--:R-:W-:-:S03]  /*26210*/  IMAD R86, R86, R246, RZ ;  /* 0x000000f656567224 */ /* 0x008fc600078e02ff */
[----:B------:R1:W-:Y:S01]  /*26220*/  STL [R1+0x30], R87 ;  /* 0x0000305701007387 */ /* 0x0003e20000100800 */
[----:B----4-:R-:W-:-:S03]  /*26230*/  IMAD R85, R85, R246, RZ ;  /* 0x000000f655557224 */ /* 0x010fc600078e02ff */
[----:B------:R2:W-:Y:S01]  /*26240*/  STL [R1+0x50], R86 ;  /* 0x0000505601007387 */ /* 0x0005e20000100800 */
[----:B------:R-:W-:-:S03]  /*26250*/  IMAD R84, R84, R246, RZ ;  /* 0x000000f654547224 */ /* 0x000fc600078e02ff */
        /* <DEDUP_REMOVED lines=33> */
[----:B------:R-:W-:-:S03]  /*26470*/  IMAD R245, R89, R246, RZ ;  /* 0x000000f659f57224 */ /* 0x000fc600078e02ff */
[----:B------:R-:W4:Y:S01]  /*26480*/  LDL.LU R93, [R1+0x420] ;  /* 0x00042000015d7983 */ /* 0x000f220000300800 */
[----:B------:R-:W-:-:S03]  /*26490*/  IMAD R249, R88, R246, RZ ;  /* 0x000000f658f97224 */ /* 0x000fc600078e02ff */
[----:B------:R-:W4:Y:S04]  /*264a0*/  LDL.LU R92, [R1+0x418] ;  /* 0x00041800015c7983 */ /* 0x000f280000300800 */
[----:B------:R-:W4:Y:S04]  /*264b0*/  LDL.LU R91, [R1+0x414] ;  /* 0x00041400015b7983 */ /* 0x000f280000300800 */
[----:B------:R-:W4:Y:S04]  /*264c0*/  LDL.LU R90, [R1+0x40c] ;  /* 0x00040c00015a7983 */ /* 0x000f280000300800 */
[----:B------:R-:W4:Y:S04]  /*264d0*/  LDL.LU R89, [R1+0x408] ;  /* 0x0004080001597983 */ /* 0x000f280000300800 */
[----:B------:R-:W4:Y:S04]  /*264e0*/  LDL.LU R88, [R1+0x404] ;  /* 0x0004040001587983 */ /* 0x000f280000300800 */
[----:B-1----:R-:W4:Y:S04]  /*264f0*/  LDL.LU R87, [R1+0x400] ;  /* 0x0004000001577983 */ /* 0x002f280000300800 */
[----:B--2---:R-:W2:Y:S04]  /*26500*/  LDL.LU R86, [R1+0x3fc] ;  /* 0x0003fc0001567983 */ /* 0x004ea80000300800 */
[----:B---3--:R-:W3:Y:S04]  /*26510*/  LDL.LU R85, [R1+0x3f8] ;  /* 0x0003f80001557983 */ /* 0x008ee80000300800 */
[----:B----4-:R-:W4:Y:S04]  /*26520*/  LDL.LU R84, [R1+0x3f4] ;  /* 0x0003f40001547983 */ /* 0x010f280000300800 */
        /* <DEDUP_REMOVED lines=10> */
[----:B------:R-:W-:-:S02]  /*265d0*/  IMAD R104, R104, R246, RZ ;  /* 0x000000f668687224 */ /* 0x000fc400078e02ff */
        /* <DEDUP_REMOVED lines=34> */
[----:B--2---:R-:W-:-:S03]  /*26800*/  IMAD R86, R86, R246, RZ ;  /* 0x000000f656567224 */ /* 0x004fc600078e02ff */
[----:B------:R2:W-:Y:S01]  /*26810*/  STL [R1+0x2a8], R87 ;  /* 0x0002a85701007387 */ /* 0x0005e20000100800 */
        /* <DEDUP_REMOVED lines=23> */
[----:B-1----:R-:W4:Y:S04]  /*26990*/  LDL.LU R104, [R1+0x3c0] ;  /* 0x0003c00001687983 */ /* 0x002f280000300800 */
        /* <DEDUP_REMOVED lines=499> */
[----:B------:R-:W-:Y:S01]  /*288d0*/  STL [R1+0x94], R105 ;  /* 0x0000946901007387 */ /* 0x000fe20000100800 */
        /* <DEDUP_REMOVED lines=20> */
[----:B--2---:R-:W-:-:S03]  /*28a20*/  IMAD R93, R92, R246, RZ ;  /* 0x000000f65c5d7224 */ /* 0x004fc600078e02ff */
[----:B------:R-:W-:Y:S01]  /*28a30*/  STL [R1+0x64], R94 ;  /* 0x0000645e01007387 */ /* 0x000fe20000100800 */
[----:B---3--:R-:W-:-:S03]  /*28a40*/  IMAD R92, R91, R246, RZ ;  /* 0x000000f65b5c7224 */ /* 0x008fc600078e02ff */
[----:B------:R-:W-:Y:S01]  /*28a50*/  STL [R1+0x60], R93 ;  /* 0x0000605d01007387 */ /* 0x000fe20000100800 */
[----:B----4-:R-:W-:-:S03]  /*28a60*/  IMAD R91, R90, R246, RZ ;  /* 0x000000f65a5b7224 */ /* 0x010fc600078e02ff */
        /* <DEDUP_REMOVED lines=34> */
[----:B------:R-:W2:Y:S04]  /*28c90*/  LDL.LU R5, [R1+0x295c] ;  /* 0x00295c0001057983 */ /* 0x000ea80000300800 */
[----:B------:R1:W-:Y:S01]  /*28ca0*/  STL [R1+0x8a4], R75 ;  /* 0x0008a44b01007387 */ /* 0x0003e20000100800 */
[-C--:B------:R-:W-:Y:S02]  /*28cb0*/  IMAD R0, R0, R246.reuse, RZ ;  /* 0x000000f600007224 */ /* 0x080fe400078e02ff */
[-C--:B-1----:R-:W-:Y:S02]  /*28cc0*/  IMAD R75, R252, R246.reuse, RZ ;  /* 0x000000f6fc4b7224 */ /* 0x082fe400078e02ff */
[----:B------:R-:W3:Y:S04]  /*28cd0*/  LDL.LU R252, [R1+0x2958] ;  /* 0x0029580001fc7983 */ /* 0x000ee80000300800 */
[----:B------:R1:W-:Y:S01]  /*28ce0*/  STL [R1+0x8a8], R74 ;  /* 0x0008a84a01007387 */ /* 0x0003e20000100800 */
[----:B------:R-:W-:-:S03]  /*28cf0*/  IMAD R3, R3, R246, RZ ;  /* 0x000000f603037224 */ /* 0x000fc600078e02ff */
[----:B------:R-:W-:Y:S01]  /*28d00*/  STL [R1+0x8ac], R75 ;  /* 0x0008ac4b01007387 */ /* 0x000fe20000100800 */
[-C--:B-1----:R-:W-:Y:S02]  /*28d10*/  IMAD R74, R7, R246.reuse, RZ ;  /* 0x000000f6074a7224 */ /* 0x082fe400078e02ff */
[-C--:B------:R-:W-:Y:S02]  /*28d20*/  IMAD R7, R6, R246.reuse, RZ ;  /* 0x000000f606077224 */ /* 0x080fe400078e02ff */
[-C--:B------:R-:W-:Y:S01]  /*28d30*/  IMAD R6, R251, R246.reuse, RZ ;  /* 0x000000f6fb067224 */ /* 0x080fe200078e02ff */
[----:B------:R-:W-:Y:S01]  /*28d40*/  STL [R1+0x8b0], R74 ;  /* 0x0008b04a01007387 */ /* 0x000fe20000100800 */
[-C--:B------:R-:W-:Y:S01]  /*28d50*/  IMAD R4, R4, R246.reuse, RZ ;  /* 0x000000f604047224 */ /* 0x080fe200078e02ff */
[----:B------:R-:W1:Y:S02]  /*28d60*/  LDC R251, c[0x0][0x230] ;  /* 0x00008c00fffb7b82 */ /* 0x000e640000000800 */
[----:B------:R-:W-:Y:S04]  /*28d70*/  STL [R1+0x8b4], R7 ;  /* 0x0008b40701007387 */ /* 0x000fe80000100800 */
[----:B------:R-:W-:Y:S04]  /*28d80*/  STL [R1+0x8b8], R6 ;  /* 0x0008b80601007387 */ /* 0x000fe80000100800 */
[----:B------:R4:W-:Y:S04]  /*28d90*/  STL [R1+0x8bc], R0 ;  /* 0x0008bc0001007387 */ /* 0x0009e80000100800 */
[----:B------:R4:W-:Y:S02]  /*28da0*/  STL [R1+0x9cc], R3 ;  /* 0x0009cc0301007387 */ /* 0x0009e40000100800 */
[----:B----4-:R-:W-:-:S02]  /*28db0*/  IMAD R0, R248, R246, RZ ;  /* 0x000000f6f8007224 */ /* 0x010fc400078e02ff */
[----:B------:R4:W-:Y:S01]  /*28dc0*/  STL [R1+0x9d0], R4 ;  /* 0x0009d00401007387 */ /* 0x0009e20000100800 */
[----:B------:R-:W-:-:S03]  /*28dd0*/  IMAD R3, R8, R246, RZ ;  /* 0x000000f608037224 */ /* 0x000fc600078e02ff */
[----:B------:R4:W-:Y:S04]  /*28de0*/  STL [R1+0x9d4], R0 ;  /* 0x0009d40001007387 */ /* 0x0009e80000100800 */
[----:B------:R1:W-:Y:S01]  /*28df0*/  STL [R1+0x9d8], R3 ;  /* 0x0009d80301007387 */ /* 0x0003e20000100800 */
[-C--:B----4-:R-:W-:Y:S02]  /*28e00*/  IMAD R4, R9, R246.reuse, RZ ;  /* 0x000000f609047224 */ /* 0x090fe400078e02ff */
[----:B------:R-:W-:-:S03]  /*28e10*/  IMAD R0, R247, R246, RZ ;  /* 0x000000f6f7007224 */ /* 0x000fc600078e02ff */
[----:B------:R4:W-:Y:S01]  /*28e20*/  STL [R1+0x9dc], R4 ;  /* 0x0009dc0401007387 */ /* 0x0009e20000100800 */
[----:B-1----:R-:W-:-:S03]  /*28e30*/  IMAD R3, R250, R246, RZ ;  /* 0x000000f6fa037224 */ /* 0x002fc600078e02ff */
[----:B------:R1:W-:Y:S01]  /*28e40*/  STL [R1+0x9e0], R0 ;  /* 0x0009e00001007387 */ /* 0x0003e20000100800 */
[----:B------:R-:W2:Y:S01]  /*28e50*/  S2R R7, SR_TID.X ;  /* 0x0000000000077919 */ /* 0x000ea20000002100 */
[----:B------:R-:W-:Y:S02]  /*28e60*/  VIADD R6, R251, 0x7f ;  /* 0x0000007ffb067836 */ /* 0x000fe40000000000 */
[-C--:B------:R-:W-:Y:S02]  /*28e70*/  IMAD R54, R54, R246.reuse, RZ ;  /* 0x000000f636367224 */ /* 0x080fe400078e02ff */
[-C--:B----4-:R-:W-:Y:S01]  /*28e80*/  IMAD R4, R12, R246.reuse, RZ ;  /* 0x000000f60c047224 */ /* 0x090fe200078e02ff */
[----:B------:R4:W-:Y:S01]  /*28e90*/  STL [R1+0x9e4], R3 ;  /* 0x0009e40301007387 */ /* 0x0009e20000100800 */
[-C--:B-1----:R-:W-:Y:S02]  /*28ea0*/  IMAD R0, R13, R246.reuse, RZ ;  /* 0x000000f60d007224 */ /* 0x082fe400078e02ff */
[-C--:B------:R-:W-:Y:S01]  /*28eb0*/  IMAD R53, R53, R246.reuse, RZ ;  /* 0x000000f635357224 */ /* 0x080fe200078e02ff */
[----:B------:R1:W-:Y:S01]  /*28ec0*/  STL [R1+0x9e8], R4 ;  /* 0x0009e80401007387 */ /* 0x0003e20000100800 */
[----:B------:R-:W-:-:S02]  /*28ed0*/  IMAD R52, R52, R246, RZ ;  /* 0x000000f634347224 */ /* 0x000fc400078e02ff */
[-C--:B------:R-:W-:Y:S02]  /*28ee0*/  IMAD R51, R51, R246.reuse, RZ ;  /* 0x000000f633337224 */ /* 0x080fe400078e02ff */
[-C--:B------:R-:W-:Y:S02]  /*28ef0*/  IMAD R50, R50, R246.reuse, RZ ;  /* 0x000000f632327224 */ /* 0x080fe400078e02ff */
[-C--:B------:R-:W-:Y:S02]  /*28f00*/  IMAD R49, R49, R246.reuse, RZ ;  /* 0x000000f631317224 */ /* 0x080fe400078e02ff */
[-C--:B------:R-:W-:Y:S02]  /*28f10*/  IMAD R48, R48, R246.reuse, RZ ;  /* 0x000000f630307224 */ /* 0x080fe400078e02ff */
[-C--:B------:R-:W-:Y:S02]  /*28f20*/  IMAD R47, R47, R246.reuse, RZ ;  /* 0x000000f62f2f7224 */ /* 0x080fe400078e02ff */
[----:B------:R-:W-:-:S02]  /*28f30*/  IMAD R46, R46, R246, RZ ;  /* 0x000000f62e2e7224 */ /* 0x000fc400078e02ff */
[-C--:B------:R-:W-:Y:S02]  /*28f40*/  IMAD R45, R45, R246.reuse, RZ ;  /* 0x000000f62d2d7224 */ /* 0x080fe400078e02ff */
[-C--:B------:R-:W-:Y:S02]  /*28f50*/  IMAD R44, R44, R246.reuse, RZ ;  /* 0x000000f62c2c7224 */ /* 0x080fe400078e02ff */
[-C--:B------:R-:W-:Y:S02]  /*28f60*/  IMAD R43, R43, R246.reuse, RZ ;  /* 0x000000f62b2b7224 */ /* 0x080fe400078e02ff */
[-C--:B------:R-:W-:Y:S02]  /*28f70*/  IMAD R42, R42, R246.reuse, RZ ;  /* 0x000000f62a2a7224 */ /* 0x080fe400078e02ff */
[-C--:B------:R-:W-:Y:S02]  /*28f80*/  IMAD R41, R41, R246.reuse, RZ ;  /* 0x000000f629297224 */ /* 0x080fe400078e02ff */
[-C--:B------:R-:W-:Y:S01]  /*28f90*/  IMAD R40, R40, R246.reuse, RZ ;  /* 0x000000f628287224 */ /* 0x080fe200078e02ff */
[----:B------:R-:W-:Y:S01]  /*28fa0*/  ISETP.GE.U32.AND P3, PT, R72, 0x7fffff02, PT ;  /* 0x7fffff024800780c */ /* 0x000fe20003f66070 */
[-C--:B----4-:R-:W-:Y:S01]  /*28fb0*/  IMAD R3, R14, R246.reuse, RZ ;  /* 0x000000f60e037224 */ /* 0x090fe200078e02ff */
[----:B------:R4:W-:Y:S01]  /*28fc0*/  STL [R1+0x9ec], R0 ;  /* 0x0009ec0001007387 */ /* 0x0009e20000100800 */
[----:B-1----:R-:W-:-:S02]  /*28fd0*/  IMAD R4, R15, R246, RZ ;  /* 0x000000f60f047224 */ /* 0x002fc400078e02ff */
[C---:B------:R-:W-:Y:S01]  /*28fe0*/  IMAD R234, R2.reuse, 0x1ec, RZ ;  /* 0x000001ec02ea7824 */ /* 0x040fe200078e02ff */
[----:B------:R1:W-:Y:S01]  /*28ff0*/  STL [R1+0x9f0], R3 ;  /* 0x0009f00301007387 */ /* 0x0003e20000100800 */
[----:B------:R-:W-:Y:S02]  /*29000*/  IMAD R247, R27, R246, RZ ;  /* 0x000000f61bf77224 */ /* 0x000fe400078e02ff */
[C---:B------:R-:W-:Y:S02]  /*29010*/  IMAD R232, R2.reuse, 0x1e8, RZ ;  /* 0x000001e802e87824 */ /* 0x040fe400078e02ff */
[C---:B------:R-:W-:Y:S02]  /*29020*/  IMAD R230, R2.reuse, 0x1e4, RZ ;  /* 0x000001e402e67824 */ /* 0x040fe400078e02ff */
[C---:B------:R-:W-:Y:S02]  /*29030*/  IMAD R228, R2.reuse, 0x1e0, RZ ;  /* 0x000001e002e47824 */ /* 0x040fe400078e02ff */
[----:B------:R-:W-:-:S02]  /*29040*/  IMAD R226, R2, 0x16c, RZ ;  /* 0x0000016c02e27824 */ /* 0x000fc400078e02ff */
[C---:B------:R-:W-:Y:S02]  /*29050*/  IMAD R224, R2.reuse, 0x168, RZ ;  /* 0x0000016802e07824 */ /* 0x040fe400078e02ff */
[C---:B------:R-:W-:Y:S02]  /*29060*/  IMAD R222, R2.reuse, 0x164, RZ ;  /* 0x0000016402de7824 */ /* 0x040fe400078e02ff */
        /* <DEDUP_REMOVED lines=26> */
[C---:B------:R-:W-:Y:S01]  /*29210*/  IMAD R148, R2.reuse, 0x1bc, RZ ;  /* 0x000001bc02947824 */ /* 0x040fe200078e02ff */
[----:B------:R-:W-:Y:S01]  /*29220*/  SHF.L.U32 R97, R2, 0x4, RZ ;  /* 0x0000000402617819 */ /* 0x000fe200000006ff */
[-C--:B----4-:R-:W-:Y:S01]  /*29230*/  IMAD R0, R16, R246.reuse, RZ ;  /* 0x000000f610007224 */ /* 0x090fe200078e02ff */
[----:B------:R-:W-:Y:S01]  /*29240*/  ULDC.64 UR60, c[0x0][0x208] ;  /* 0x00008200003c7ab9 */ /* 0x000fe20000000a00 */
[-C--:B-1----:R-:W-:Y:S01]  /*29250*/  IMAD R3, R17, R246.reuse, RZ ;  /* 0x000000f611037224 */ /* 0x082fe200078e02ff */
[----:B------:R1:W-:Y:S01]  /*29260*/  STL [R1+0xa00], R4 ;  /* 0x000a000401007387 */ /* 0x0003e20000100800 */
[----:B------:R-:W-:Y:S01]  /*29270*/  IMAD R74, R2, 0x3e, RZ ;  /* 0x0000003e024a7824 */ /* 0x000fe200078e02ff */
[----:B------:R-:W4:Y:S02]  /*29280*/  LDC R250, c[0x0][0x240] ;  /* 0x00009000fffa7b82 */ /* 0x000f240000000800 */
[----:B------:R1:W-:Y:S04]  /*29290*/  STL [R1+0xa08], R0 ;  /* 0x000a080001007387 */ /* 0x0003e80000100800 */
[----:B------:R1:W-:Y:S02]  /*292a0*/  STL [R1+0xa10], R3 ;  /* 0x000a100301007387 */ /* 0x0003e40000100800 */
[----:B-1----:R-:W-:-:S02]  /*292b0*/  IMAD R4, R18, R246, RZ ;  /* 0x000000f612047224 */ /* 0x002fc400078e02ff */
[----:B------:R-:W-:-:S03]  /*292c0*/  IMAD R0, R19, R246, RZ ;  /* 0x000000f613007224 */ /* 0x000fc600078e02ff */
[----:B------:R1:W-:Y:S01]  /*292d0*/  STL [R1+0xa18], R4 ;  /* 0x000a180401007387 */ /* 0x0003e20000100800 */
[----:B------:R-:W-:-:S03]  /*292e0*/  IMAD R3, R20, R246, RZ ;  /* 0x000000f614037224 */ /* 0x000fc600078e02ff */
[----:B------:R1:W-:Y:S04]  /*292f0*/  STL [R1+0xa20], R0 ;  /* 0x000a200001007387 */ /* 0x0003e80000100800 */
[----:B------:R1:W-:Y:S02]  /*29300*/  STL [R1+0xa28], R3 ;  /* 0x000a280301007387 */ /* 0x0003e40000100800 */
[-C--:B-1----:R-:W-:Y:S02]  /*29310*/  IMAD R4, R21, R246.reuse, RZ ;  /* 0x000000f615047224 */ /* 0x082fe400078e02ff */
[----:B------:R-:W-:-:S03]  /*29320*/  IMAD R0, R22, R246, RZ ;  /* 0x000000f616007224 */ /* 0x000fc600078e02ff */
[----:B------:R1:W-:Y:S01]  /*29330*/  STL [R1+0xa30], R4 ;  /* 0x000a300401007387 */ /* 0x0003e20000100800 */
[----:B------:R-:W-:-:S03]  /*29340*/  IMAD R3, R23, R246, RZ ;  /* 0x000000f617037224 */ /* 0x000fc600078e02ff */
[----:B------:R4:W-:Y:S04]  /*29350*/  STL [R1+0xa38], R0 ;  /* 0x000a380001007387 */ /* 0x0009e80000100800 */
[----:B------:R4:W-:Y:S01]  /*29360*/  STL [R1+0xa40], R3 ;  /* 0x000a400301007387 */ /* 0x0009e20000100800 */
[-C--:B-1----:R-:W-:Y:S02]  /*29370*/  IMAD R4, R24, R246.reuse, RZ ;  /* 0x000000f618047224 */ /* 0x082fe400078e02ff */
[----:B----4-:R-:W-:-:S03]  /*29380*/  IMAD R0, R25, R246, RZ ;  /* 0x000000f619007224 */ /* 0x010fc600078e02ff */
[----:B------:R1:W-:Y:S01]  /*29390*/  STL [R1+0xa48], R4 ;  /* 0x000a480401007387 */ /* 0x0003e20000100800 */
[----:B------:R-:W-:-:S03]  /*293a0*/  IMAD R3, R26, R246, RZ ;  /* 0x000000f61a037224 */ /* 0x000fc600078e02ff */
[----:B------:R4:W-:Y:S04]  /*293b0*/  STL [R1+0xa50], R0 ;  /* 0x000a500001007387 */ /* 0x0009e80000100800 */
[----:B------:R4:W-:Y:S01]  /*293c0*/  STL [R1+0xa58], R3 ;  /* 0x000a580301007387 */ /* 0x0009e20000100800 */
[-C--:B-1----:R-:W-:Y:S02]  /*293d0*/  IMAD R4, R29, R246.reuse, RZ ;  /* 0x000000f61d047224 */ /* 0x082fe400078e02ff */
[-C--:B----4-:R-:W-:Y:S02]  /*293e0*/  IMAD R0, R28, R246.reuse, RZ ;  /* 0x000000f61c007224 */ /* 0x090fe400078e02ff */
[----:B------:R-:W-:-:S03]  /*293f0*/  IMAD R3, R30, R246, RZ ;  /* 0x000000f61e037224 */ /* 0x000fc600078e02ff */
[----:B------:R1:W-:Y:S04]  /*29400*/  STL [R1+0xa68], R0 ;  /* 0x000a680001007387 */ /* 0x0003e80000100800 */
        /* <DEDUP_REMOVED lines=9> */
[----:B----4-:R-:W-:-:S03]  /*294a0*/  IMAD R4, R35, R246, RZ ;  /* 0x000000f623047224 */ /* 0x010fc600078e02ff */
[----:B------:R1:W-:Y:S01]  /*294b0*/  STL [R1+0xa98], R0 ;  /* 0x000a980001007387 */ /* 0x0003e20000100800 */
[----:B--2---:R-:W-:-:S03]  /*294c0*/  IMAD R3, R36, R246, RZ ;  /* 0x000000f624037224 */ /* 0x004fc600078e02ff */
[----:B------:R-:W-:Y:S04]  /*294d0*/  STL [R1+0xaa0], R4 ;  /* 0x000aa00401007387 */ /* 0x000fe80000100800 */
[----:B------:R2:W-:Y:S01]  /*294e0*/  STL [R1+0xaa8], R3 ;  /* 0x000aa80301007387 */ /* 0x0005e20000100800 */
[-C--:B-1----:R-:W-:Y:S02]  /*294f0*/  IMAD R0, R37, R246.reuse, RZ ;  /* 0x000000f625007224 */ /* 0x082fe400078e02ff */
[----:B--2---:R-:W-:-:S03]  /*29500*/  IMAD R3, R38, R246, RZ ;  /* 0x000000f626037224 */ /* 0x004fc600078e02ff */
[----:B------:R-:W-:Y:S01]  /*29510*/  STL [R1+0xab0], R0 ;  /* 0x000ab00001007387 */ /* 0x000fe20000100800 */
[----:B------:R-:W-:-:S03]  /*29520*/  ISETP.GT.AND P4, PT, R6, 0x7f, PT ;  /* 0x0000007f0600780c */ /* 0x000fc60003f84270 */
[----:B------:R1:W-:Y:S01]  /*29530*/  STL [R1+0xac0], R3 ;  /* 0x000ac00301007387 */ /* 0x0003e20000100800 */
[----:B------:R-:W-:Y:S01]  /*29540*/  LOP3.LUT R248, R7, 0x7f, RZ, 0xc0, !PT ;  /* 0x0000007f07f87812 */ /* 0x000fe200078ec0ff */
[----:B-1----:R-:W-:-:S05]  /*29550*/  VIADD R3, R251, 0xfffffffe ;  /* 0xfffffffefb037836 */ /* 0x002fca0000000000 */
[----:B------:R-:W-:Y:S02]  /*29560*/  ISETP.GE.U32.AND P1, PT, R3, 0x7fffff7f, PT ;  /* 0x7fffff7f0300780c */ /* 0x000fe40003f26070 */
[----:B------:R-:W-:Y:S02]  /*29570*/  SEL R3, RZ, 0x4, !P4 ;  /* 0x00000004ff037807 */ /* 0x000fe40006000000 */
[----:B------:R-:W-:Y:S01]  /*29580*/  ISETP.GE.AND P4, PT, R248, R251, PT ;  /* 0x000000fbf800720c */ /* 0x000fe20003f86270 */
[----:B------:R-:W-:-:S03]  /*29590*/  IMAD R0, R39, R246, RZ ;  /* 0x000000f627007224 */ /* 0x000fc600078e02ff */
[----:B------:R-:W-:Y:S02]  /*295a0*/  SEL R3, R3, RZ, !P4 ;  /* 0x000000ff03037207 */ /* 0x000fe40006000000 */
[----:B------:R-:W-:Y:S01]  /*295b0*/  LEA R6, P4, R71, R5, 0x2 ;  /* 0x0000000547067211 */ /* 0x000fe200078810ff */
[----:B------:R-:W-:-:S03]  /*295c0*/  IMAD.SHL.U32 R243, R7, 0x10, RZ ;  /* 0x0000001007f37824 */ /* 0x000fc600078e00ff */
[----:B------:R-:W-:Y:S01]  /*295d0*/  LEA.HI.X.SX32 R7, R71, R244, 0x2, P4 ;  /* 0x000000f447077211 */ /* 0x000fe200020f16ff */
[----:B------:R-:W-:Y:S04]  /*295e0*/  STL [R1+0xab8], R0 ;  /* 0x000ab80001007387 */ /* 0x000fe80000100800 */
[----:B------:R-:W-:Y:S04]  /*295f0*/  STL [R1+0x1054], R3 ;  /* 0x0010540301007387 */ /* 0x000fe80000100800 */
[----:B------:R1:W-:Y:S02]  /*29600*/  STL.64 [R1+0x728], R6 ;  /* 0x0007280601007387 */ /* 0x0003e40000100a00 */
[----:B-1----:R-:W-:-:S04]  /*29610*/  LEA R6, P4, R70, R5, 0x2 ;  /* 0x0000000546067211 */ /* 0x002fc800078810ff */
[----:B------:R-:W-:-:S05]  /*29620*/  LEA.HI.X.SX32 R7, R70, R244, 0x2, P4 ;  /* 0x000000f446077211 */ /* 0x000fca00020f16ff */
        /* <DEDUP_REMOVED lines=87> */
[----:B------:R1:W-:Y:S01]  /*29ba0*/  STL.64 [R1+0x738], R6 ;  /* 0x0007380601007387 */ /* 0x0003e20000100a00 */
[C---:B------:R-:W-:Y:S02]  /*29bb0*/  IMAD R25, R2.reuse, 0x1fc, RZ ;  /* 0x000001fc02197824 */ /* 0x040fe400078e02ff */
[----:B------:R-:W-:Y:S01]  /*29bc0*/  IMAD R26, R2, 0x1f8, RZ ;  /* 0x000001f8021a7824 */ /* 0x000fe200078e02ff */
[----:B-1----:R-:W-:-:S04]  /*29bd0*/  LEA R6, P4, R40, R5, 0x2 ;  /* 0x0000000528067211 */ /* 0x002fc800078810ff */
[----:B------:R-:W-:Y:S01]  /*29be0*/  LEA.HI.X.SX32 R7, R40, R244, 0x2, P4 ;  /* 0x000000f428077211 */ /* 0x000fe200020f16ff */
[C---:B------:R-:W-:Y:S02]  /*29bf0*/  IMAD R28, R2.reuse, 0x7f, RZ ;  /* 0x0000007f021c7824 */ /* 0x040fe400078e02ff */
[C---:B------:R-:W-:Y:S02]  /*29c00*/  IMAD R27, R2.reuse, 0x1f4, RZ ;  /* 0x000001f4021b7824 */ /* 0x040fe400078e02ff */
[----:B------:R1:W-:Y:S01]  /*29c10*/  STL.64 [R1+0x730], R6 ;  /* 0x0007300601007387 */ /* 0x0003e20000100a00 */
[----:B------:R-:W-:Y:S01]  /*29c20*/  IMAD R30, R2, 0x7e, RZ ;  /* 0x0000007e021e7824 */ /* 0x000fe200078e02ff */
[-C--:B------:R-:W-:Y:S01]  /*29c30*/  IADD3 R120, P4, R26, R10.reuse, RZ ;  /* 0x0000000a1a787210 */ /* 0x080fe20007f9e0ff */
[C---:B------:R-:W-:Y:S02]  /*29c40*/  IMAD R29, R2.reuse, 0x17c, RZ ;  /* 0x0000017c021d7824 */ /* 0x040fe400078e02ff */
[----:B------:R-:W-:Y:S01]  /*29c50*/  IMAD R32, R2, 0x7d, RZ ;  /* 0x0000007d02207824 */ /* 0x000fe200078e02ff */
[----:B------:R-:W-:Y:S01]  /*29c60*/  LEA.HI.X.SX32 R121, R30, R11, 0x2, P4 ;  /* 0x0000000b1e797211 */ /* 0x000fe200020f16ff */
[C---:B------:R-:W-:Y:S01]  /*29c70*/  IMAD R31, R2.reuse, 0x178, RZ ;  /* 0x00000178021f7824 */ /* 0x040fe200078e02ff */
[----:B-1----:R-:W-:Y:S01]  /*29c80*/  IADD3 R6, P5, R25, R10, RZ ;  /* 0x0000000a19067210 */ /* 0x002fe20007fbe0ff */
[----:B------:R-:W-:-:S03]  /*29c90*/  IMAD R34, R2, 0x5f, RZ ;  /* 0x0000005f02227824 */ /* 0x000fc600078e02ff */
[-C--:B------:R-:W-:Y:S02]  /*29ca0*/  LEA.HI.X.SX32 R7, R28, R11.reuse, 0x2, P5 ;  /* 0x0000000b1c077211 */ /* 0x080fe400028f16ff */
[-C--:B------:R-:W-:Y:S01]  /*29cb0*/  IADD3 R116, P5, R27, R10.reuse, RZ ;  /* 0x0000000a1b747210 */ /* 0x080fe20007fbe0ff */
[C---:B------:R-:W-:Y:S01]  /*29cc0*/  IMAD R33, R2.reuse, 0x174, RZ ;  /* 0x0000017402217824 */ /* 0x040fe200078e02ff */
[-C--:B------:R-:W-:Y:S01]  /*29cd0*/  IADD3 R28, P4, R29, R10.reuse, RZ ;  /* 0x0000000a1d1c7210 */ /* 0x080fe20007f9e0ff */
[----:B------:R-:W-:Y:S01]  /*29ce0*/  IMAD R36, R2, 0x5e, RZ ;  /* 0x0000005e02247824 */ /* 0x000fe200078e02ff */
[-C--:B------:R-:W-:Y:S01]  /*29cf0*/  LEA.HI.X.SX32 R117, R32, R11.reuse, 0x2, P5 ;  /* 0x0000000b20757211 */ /* 0x080fe200028f16ff */
[----:B------:R-:W-:Y:S01]  /*29d00*/  STL.64 [R1+0x718], R6 ;  /* 0x0007180601007387 */ /* 0x000fe20000100a00 */
[----:B------:R-:W-:Y:S01]  /*29d10*/  IADD3 R26, P5, R31, R10, RZ ;  /* 0x0000000a1f1a7210 */ /* 0x000fe20007fbe0ff */
[----:B------:R-:W-:Y:S01]  /*29d20*/  IMAD R38, R2, 0x5d, RZ ;  /* 0x0000005d02267824 */ /* 0x000fe200078e02ff */
[-C--:B------:R-:W-:Y:S01]  /*29d30*/  LEA.HI.X.SX32 R29, R34, R11.reuse, 0x2, P4 ;  /* 0x0000000b221d7211 */ /* 0x080fe200020f16ff */
[----:B------:R1:W-:Y:S01]  /*29d40*/  STL.64 [R1+0x26b8], R6 ;  /* 0x0026b80601007387 */ /* 0x0003e20000100a00 */
[----:B------:R-:W-:Y:S01]  /*29d50*/  LEA.HI.X.SX32 R27, R36, R11, 0x2, P5 ;  /* 0x0000000b241b7211 */ /* 0x000fe200028f16ff */
[----:B------:R-:W-:-:S02]  /*29d60*/  IMAD R35, R2, 0xfc, RZ ;  /* 0x000000fc02237824 */ /* 0x000fc400078e02ff */
[----:B------:R2:W-:Y:S01]  /*29d70*/  STL [R1+0x2790], R7 ;  /* 0x0027900701007387 */ /* 0x0005e20000100800 */
[----:B------:R-:W-:Y:S01]  /*29d80*/  IMAD R37, R2, 0xf8, RZ ;  /* 0x000000f802257824 */ /* 0x000fe200078e02ff */
[----:B-1----:R-:W-:Y:S02]  /*29d90*/  IADD3 R6, P4, R33, R10, RZ ;  /* 0x0000000a21067210 */ /* 0x002fe40007f9e0ff */
[----:B------:R-:W-:Y:S02]  /*29da0*/  STL.64 [R1+0x710], R120 ;  /* 0x0007107801007387 */ /* 0x000fe40000100a00 */
[----:B--2---:R-:W-:Y:S02]  /*29db0*/  LEA.HI.X.SX32 R7, R38, R11, 0x2, P4 ;  /* 0x0000000b26077211 */ /* 0x004fe400020f16ff */
[----:B------:R-:W-:Y:S01]  /*29dc0*/  STL.64 [R1+0x708], R116 ;  /* 0x0007087401007387 */ /* 0x000fe20000100a00 */
[----:B------:R-:W-:Y:S01]  /*29dd0*/  IMAD R72, R2, 0x3f, RZ ;  /* 0x0000003f02487824 */ /* 0x000fe200078e02ff */
[----:B------:R-:W-:-:S02]  /*29de0*/  IADD3 R0, R251, -0x1, RZ ;  /* 0xfffffffffb007810 */ /* 0x000fc40007ffe0ff */
[----:B------:R1:W-:Y:S04]  /*29df0*/  STL.64 [R1+0x6f0], R26 ;  /* 0x0006f01a01007387 */ /* 0x0003e80000100a00 */
[----:B------:R-:W-:Y:S04]  /*29e00*/  STL.64 [R1+0x6f8], R28 ;  /* 0x0006f81c01007387 */ /* 0x000fe80000100a00 */
[----:B------:R2:W-:Y:S01]  /*29e10*/  STL.64 [R1+0x20], R6 ;  /* 0x0000200601007387 */ /* 0x0005e20000100a00 */
[----:B-1----:R-:W-:Y:S01]  /*29e20*/  IADD3 R26, P5, R35, R10, RZ ;  /* 0x0000000a231a7210 */ /* 0x002fe20007fbe0ff */
[C---:B------:R-:W-:Y:S01]  /*29e30*/  VIADD R4, R251.reuse, 0xfffffffd ;  /* 0xfffffffdfb047836 */ /* 0x040fe20000000000 */
[----:B------:R-:W-:Y:S01]  /*29e40*/  ISETP.GE.U32.AND P6, PT, R0, 0x7fffff80, PT ;  /* 0x7fffff800000780c */ /* 0x000fe20003fc6070 */
[----:B------:R-:W-:Y:S01]  /*29e50*/  VIADD R8, R251, 0xffffff82 ;  /* 0xffffff82fb087836 */ /* 0x000fe20000000000 */
[----:B------:R-:W-:-:S02]  /*29e60*/  LEA.HI.X.SX32 R27, R72, R11, 0x2, P5 ;  /* 0x0000000b481b7211 */ /* 0x000fc400028f16ff */
[----:B--2---:R-:W-:Y:S01]  /*29e70*/  IADD3 R6, P4, R37, R10, RZ ;  /* 0x0000000a25067210 */ /* 0x004fe20007f9e0ff */
[----:B------:R-:W-:Y:S02]  /*29e80*/  IMAD R0, R239, R73, RZ ;  /* 0x00000049ef007224 */ /* 0x000fe400078e02ff */
[----:B------:R-:W-:Y:S01]  /*29e90*/  IMAD R39, R2, 0xf4, RZ ;  /* 0x000000f402277824 */ /* 0x000fe200078e02ff */
[----:B------:R-:W-:Y:S01]  /*29ea0*/  LEA.HI.X.SX32 R7, R74, R11, 0x2, P4 ;  /* 0x0000000b4a077211 */ /* 0x000fe200020f16ff */
[----:B------:R-:W-:Y:S01]  /*29eb0*/  IMAD R73, R2, 0x1f0, RZ ;  /* 0x000001f002497824 */ /* 0x000fe200078e02ff */
[----:B------:R-:W-:Y:S01]  /*29ec0*/  ISETP.GE.U32.AND P0, PT, R4, 0x7fffff7e, PT ;  /* 0x7fffff7e0400780c */ /* 0x000fe20003f06070 */
[----:B------:R-:W-:Y:S01]  /*29ed0*/  IMAD R75, R2, 0x3d, RZ ;  /* 0x0000003d024b7824 */ /* 0x000fe200078e02ff */
[----:B------:R1:W-:Y:S01]  /*29ee0*/  STL.64 [R1+0x10], R26 ;  /* 0x0000101a01007387 */ /* 0x0003e20000100a00 */
[----:B------:R-:W-:Y:S01]  /*29ef0*/  ISETP.GE.U32.AND P2, PT, R8, 0x7fffff03, PT ;  /* 0x7fffff030800780c */ /* 0x000fe20003f46070 */
[----:B------:R-:W-:-:S02]  /*29f00*/  IMAD R4, R2, 0x7c, RZ ;  /* 0x0000007c02047824 */ /* 0x000fc400078e02ff */
[----:B------:R2:W-:Y:S01]  /*29f10*/  STL.64 [R1+0x8], R6 ;  /* 0x0000080601007387 */ /* 0x0005e20000100a00 */
[C---:B------:R-:W-:Y:S02]  /*29f20*/  IMAD R8, R2.reuse, 0x78, RZ ;  /* 0x0000007802087824 */ /* 0x040fe400078e02ff */
[C---:B------:R-:W-:Y:S01]  /*29f30*/  IMAD R76, R2.reuse, 0x1f, RZ ;  /* 0x0000001f024c7824 */ /* 0x040fe200078e02ff */
[-C--:B-1----:R-:W-:Y:S02]  /*29f40*/  IADD3 R26, P5, R39, R10.reuse, RZ ;  /* 0x0000000a271a7210 */ /* 0x082fe40007fbe0ff */
[-C--:B--2---:R-:W-:Y:S01]  /*29f50*/  IADD3 R6, P4, R73, R10.reuse, RZ ;  /* 0x0000000a49067210 */ /* 0x084fe20007f9e0ff */
[C---:B------:R-:W-:Y:S01]  /*29f60*/  IMAD R77, R2.reuse, 0x1e, RZ ;  /* 0x0000001e024d7824 */ /* 0x040fe200078e02ff */
[----:B------:R-:W-:Y:S01]  /*29f70*/  LEA.HI.X.SX32 R27, R75, R11, 0x2, P5 ;  /* 0x0000000b4b1b7211 */ /* 0x000fe200028f16ff */
[----:B------:R-:W-:Y:S01]  /*29f80*/  IMAD R9, R2, 0x74, RZ ;  /* 0x0000007402097824 */ /* 0x000fe200078e02ff */
[----:B------:R-:W-:-:S02]  /*29f90*/  IADD3 R240, P5, R4, R10, RZ ;  /* 0x0000000a04f07210 */ /* 0x000fc40007fbe0ff */
[-C--:B------:R-:W-:Y:S02]  /*29fa0*/  LEA.HI.X.SX32 R7, R4, R11.reuse, 0x2, P4 ;  /* 0x0000000b04077211 */ /* 0x080fe400020f16ff */
[-C--:B------:R-:W-:Y:S01]  /*29fb0*/  IADD3 R238, P4, R8, R10.reuse, RZ ;  /* 0x0000000a08ee7210 */ /* 0x080fe20007f9e0ff */
[----:B------:R-:W-:Y:S01]  /*29fc0*/  IMAD R78, R2, 0x1d, RZ ;  /* 0x0000001d024e7824 */ /* 0x000fe200078e02ff */
[-C--:B------:R-:W-:Y:S01]  /*29fd0*/  LEA.HI.X.SX32 R241, R76, R11.reuse, 0x2, P5 ;  /* 0x0000000b4cf17211 */ /* 0x080fe200028f16ff */
[----:B------:R-:W-:Y:S01]  /*29fe0*/  IMAD R79, R2, 0x7b, RZ ;  /* 0x0000007b024f7824 */ /* 0x000fe200078e02ff */
[-C--:B------:R-:W-:Y:S02]  /*29ff0*/  IADD3 R236, P5, R9, R10.reuse, RZ ;  /* 0x0000000a09ec7210 */ /* 0x080fe40007fbe0ff */
[-C--:B------:R-:W-:Y:S02]  /*2a000*/  LEA.HI.X.SX32 R239, R77, R11.reuse, 0x2, P4 ;  /* 0x0000000b4def7211 */ /* 0x080fe400020f16ff */
[-C--:B------:R-:W-:Y:S01]  /*2a010*/  IADD3 R234, P4, R234, R10.reuse, RZ ;  /* 0x0000000aeaea7210 */ /* 0x080fe20007f9e0ff */
[----:B------:R-:W-:Y:S01]  /*2a020*/  IMAD R80, R2, 0x7a, RZ ;  /* 0x0000007a02507824 */ /* 0x000fe200078e02ff */
[----:B------:R-:W-:Y:S01]  /*2a030*/  LEA.HI.X.SX32 R237, R78, R11, 0x2, P5 ;  /* 0x0000000b4eed7211 */ /* 0x000fe200028f16ff */
[----:B------:R-:W-:Y:S01]  /*2a040*/  IMAD R81, R2, 0x79, RZ ;  /* 0x0000007902517824 */ /* 0x000fe200078e02ff */
[----:B------:R-:W-:-:S02]  /*2a050*/  IADD3 R232, P5, R232, R10, RZ ;  /* 0x0000000ae8e87210 */ /* 0x000fc40007fbe0ff */
[-C--:B------:R-:W-:Y:S02]  /*2a060*/  LEA.HI.X.SX32 R235, R79, R11.reuse, 0x2, P4 ;  /* 0x0000000b4feb7211 */ /* 0x080fe400020f16ff */
[-C--:B------:R-:W-:Y:S01]  /*2a070*/  IADD3 R230, P4, R230, R10.reuse, RZ ;  /* 0x0000000ae6e67210 */ /* 0x080fe20007f9e0ff */
[----:B------:R-:W-:Y:S01]  /*2a080*/  IMAD R82, R2, 0x5b, RZ ;  /* 0x0000005b02527824 */ /* 0x000fe200078e02ff */
[-C--:B------:R-:W-:Y:S02]  /*2a090*/  LEA.HI.X.SX32 R233, R80, R11.reuse, 0x2, P5 ;  /* 0x0000000b50e97211 */ /* 0x080fe400028f16ff */
        /* <DEDUP_REMOVED lines=9> */
[C---:B------:R-:W-:Y:S01]  /*2a130*/  IMAD R85, R2.reuse, 0x3b, RZ ;  /* 0x0000003b02557824 */ /* 0x040fe200078e02ff */
[-C--:B------:R-:W-:Y:S01]  /*2a140*/  LEA.HI.X.SX32 R225, R83, R11.reuse, 0x2, P5 ;  /* 0x0000000b53e17211 */ /* 0x080fe200028f16ff */
[----:B------:R-:W-:Y:S01]  /*2a150*/  IMAD R86, R2, 0x3a, RZ ;  /* 0x0000003a02567824 */ /* 0x000fe200078e02ff */
[-C--:B------:R-:W-:Y:S01]  /*2a160*/  IADD3 R220, P5, R220, R10.reuse, RZ ;  /* 0x0000000adcdc7210 */ /* 0x080fe20007fbe0ff */
[----:B------:R-:W-:Y:S01]  /*2a170*/  IMAD R18, R2, 0x6c, RZ ;  /* 0x0000006c02127824 */ /* 0x000fe200078e02ff */
[-C--:B------:R-:W-:Y:S02]  /*2a180*/  LEA.HI.X.SX32 R223, R84, R11.reuse, 0x2, P4 ;  /* 0x0000000b54df7211 */ /* 0x080fe400020f16ff */
[-C--:B------:R-:W-:Y:S01]  /*2a190*/  IADD3 R218, P4, R218, R10.reuse, RZ ;  /* 0x0000000adada7210 */ /* 0x080fe20007f9e0ff */
[C---:B------:R-:W-:Y:S01]  /*2a1a0*/  IMAD R87, R2.reuse, 0x39, RZ ;  /* 0x0000003902577824 */ /* 0x040fe200078e02ff */
[-C--:B------:R-:W-:Y:S01]  /*2a1b0*/  LEA.HI.X.SX32 R221, R85, R11.reuse, 0x2, P5 ;  /* 0x0000000b55dd7211 */ /* 0x080fe200028f16ff */
[----:B------:R-:W-:Y:S01]  /*2a1c0*/  IMAD R88, R2, 0x1b, RZ ;  /* 0x0000001b02587824 */ /* 0x000fe200078e02ff */
[-C--:B------:R-:W-:Y:S01]  /*2a1d0*/  IADD3 R216, P5, R216, R10.reuse, RZ ;  /* 0x0000000ad8d87210 */ /* 0x080fe20007fbe0ff */
[----:B------:R-:W-:Y:S01]  /*2a1e0*/  IMAD R20, R2, 0x68, RZ ;  /* 0x0000006802147824 */ /* 0x000fe200078e02ff */
[-C--:B------:R-:W-:Y:S01]  /*2a1f0*/  LEA.HI.X.SX32 R219, R86, R11.reuse, 0x2, P4 ;  /* 0x0000000b56db7211 */ /* 0x080fe200020f16ff */
[----:B------:R-:W-:Y:S01]  /*2a200*/  IMAD R22, R2, 0x64, RZ ;  /* 0x0000006402167824 */ /* 0x000fe200078e02ff */
[-C--:B------:R-:W-:Y:S01]  /*2a210*/  IADD3 R214, P4, R18, R10.reuse, RZ ;  /* 0x0000000a12d67210 */ /* 0x080fe20007f9e0ff */
[C---:B------:R-:W-:Y:S01]  /*2a220*/  IMAD R89, R2.reuse, 0x1a, RZ ;  /* 0x0000001a02597824 */ /* 0x040fe200078e02ff */
        /* <DEDUP_REMOVED lines=8> */
[-C--:B------:R-:W-:Y:S02]  /*2a2b0*/  IADD3 R208, P5, R208, R10.reuse, RZ ;  /* 0x0000000ad0d07210 */ /* 0x080fe40007fbe0ff */
[-C--:B------:R-:W-:Y:S02]  /*2a2c0*/  LEA.HI.X.SX32 R211, R90, R11.reuse, 0x2, P4 ;  /* 0x0000000b5ad37211 */ /* 0x080fe400020f16ff */
[----:B------:R-:W-:Y:S01]  /*2a2d0*/  IADD3 R206, P4, R206, R10, RZ ;  /* 0x0000000acece7210 */ /* 0x000fe20007f9e0ff */
[----:B------:R-:W-:Y:S01]  /*2a2e0*/  IMAD R70, R2, 0x75, RZ ;  /* 0x0000007502467824 */ /* 0x000fe200078e02ff */
[----:B------:R-:W-:-:S02]  /*2a2f0*/  LEA.HI.X.SX32 R209, R71, R11, 0x2, P5 ;  /* 0x0000000b47d17211 */ /* 0x000fc400028f16ff */
[-C--:B------:R-:W-:Y:S02]  /*2a300*/  IADD3 R204, P5, R204, R10.reuse, RZ ;  /* 0x0000000acccc7210 */ /* 0x080fe40007fbe0ff */
[-C--:B------:R-:W-:Y:S02]  /*2a310*/  LEA.HI.X.SX32 R207, R91, R11.reuse, 0x2, P4 ;  /* 0x0000000b5bcf7211 */ /* 0x080fe400020f16ff */
[-C--:B------:R-:W-:Y:S01]  /*2a320*/  IADD3 R202, P4, R202, R10.reuse, RZ ;  /* 0x0000000acaca7210 */ /* 0x080fe20007f9e0ff */
[----:B------:R-:W-:Y:S01]  /*2a330*/  IMAD R69, R2, 0x57, RZ ;  /* 0x0000005702457824 */ /* 0x000fe200078e02ff */
[-C--:B------:R-:W-:Y:S01]  /*2a340*/  LEA.HI.X.SX32 R205, R70, R11.reuse, 0x2, P5 ;  /* 0x0000000b46cd7211 */ /* 0x080fe200028f16ff */
[----:B------:R-:W-:Y:S01]  /*2a350*/  IMAD R68, R2, 0x56, RZ ;  /* 0x0000005602447824 */ /* 0x000fe200078e02ff */
[----:B------:R-:W-:Y:S02]  /*2a360*/  IADD3 R200, P5, R200, R10, RZ ;  /* 0x0000000ac8c87210 */ /* 0x000fe40007fbe0ff */
[----:B------:R-:W-:-:S02]  /*2a370*/  LEA.HI.X.SX32 R203, R9, R11, 0x2, P4 ;  /* 0x0000000b09cb7211 */ /* 0x000fc400020f16ff */
[-C--:B------:R-:W-:Y:S01]  /*2a380*/  IADD3 R198, P4, R198, R10.reuse, RZ ;  /* 0x0000000ac6c67210 */ /* 0x080fe20007f9e0ff */
[C---:B------:R-:W-:Y:S01]  /*2a390*/  IMAD R92, R2.reuse, 0x55, RZ ;  /* 0x00000055025c7824 */ /* 0x040fe200078e02ff */
[-C--:B------:R-:W-:Y:S01]  /*2a3a0*/  LEA.HI.X.SX32 R201, R69, R11.reuse, 0x2, P5 ;  /* 0x0000000b45c97211 */ /* 0x080fe200028f16ff */
[----:B------:R-:W-:Y:S01]  /*2a3b0*/  IMAD R67, R2, 0x37, RZ ;  /* 0x0000003702437824 */ /* 0x000fe200078e02ff */
[-C--:B------:R-:W-:Y:S02]  /*2a3c0*/  IADD3 R196, P5, R196, R10.reuse, RZ ;  /* 0x0000000ac4c47210 */ /* 0x080fe40007fbe0ff */
[-C--:B------:R-:W-:Y:S02]  /*2a3d0*/  LEA.HI.X.SX32 R199, R68, R11.reuse, 0x2, P4 ;  /* 0x0000000b44c77211 */ /* 0x080fe400020f16ff */
[-C--:B------:R-:W-:Y:S01]  /*2a3e0*/  IADD3 R194, P4, R194, R10.reuse, RZ ;  /* 0x0000000ac2c27210 */ /* 0x080fe20007f9e0ff */
[----:B------:R-:W-:Y:S01]  /*2a3f0*/  IMAD R66, R2, 0x36, RZ ;  /* 0x0000003602427824 */ /* 0x000fe200078e02ff */
[-C--:B------:R-:W-:Y:S01]  /*2a400*/  LEA.HI.X.SX32 R197, R92, R11.reuse, 0x2, P5 ;  /* 0x0000000b5cc57211 */ /* 0x080fe200028f16ff */
[----:B------:R-:W-:Y:S01]  /*2a410*/  IMAD R93, R2, 0x35, RZ ;  /* 0x00000035025d7824 */ /* 0x000fe200078e02ff */
[-C--:B------:R-:W-:Y:S01]  /*2a420*/  IADD3 R192, P5, R192, R10.reuse, RZ ;  /* 0x0000000ac0c07210 */ /* 0x080fe20007fbe0ff */
[C---:B------:R-:W-:Y:S01]  /*2a430*/  IMAD R65, R2.reuse, 0x170, RZ ;  /* 0x0000017002417824 */ /* 0x040fe200078e02ff */
[-C--:B------:R-:W-:Y:S01]  /*2a440*/  LEA.HI.X.SX32 R195, R67, R11.reuse, 0x2, P4 ;  /* 0x0000000b43c37211 */ /* 0x080fe200020f16ff */
[----:B------:R-:W-:Y:S01]  /*2a450*/  IMAD R3, R2, 0x5c, RZ ;  /* 0x0000005c02037824 */ /* 0x000fe200078e02ff */
[-C--:B------:R-:W-:Y:S01]  /*2a460*/  IADD3 R190, P4, R190, R10.reuse, RZ ;  /* 0x0000000abebe7210 */ /* 0x080fe20007f9e0ff */
[----:B------:R-:W-:Y:S01]  /*2a470*/  STL.64 [R1], R26 ;  /* 0x0000001a01007387 */ /* 0x000fe20000100a00 */
[-C--:B------:R-:W-:Y:S01]  /*2a480*/  LEA.HI.X.SX32 R193, R66, R11.reuse, 0x2, P5 ;  /* 0x0000000b42c17211 */ /* 0x080fe200028f16ff */
[C---:B------:R-:W-:Y:S01]  /*2a490*/  IMAD R64, R2.reuse, 0x17, RZ ;  /* 0x0000001702407824 */ /* 0x040fe200078e02ff */
[----:B------:R-:W-:Y:S01]  /*2a4a0*/  LEA.HI.X.SX32 R191, R93, R11, 0x2, P4 ;  /* 0x0000000b5dbf7211 */ /* 0x000fe200020f16ff */
[----:B------:R1:W-:Y:S01]  /*2a4b0*/  STL.64 [R1+0x700], R6 ;  /* 0x0007000601007387 */ /* 0x0003e20000100a00 */
[C---:B------:R-:W-:Y:S01]  /*2a4c0*/  IMAD R12, R2.reuse, 0x58, RZ ;  /* 0x00000058020c7824 */ /* 0x040fe200078e02ff */
[----:B------:R-:W-:Y:S01]  /*2a4d0*/  IADD3 R188, P4, R3, R10, RZ ;  /* 0x0000000a03bc7210 */ /* 0x000fe20007f9e0ff */
[----:B------:R-:W-:-:S02]  /*2a4e0*/  IMAD R63, R2, 0x16, RZ ;  /* 0x00000016023f7824 */ /* 0x000fc400078e02ff */
[----:B------:R-:W-:Y:S01]  /*2a4f0*/  IMAD R13, R2, 0x54, RZ ;  /* 0x00000054020d7824 */ /* 0x000fe200078e02ff */
[-C--:B------:R-:W-:Y:S02]  /*2a500*/  LEA.HI.X.SX32 R189, R64, R11.reuse, 0x2, P4 ;  /* 0x0000000b40bd7211 */ /* 0x080fe400020f16ff */
[-C--:B-1----:R-:W-:Y:S02]  /*2a510*/  IADD3 R6, P5, R65, R10.reuse, RZ ;  /* 0x0000000a41067210 */ /* 0x082fe40007fbe0ff */
[-C--:B------:R-:W-:Y:S02]  /*2a520*/  IADD3 R184, P4, R12, R10.reuse, RZ ;  /* 0x0000000a0cb87210 */ /* 0x080fe40007f9e0ff */
[-C--:B------:R-:W-:Y:S02]  /*2a530*/  LEA.HI.X.SX32 R7, R3, R11.reuse, 0x2, P5 ;  /* 0x0000000b03077211 */ /* 0x080fe400028f16ff */
[----:B------:R-:W-:Y:S01]  /*2a540*/  IADD3 R186, P5, R186, R10, RZ ;  /* 0x0000000ababa7210 */ /* 0x000fe20007fbe0ff */
[----:B------:R-:W-:Y:S01]  /*2a550*/  IMAD R62, R2, 0x15, RZ ;  /* 0x00000015023e7824 */ /* 0x000fe200078e02ff */
[----:B------:R-:W-:-:S02]  /*2a560*/  LEA.HI.X.SX32 R185, R63, R11, 0x2, P4 ;  /* 0x0000000b3fb97211 */ /* 0x000fc400020f16ff */
[-C--:B------:R-:W-:Y:S02]  /*2a570*/  LEA.HI.X.SX32 R187, R12, R11.reuse, 0x2, P5 ;  /* 0x0000000b0cbb7211 */ /* 0x080fe400028f16ff */
[-C--:B------:R-:W-:Y:S02]  /*2a580*/  IADD3 R182, P5, R182, R10.reuse, RZ ;  /* 0x0000000ab6b67210 */ /* 0x080fe40007fbe0ff */
[CC--:B------:R-:W-:Y:S01]  /*2a590*/  IADD3 R180, P4, R13.reuse, R10.reuse, RZ ;  /* 0x0000000a0db47210 */ /* 0x0c0fe20007f9e0ff */
[C---:B------:R-:W-:Y:S01]  /*2a5a0*/  IMAD R94, R2.reuse, 0x73, RZ ;  /* 0x00000073025e7824 */ /* 0x040fe200078e02ff */
[-C--:B------:R-:W-:Y:S01]  /*2a5b0*/  LEA.HI.X.SX32 R183, R13, R11.reuse, 0x2, P5 ;  /* 0x0000000b0db77211 */ /* 0x080fe200028f16ff */
[----:B------:R-:W-:Y:S01]  /*2a5c0*/  IMAD R61, R2, 0x72, RZ ;  /* 0x00000072023d7824 */ /* 0x000fe200078e02ff */
[----:B------:R-:W-:Y:S02]  /*2a5d0*/  IADD3 R178, P5, R178, R10, RZ ;  /* 0x0000000ab2b27210 */ /* 0x000fe40007fbe0ff */
[----:B------:R-:W-:-:S02]  /*2a5e0*/  LEA.HI.X.SX32 R181, R62, R11, 0x2, P4 ;  /* 0x0000000b3eb57211 */ /* 0x000fc400020f16ff */
[-C--:B------:R-:W-:Y:S01]  /*2a5f0*/  IADD3 R176, P4, R176, R10.reuse, RZ ;  /* 0x0000000ab0b07210 */ /* 0x080fe20007f9e0ff */
[----:B------:R-:W-:Y:S01]  /*2a600*/  IMAD R95, R2, 0x71, RZ ;  /* 0x00000071025f7824 */ /* 0x000fe200078e02ff */
[-C--:B------:R-:W-:Y:S01]  /*2a610*/  LEA.HI.X.SX32 R179, R94, R11.reuse, 0x2, P5 ;  /* 0x0000000b5eb37211 */ /* 0x080fe200028f16ff */
[----:B------:R-:W-:Y:S01]  /*2a620*/  IMAD R23, R2, 0x70, RZ ;  /* 0x0000007002177824 */ /* 0x000fe200078e02ff */
[-C--:B------:R-:W-:Y:S02]  /*2a630*/  IADD3 R174, P5, R174, R10.reuse, RZ ;  /* 0x0000000aaeae7210 */ /* 0x080fe40007fbe0ff */
[-C--:B------:R-:W-:Y:S02]  /*2a640*/  LEA.HI.X.SX32 R177, R61, R11.reuse, 0x2, P4 ;  /* 0x0000000b3db17211 */ /* 0x080fe400020f16ff */
        /* <DEDUP_REMOVED lines=16> */
[----:B------:R-:W-:Y:S01]  /*2a750*/  IADD3 R162, P5, R162, R10, RZ ;  /* 0x0000000aa2a27210 */ /* 0x000fe20007fbe0ff */
[----:B------:R-:W-:Y:S01]  /*2a760*/  IMAD R14, R2, 0x4c, RZ ;  /* 0x0000004c020e7824 */ /* 0x000fe200078e02ff */
[----:B------:R-:W-:-:S02]  /*2a770*/  LEA.HI.X.SX32 R165, R24, R11, 0x2, P4 ;  /* 0x0000000b18a57211 */ /* 0x000fc400020f16ff */
        /* <DEDUP_REMOVED lines=17> */
[C---:B------:R-:W-:Y:S01]  /*2a890*/  IMAD R146, R2.reuse, 0x1b8, RZ ;  /* 0x000001b802927824 */ /* 0x040fe200078e02ff */
[CC--:B------:R-:W-:Y:S01]  /*2a8a0*/  LEA R150, P5, R2.reuse, R10.reuse, 0x6 ;  /* 0x0000000a02967211 */ /* 0x0c0fe200078a30ff */
        /* <DEDUP_REMOVED lines=47> */
[CC--:B------:R-:W-:Y:S01]  /*2aba0*/  IADD3 R124, P4, R15.reuse, R10.reuse, RZ ;  /* 0x0000000a0f7c7210 */ /* 0x0c0fe20007f9e0ff */
[C---:B------:R-:W-:Y:S01]  /*2abb0*/  IMAD R44, R2.reuse, 0xe, RZ ;  /* 0x0000000e022c7824 */ /* 0x040fe200078e02ff */
[-C--:B------:R-:W-:Y:S01]  /*2abc0*/  LEA.HI.X.SX32 R127, R15, R11.reuse, 0x2, P5 ;  /* 0x0000000b0f7f7211 */ /* 0x080fe200028f16ff */
[----:B------:R-:W-:Y:S01]  /*2abd0*/  IMAD R118, R2, 0xd0, RZ ;  /* 0x000000d002767824 */ /* 0x000fe200078e02ff */
[-C--:B------:R-:W-:Y:S01]  /*2abe0*/  IADD3 R122, P5, R122, R10.reuse, RZ ;  /* 0x0000000a7a7a7210 */ /* 0x080fe20007fbe0ff */
[----:B------:R-:W-:Y:S01]  /*2abf0*/  IMAD R17, R2, 0x34, RZ ;  /* 0x0000003402117824 */ /* 0x000fe200078e02ff */
        /* <DEDUP_REMOVED lines=13> */
[C---:B------:R-:W-:Y:S01]  /*2acd0*/  IMAD R110, R2.reuse, 0x1a4, RZ ;  /* 0x000001a4026e7824 */ /* 0x040fe200078e02ff */
        /* <DEDUP_REMOVED lines=15> */
[-C--:B------:R-:W-:Y:S02]  /*2add0*/  LEA.HI.X.SX32 R109, R20, R11.reuse, 0x2, P4 ;  /* 0x0000000b146d7211 */ /* 0x080fe400020f16ff */
[----:B------:R-:W-:Y:S02]  /*2ade0*/  IADD3 R104, P4, R104, R10, RZ ;  /* 0x0000000a68687210 */ /* 0x000fe40007f9e0ff */
[-C--:B------:R-:W-:Y:S01]  /*2adf0*/  LEA.HI.X.SX32 R107, R105, R11.reuse, 0x2, P5 ;  /* 0x0000000b696b7211 */ /* 0x080fe200028f16ff */
[----:B------:R-:W-:Y:S01]  /*2ae00*/  IMAD R35, R2, 0xa8, RZ ;  /* 0x000000a802237824 */ /* 0x000fe200078e02ff */
[----:B------:R-:W-:-:S02]  /*2ae10*/  LEA.HI.X.SX32 R105, R103, R11, 0x2, P4 ;  /* 0x0000000b67697211 */ /* 0x000fc400020f16ff */
[-C--:B------:R-:W-:Y:S01]  /*2ae20*/  IADD3 R100, P4, R100, R10.reuse, RZ ;  /* 0x0000000a64647210 */ /* 0x080fe20007f9e0ff */
[C---:B------:R-:W-:Y:S02]  /*2ae30*/  IMAD R38, R2.reuse, 0x2a, RZ ;  /* 0x0000002a02267824 */ /* 0x040fe400078e02ff */
[C---:B------:R-:W-:Y:S01]  /*2ae40*/  IMAD R32, R2.reuse, 0xb0, RZ ;  /* 0x000000b002207824 */ /* 0x040fe200078e02ff */
[-C--:B------:R-:W-:Y:S02]  /*2ae50*/  LEA.HI.X.SX32 R101, R19, R11.reuse, 0x2, P4 ;  /* 0x0000000b13657211 */ /* 0x080fe400020f16ff */
[-C--:B------:R-:W-:Y:S01]  /*2ae60*/  IADD3 R96, P4, R35, R10.reuse, RZ ;  /* 0x0000000a23607210 */ /* 0x080fe20007f9e0ff */
[C---:B------:R-:W-:Y:S02]  /*2ae70*/  IMAD R102, R2.reuse, 0x124, RZ ;  /* 0x0000012402667824 */ /* 0x040fe400078e02ff */
[----:B------:R-:W-:Y:S01]  /*2ae80*/  IMAD R4, R2, 0x2c, RZ ;  /* 0x0000002c02047824 */ /* 0x000fe200078e02ff */
[-C--:B------:R-:W-:Y:S01]  /*2ae90*/  LEA.HI.X.SX32 R97, R38, R11.reuse, 0x2, P4 ;  /* 0x0000000b26617211 */ /* 0x080fe200020f16ff */
[----:B------:R-:W-:Y:S01]  /*2aea0*/  IMAD R88, R2, 0xa0, RZ ;  /* 0x000000a002587824 */ /* 0x000fe200078e02ff */
[-C--:B------:R-:W-:Y:S01]  /*2aeb0*/  IADD3 R92, P4, R32, R10.reuse, RZ ;  /* 0x0000000a205c7210 */ /* 0x080fe20007f9e0ff */
        /* <DEDUP_REMOVED lines=8> */
[C---:B------:R-:W-:Y:S01]  /*2af40*/  IMAD R39, R2.reuse, 0x2b, RZ ;  /* 0x0000002b02277824 */ /* 0x040fe200078e02ff */
[-C--:B------:R-:W-:Y:S01]  /*2af50*/  IADD3 R98, P5, R37, R10.reuse, RZ ;  /* 0x0000000a25627210 */ /* 0x080fe20007fbe0ff */
[----:B------:R-:W-:Y:S01]  /*2af60*/  IMAD R33, R2, 0xa4, RZ ;  /* 0x000000a402217824 */ /* 0x000fe200078e02ff */
[-C--:B------:R-:W-:Y:S01]  /*2af70*/  LEA.HI.X.SX32 R89, R8, R11.reuse, 0x2, P4 ;  /* 0x0000000b08597211 */ /* 0x080fe200020f16ff */
[C---:B------:R-:W-:Y:S01]  /*2af80*/  IMAD R30, R2.reuse, 0x9, RZ ;  /* 0x00000009021e7824 */ /* 0x040fe200078e02ff */
[-C--:B------:R-:W-:Y:S01]  /*2af90*/  IADD3 R84, P4, R9, R10.reuse, RZ ;  /* 0x0000000a09547210 */ /* 0x080fe20007f9e0ff */
[C---:B------:R-:W-:Y:S01]  /*2afa0*/  IMAD R80, R2.reuse, 0x19c, RZ ;  /* 0x0000019c02507824 */ /* 0x040fe200078e02ff */
[-C--:B------:R-:W-:Y:S01]  /*2afb0*/  LEA.HI.X.SX32 R99, R39, R11.reuse, 0x2, P5 ;  /* 0x0000000b27637211 */ /* 0x080fe200028f16ff */
[C---:B------:R-:W-:Y:S01]  /*2afc0*/  IMAD R36, R2.reuse, 0x29, RZ ;  /* 0x0000002902247824 */ /* 0x040fe200078e02ff */
        /* <DEDUP_REMOVED lines=17> */
[-C--:B------:R-:W-:Y:S02]  /*2b0e0*/  LEA.HI.X.SX32 R77, R25, R11.reuse, 0x2, P4 ;  /* 0x0000000b194d7211 */ /* 0x080fe400020f16ff */
[-C--:B------:R-:W-:Y:S01]  /*2b0f0*/  IADD3 R72, P4, R72, R10.reuse, RZ ;  /* 0x0000000a48487210 */ /* 0x080fe20007f9e0ff */
[C---:B------:R-:W-:Y:S01]  /*2b100*/  IMAD.SHL.U32 R29, R2.reuse, 0x8, RZ ;  /* 0x00000008021d7824 */ /* 0x040fe200078e00ff */
[-C--:B------:R-:W-:Y:S01]  /*2b110*/  LEA.HI.X.SX32 R87, R31, R11.reuse, 0x2, P5 ;  /* 0x0000000b1f577211 */ /* 0x080fe200028f16ff */
[C---:B------:R-:W-:Y:S01]  /*2b120*/  IMAD R78, R2.reuse, 0x198, RZ ;  /* 0x00000198024e7824 */ /* 0x040fe200078e02ff */
[CC--:B------:R-:W-:Y:S01]  /*2b130*/  LEA R82, P5, R2.reuse, R10.reuse, 0x5 ;  /* 0x0000000a02527211 */ /* 0x0c0fe200078a28ff */
        /* <DEDUP_REMOVED lines=37> */
[----:B------:R-:W-:Y:S01]  /*2b390*/  LEA.HI.X.SX32 R53, R4, R11, 0x2, P4 ;  /* 0x0000000b04357211 */ /* 0x000fe200020f16ff */
[----:B------:R-:W-:Y:S01]  /*2b3a0*/  IMAD R44, R2, 0x18c, RZ ;  /* 0x0000018c022c7824 */ /* 0x000fe200078e02ff */
[----:B------:R-:W-:-:S02]  /*2b3b0*/  IADD3 R48, P4, R24, R10, RZ ;  /* 0x0000000a18307210 */ /* 0x000fc40007f9e0ff */
[-C--:B------:R-:W-:Y:S01]  /*2b3c0*/  LEA.HI.X.SX32 R63, R14, R11.reuse, 0x2, P5 ;  /* 0x0000000b0e3f7211 */ /* 0x080fe200028f16ff */
[----:B------:R-:W-:Y:S01]  /*2b3d0*/  IMAD R17, R2, 0x63, RZ ;  /* 0x0000006302117824 */ /* 0x000fe200078e02ff */
[-C--:B------:R-:W-:Y:S01]  /*2b3e0*/  IADD3 R58, P5, R58, R10.reuse, RZ ;  /* 0x0000000a3a3a7210 */ /* 0x080fe20007fbe0ff */
[----:B------:R-:W-:Y:S01]  /*2b3f0*/  IMAD R40, R2, 0xc0, RZ ;  /* 0x000000c002287824 */ /* 0x000fe200078e02ff */
[-C--:B------:R-:W-:Y:S02]  /*2b400*/  LEA.HI.X.SX32 R49, R8, R11.reuse, 0x2, P4 ;  /* 0x0000000b08317211 */ /* 0x080fe400020f16ff */
[-C--:B------:R-:W-:Y:S01]  /*2b410*/  IADD3 R44, P4, R44, R10.reuse, RZ ;  /* 0x0000000a2c2c7210 */ /* 0x080fe20007f9e0ff */
[C---:B------:R-:W-:Y:S01]  /*2b420*/  IMAD R20, R2.reuse, 0x7, RZ ;  /* 0x0000000702147824 */ /* 0x040fe200078e02ff */
[-C--:B------:R-:W-:Y:S02]  /*2b430*/  LEA.HI.X.SX32 R59, R9, R11.reuse, 0x2, P5 ;  /* 0x0000000b093b7211 */ /* 0x080fe400028f16ff */
[----:B------:R-:W-:Y:S01]  /*2b440*/  IADD3 R54, P5, R3, R10, RZ ;  /* 0x0000000a03367210 */ /* 0x000fe20007fbe0ff */
[----:B------:R-:W-:Y:S01]  /*2b450*/  IMAD R3, R2, 0x30, RZ ;  /* 0x0000003002037824 */ /* 0x000fe200078e02ff */
[----:B------:R-:W-:-:S02]  /*2b460*/  LEA.HI.X.SX32 R45, R17, R11, 0x2, P4 ;  /* 0x0000000b112d7211 */ /* 0x000fc400020f16ff */
[-C--:B------:R-:W-:Y:S02]  /*2b470*/  IADD3 R40, P4, R40, R10.reuse, RZ ;  /* 0x0000000a28287210 */ /* 0x080fe40007f9e0ff */
[-C--:B------:R-:W-:Y:S02]  /*2b480*/  LEA.HI.X.SX32 R55, R20, R11.reuse, 0x2, P5 ;  /* 0x0000000b14377211 */ /* 0x080fe400028f16ff */
[-C--:B------:R-:W-:Y:S01]  /*2b490*/  IADD3 R50, P5, R4, R10.reuse, RZ ;  /* 0x0000000a04327210 */ /* 0x080fe20007fbe0ff */
[C---:B------:R-:W-:Y:S01]  /*2b4a0*/  IMAD.SHL.U32 R4, R2.reuse, 0x4, RZ ;  /* 0x0000000402047824 */ /* 0x040fe200078e00ff */
[----:B------:R-:W-:Y:S01]  /*2b4b0*/  LEA.HI.X.SX32 R41, R3, R11, 0x2, P4 ;  /* 0x0000000b03297211 */ /* 0x000fe200020f16ff */
[C---:B------:R-:W-:Y:S01]  /*2b4c0*/  IMAD R29, R2.reuse, 0x6, RZ ;  /* 0x00000006021d7824 */ /* 0x040fe200078e02ff */
[C---:B------:R-:W-:Y:S01]  /*2b4d0*/  LEA R36, P4, R2.reuse, R10, 0x4 ;  /* 0x0000000a02247211 */ /* 0x040fe200078820ff */
[----:B------:R1:W-:Y:S01]  /*2b4e0*/  STL.64 [R1+0x18], R6 ;  /* 0x0000180601007387 */ /* 0x0003e20000100a00 */
[----:B------:R-:W-:-:S02]  /*2b4f0*/  IMAD R19, R2, 0x5, RZ ;  /* 0x0000000502137824 */ /* 0x000fc400078e02ff */
[-C--:B------:R-:W-:Y:S01]  /*2b500*/  LEA.HI.X.SX32 R37, R4, R11.reuse, 0x2, P4 ;  /* 0x0000000b04257211 */ /* 0x080fe200020f16ff */
[----:B------:R-:W-:Y:S01]  /*2b510*/  IMAD R42, R2, 0x188, RZ ;  /* 0x00000188022a7824 */ /* 0x000fe200078e02ff */
[----:B------:R-:W-:Y:S02]  /*2b520*/  LEA.HI.X.SX32 R51, R29, R11, 0x2, P5 ;  /* 0x0000000b1d337211 */ /* 0x000fe400028f16ff */
[----:B------:R-:W-:Y:S02]  /*2b530*/  IADD3 R46, P5, R8, R10, RZ ;  /* 0x0000000a082e7210 */ /* 0x000fe40007fbe0ff */
[----:B-1----:R-:W-:Y:S01]  /*2b540*/  LEA R6, P4, R0, R5, 0x2 ;  /* 0x0000000500067211 */ /* 0x002fe200078810ff */
[----:B------:R-:W-:Y:S01]  /*2b550*/  IMAD R12, R2, 0x62, RZ ;  /* 0x00000062020c7824 */ /* 0x000fe200078e02ff */
[----:B------:R-:W-:Y:S02]  /*2b560*/  LOP3.LUT R243, R243, 0x70, RZ, 0xc0, !PT ;  /* 0x00000070f3f37812 */ /* 0x000fe400078ec0ff */
[----:B------:R-:W-:-:S02]  /*2b570*/  LEA.HI.X.SX32 R7, R0, R244, 0x2, P4 ;  /* 0x000000f400077211 */ /* 0x000fc400020f16ff */
[-C--:B------:R-:W-:Y:S02]  /*2b580*/  LEA.HI.X.SX32 R47, R19, R11.reuse, 0x2, P5 ;  /* 0x0000000b132f7211 */ /* 0x080fe400028f16ff */
[-C--:B------:R-:W-:Y:S01]  /*2b590*/  IADD3 R42, P5, R42, R10.reuse, RZ ;  /* 0x0000000a2a2a7210 */ /* 0x080fe20007fbe0ff */
[----:B------:R1:W-:Y:S01]  /*2b5a0*/  STL.64 [R1+0x9f8], R6 ;  /* 0x0009f80601007387 */ /* 0x0003e20000100a00 */
[----:B------:R-:W-:Y:S02]  /*2b5b0*/  IMAD R243, R248, 0x80, R243 ;  /* 0x00000080f8f37824 */ /* 0x000fe400078e02f3 */
[----:B------:R-:W-:Y:S01]  /*2b5c0*/  IMAD R32, R2, 0xc, RZ ;  /* 0x0000000c02207824 */ /* 0x000fe200078e02ff */
[-C--:B------:R-:W-:Y:S01]  /*2b5d0*/  LEA.HI.X.SX32 R43, R12, R11.reuse, 0x2, P5 ;  /* 0x0000000b0c2b7211 */ /* 0x080fe200028f16ff */
[----:B------:R-:W-:Y:S01]  /*2b5e0*/  VIADD R242, R251, 0xfffffffc ;  /* 0xfffffffcfbf27836 */ /* 0x000fe20000000000 */
[-C--:B------:R-:W-:Y:S01]  /*2b5f0*/  IADD3 R38, P5, R3, R10.reuse, RZ ;  /* 0x0000000a03267210 */ /* 0x080fe20007fbe0ff */
[----:B------:R-:W-:Y:S01]  /*2b600*/  VIADD R8, R251, 0xffffffdf ;  /* 0xffffffdffb087836 */ /* 0x000fe20000000000 */
[-C--:B-1----:R-:W-:Y:S01]  /*2b610*/  IADD3 R6, P4, R4, R10.reuse, RZ ;  /* 0x0000000a04067210 */ /* 0x082fe20007f9e0ff */
[C---:B------:R-:W-:Y:S01]  /*2b620*/  IMAD R28, R2.reuse, 0x84, RZ ;  /* 0x00000084021c7824 */ /* 0x040fe200078e02ff */
[C---:B------:R-:W-:Y:S01]  /*2b630*/  SHF.L.U32 R3, R2.reuse, 0x1, RZ ;  /* 0x0000000102037819 */ /* 0x040fe200000006ff */
[C---:B------:R-:W-:Y:S01]  /*2b640*/  IMAD R26, R2.reuse, 0x88, RZ ;  /* 0x00000088021a7824 */ /* 0x040fe200078e02ff */
[CC--:B------:R-:W-:Y:S01]  /*2b650*/  LEA.HI.X.SX32 R7, R2.reuse, R11.reuse, 0x2, P4 ;  /* 0x0000000b02077211 */ /* 0x0c0fe200020f16ff */
[----:B------:R-:W-:Y:S01]  /*2b660*/  IMAD R24, R2, 0x8c, RZ ;  /* 0x0000008c02187824 */ /* 0x000fe200078e02ff */
[----:B---3--:R-:W-:Y:S01]  /*2b670*/  IADD3 R0, R252, 0x100000, R243 ;  /* 0x00100000fc007810 */ /* 0x008fe20007ffe0f3 */
[C---:B------:R-:W-:Y:S01]  /*2b680*/  IMAD R20, R2.reuse, 0x104, RZ ;  /* 0x0000010402147824 */ /* 0x040fe200078e02ff */
[CC--:B------:R-:W-:Y:S01]  /*2b690*/  LEA R34, P4, R2.reuse, R10.reuse, 0x3 ;  /* 0x0000000a02227211 */ /* 0x0c0fe200078818ff */
[----:B------:R-:W-:Y:S01]  /*2b6a0*/  IMAD R18, R2, 0x108, RZ ;  /* 0x0000010802127824 */ /* 0x000fe200078e02ff */
[-C--:B------:R-:W-:Y:S01]  /*2b6b0*/  LEA.HI.X.SX32 R39, R32, R11.reuse, 0x2, P5 ;  /* 0x0000000b20277211 */ /* 0x080fe200028f16ff */
[----:B------:R-:W-:Y:S01]  /*2b6c0*/  IMAD R4, R2, 0x3, RZ ;  /* 0x0000000302047824 */ /* 0x000fe200078e02ff */
[----:B------:R-:W-:Y:S01]  /*2b6d0*/  ISETP.GE.U32.AND P5, PT, R242, 0x7fffff7d, PT ;  /* 0x7fffff7df200780c */ /* 0x000fe20003fa6070 */
[----:B------:R-:W-:Y:S01]  /*2b6e0*/  @!PT LDS RZ, [RZ] ;  /* 0x00000000fffff984 */ /* 0x000fe20000000800 */
[----:B------:R-:W-:Y:S01]  /*2b6f0*/  @!PT LDS RZ, [RZ] ;  /* 0x00000000fffff984 */ /* 0x000fe20000000800 */
[----:B------:R-:W-:Y:S01]  /*2b700*/  @!PT LDS RZ, [RZ] ;  /* 0x00000000fffff984 */ /* 0x000fe20000000800 */
[----:B------:R-:W-:Y:S01]  /*2b710*/  LDGSTS.E [R0], desc[UR60][R10.64], !P6 ;  /* 0x000000000a007fae */ /* 0x000fe2000f12187c */
[-C--:B------:R-:W-:Y:S01]  /*2b720*/  LEA.HI.X.SX32 R35, R3, R11.reuse, 0x2, P4 ;  /* 0x0000000b03237211 */ /* 0x080fe200020f16ff */
[----:B------:R-:W-:Y:S01]  /*2b730*/  VIADD R3, R251, 0xffffffde ;  /* 0xffffffdefb037836 */ /* 0x000fe20000000000 */
[-C--:B------:R-:W-:Y:S01]  /*2b740*/  IADD3 R32, P6, R32, R10.reuse, RZ ;  /* 0x0000000a20207210 */ /* 0x080fe20007fde0ff */
[----:B------:R1:W-:Y:S01]  /*2b750*/  LDGSTS.E [R0+0x4], desc[UR60][R6.64], !P1 ;  /* 0x0000400006007fae */ /* 0x0003e2000c92187c */
[----:B------:R-:W-:Y:S01]  /*2b760*/  ISETP.GE.U32.AND P1, PT, R8, 0x7fffff60, PT ;  /* 0x7fffff600800780c */ /* 0x000fe20003f26070 */
[----:B------:R-:W-:Y:S01]  /*2b770*/  IMAD R16, R2, 0x10c, RZ ;  /* 0x0000010c02107824 */ /* 0x000fe200078e02ff */
[-C--:B------:R-:W-:Y:S01]  /*2b780*/  LEA.HI.X.SX32 R33, R4, R11.reuse, 0x2, P6 ;  /* 0x0000000b04217211 */ /* 0x080fe200030f16ff */
[----:B------:R-:W-:Y:S01]  /*2b790*/  LDGSTS.E [R0+0x8], desc[UR60][R34.64], !P0 ;  /* 0x0000800022007fae */ /* 0x000fe2000c12187c */
[----:B------:R-:W-:Y:S01]  /*2b7a0*/  ISETP.GE.U32.AND P0, PT, R3, 0x7fffff5f, PT ;  /* 0x7fffff5f0300780c */ /* 0x000fe20003f06070 */
[----:B------:R-:W-:Y:S01]  /*2b7b0*/  VIADD R3, R251, 0xffffffdd ;  /* 0xffffffddfb037836 */ /* 0x000fe20000000000 */
[CC--:B------:R-:W-:Y:S01]  /*2b7c0*/  LEA R30, P6, R2.reuse, R10.reuse, 0x7 ;  /* 0x0000000a021e7211 */ /* 0x0c0fe200078c38ff */
[C---:B------:R-:W-:Y:S01]  /*2b7d0*/  IMAD.SHL.U32 R4, R2.reuse, 0x20, RZ ;  /* 0x0000002002047824 */ /* 0x040fe200078e00ff */
[----:B------:R-:W-:Y:S01]  /*2b7e0*/  LDGSTS.E [R0+0xc], desc[UR60][R32.64], !P5 ;  /* 0x0000c00020007fae */ /* 0x000fe2000e92187c */
[C---:B------:R-:W-:Y:S01]  /*2b7f0*/  IMAD R14, R2.reuse, 0x180, RZ ;  /* 0x00000180020e7824 */ /* 0x040fe200078e02ff */
[----:B------:R-:W-:Y:S01]  /*2b800*/  ISETP.GE.U32.AND P5, PT, R3, 0x7fffff5e, PT ;  /* 0x7fffff5e0300780c */ /* 0x000fe20003fa6070 */
[----:B------:R-:W-:Y:S01]  /*2b810*/  IMAD R3, R2, 0x21, RZ ;  /* 0x0000002102037824 */ /* 0x000fe200078e02ff */
[-C--:B------:R-:W-:Y:S01]  /*2b820*/  LEA.HI.X.SX32 R31, R4, R11.reuse, 0x2, P6 ;  /* 0x0000000b041f7211 */ /* 0x080fe200030f16ff */
[----:B------:R-:W-:Y:S01]  /*2b830*/  VIADD R9, R251, 0xffffff9e ;  /* 0xffffff9efb097836 */ /* 0x000fe20000000000 */
[-C--:B------:R-:W-:Y:S01]  /*2b840*/  IADD3 R28, P6, R28, R10.reuse, RZ ;  /* 0x0000000a1c1c7210 */ /* 0x080fe20007fde0ff */
[----:B------:R-:W-:Y:S01]  /*2b850*/  STL.64 [R1+0x720], R6 ;  /* 0x0007200601007387 */ /* 0x000fe20000100a00 */
[----:B------:R-:W-:Y:S01]  /*2b860*/  IMAD R4, R2, 0x22, RZ ;  /* 0x0000002202047824 */ /* 0x000fe200078e02ff */
[----:B------:R-:W2:Y:S01]  /*2b870*/  LDC R248, c[0x0][0x240] ;  /* 0x00009000fff87b82 */ /* 0x000ea20000000800 */
[----:B------:R-:W-:Y:S01]  /*2b880*/  LEA.HI.X.SX32 R29, R3, R11, 0x2, P6 ;  /* 0x0000000b031d7211 */ /* 0x000fe200030f16ff */
[----:B------:R-:W-:Y:S04]  /*2b890*/  STL.64 [R1+0x26c0], R34 ;  /* 0x0026c02201007387 */ /* 0x000fe80000100a00 */
[----:B------:R3:W-:Y:S01]  /*2b8a0*/  LDGSTS.E [R0+0x4000], desc[UR60][R30.64], !P1 ;  /* 0x040000001e007fae */ /* 0x0007e2000c92187c */
[----:B------:R-:W-:-:S03]  /*2b8b0*/  IADD3 R26, P1, R26, R10, RZ ;  /* 0x0000000a1a1a7210 */ /* 0x000fc60007f3e0ff */
[----:B------:R4:W-:Y:S01]  /*2b8c0*/  STL.64 [R1+0x26c8], R32 ;  /* 0x0026c82001007387 */ /* 0x0009e20000100a00 */
[----:B------:R-:W-:-:S03]  /*2b8d0*/  LEA.HI.X.SX32 R27, R4, R11, 0x2, P1 ;  /* 0x0000000b041b7211 */ /* 0x000fc600008f16ff */
[----:B------:R3:W-:Y:S04]  /*2b8e0*/  STL.64 [R1+0x26d0], R30 ;  /* 0x0026d01e01007387 */ /* 0x0007e80000100a00 */
[----:B------:R-:W-:Y:S04]  /*2b8f0*/  STL [R1+0x26f0], R28 ;  /* 0x0026f01c01007387 */ /* 0x000fe80000100800 */
[----:B------:R3:W-:Y:S04]  /*2b900*/  STL [R1+0x26d8], R29 ;  /* 0x0026d81d01007387 */ /* 0x0007e80000100800 */
[----:B----4-:R-:W4:Y:S04]  /*2b910*/  LDL.LU R32, [R1+0x5fc] ;  /* 0x0005fc0001207983 */ /* 0x010f280000300800 */
[----:B------:R2:W-:Y:S01]  /*2b920*/  LDGSTS.E [R0+0x4004], desc[UR60][R28.64], !P0 ;  /* 0x040040001c007fae */ /* 0x0005e2000c12187c */
[----:B------:R-:W-:-:S02]  /*2b930*/  VIADD R8, R251, 0xffffffdc ;  /* 0xffffffdcfb087836 */ /* 0x000fc40000000000 */
[C---:B------:R-:W-:Y:S01]  /*2b940*/  VIADD R3, R251.reuse, 0xffffffbf ;  /* 0xffffffbffb037836 */ /* 0x040fe20000000000 */
[----:B------:R-:W4:Y:S01]  /*2b950*/  LDL.LU R33, [R1+0x5f8] ;  /* 0x0005f80001217983 */ /* 0x000f220000300800 */
[----:B------:R-:W-:Y:S01]  /*2b960*/  IADD3 R24, P1, R24, R10, RZ ;  /* 0x0000000a18187210 */ /* 0x000fe20007f3e0ff */
[----:B------:R-:W-:Y:S01]  /*2b970*/  IMAD R12, R2, 0x184, RZ ;  /* 0x00000184020c7824 */ /* 0x000fe200078e02ff */
[----:B------:R-:W-:Y:S01]  /*2b980*/  IADD3 R4, R251, -0x42, RZ ;  /* 0xffffffbefb047810 */ /* 0x000fe20007ffe0ff */
[----:B------:R-:W4:Y:S01]  /*2b990*/  LDL.LU R34, [R1+0x5f4] ;  /* 0x0005f40001227983 */ /* 0x000f220000300800 */
[----:B------:R-:W-:Y:S01]  /*2b9a0*/  ISETP.GE.U32.AND P4, PT, R9, 0x7fffff1f, PT ;  /* 0x7fffff1f0900780c */ /* 0x000fe20003f86070 */
[----:B-1----:R-:W-:Y:S01]  /*2b9b0*/  IMAD.MOV.U32 R6, RZ, RZ, R247 ;  /* 0x000000ffff067224 */ /* 0x002fe200078e00f7 */
[----:B---3--:R-:W4:Y:S01]  /*2b9c0*/  LDC R30, c[0x0][0x240] ;  /* 0x00009000ff1e7b82 */ /* 0x008f220000000800 */
[----:B------:R-:W3:Y:S04]  /*2b9d0*/  LDL.LU R35, [R1+0x5f0] ;  /* 0x0005f00001237983 */ /* 0x000ee80000300800 */
[----:B------:R-:W4:Y:S03]  /*2b9e0*/  LDL.LU R7, [R1+0x5ec] ;  /* 0x0005ec0001077983 */ /* 0x000f260000300800 */
[----:B--2---:R-:W3:Y:S01]  /*2b9f0*/  LDC R29, c[0x0][0x240] ;  /* 0x00009000ff1d7b82 */ /* 0x004ee20000000800 */
[----:B------:R1:W-:Y:S04]  /*2ba00*/  LDGSTS.E [R0+0x4008], desc[UR60][R26.64], !P5 ;  /* 0x040080001a007fae */ /* 0x0003e8000e92187c */
[----:B------:R1:W-:Y:S01]  /*2ba10*/  STL.64 [R1+0x26e0], R26 ;  /* 0x0026e01a01007387 */ /* 0x0003e20000100a00 */
[----:B------:R-:W-:-:S02]  /*2ba20*/  ISETP.GE.U32.AND P6, PT, R8, 0x7fffff5d, PT ;  /* 0x7fffff5d0800780c */ /* 0x000fc40003fc6070 */
[----:B------:R-:W-:Y:S01]  /*2ba30*/  ISETP.GE.U32.AND P0, PT, R3, 0x7fffff40, PT ;  /* 0x7fffff400300780c */ /* 0x000fe20003f06070 */
[----:B------:R-:W2:Y:S08]  /*2ba40*/  LDC R251, c[0x0][0x240] ;  /* 0x00009000fffb7b82 */ /* 0x000eb00000000800 */
[----:B-1----:R-:W1:Y:S01]  /*2ba50*/  LDC R27, c[0x0][0x230] ;  /* 0x00008c00ff1b7b82 */ /* 0x002e620000000800 */
[----:B------:R-:W-:Y:S01]  /*2ba60*/  IMAD R3, R2, 0x23, RZ ;  /* 0x0000002302037824 */ /* 0x000fe200078e02ff */
[----:B------:R-:W-:-:S04]  /*2ba70*/  ISETP.GE.U32.AND P5, PT, R4, 0x7fffff3f, PT ;  /* 0x7fffff3f0400780c */ /* 0x000fc80003fa6070 */
[-C--:B------:R-:W-:Y:S01]  /*2ba80*/  LEA.HI.X.SX32 R25, R3, R11.reuse, 0x2, P1 ;  /* 0x0000000b03197211 */ /* 0x080fe200008f16ff */
[C---:B------:R-:W-:Y:S01]  /*2ba90*/  IMAD.SHL.U32 R3, R2.reuse, 0x40, RZ ;  /* 0x0000004002037824 */ /* 0x040fe200078e00ff */
[CC--:B------:R-:W-:Y:S01]  /*2baa0*/  LEA R22, P1, R2.reuse, R10.reuse, 0x8 ;  /* 0x0000000a02167211 */ /* 0x0c0fe200078240ff */
[----:B------:R-:W-:Y:S01]  /*2bab0*/  IMAD R8, R2, 0x41, RZ ;  /* 0x0000004102087824 */ /* 0x000fe200078e02ff */
[----:B------:R-:W2:Y:S01]  /*2bac0*/  LDC R26, c[0x0][0x240] ;  /* 0x00009000ff1a7b82 */ /* 0x000ea20000000800 */
[----:B------:R2:W-:Y:S01]  /*2bad0*/  LDGSTS.E [R0+0x400c], desc[UR60][R24.64], !P6 ;  /* 0x0400c00018007fae */ /* 0x0005e2000f12187c */
[----:B------:R-:W-:Y:S02]  /*2bae0*/  LEA.HI.X.SX32 R23, R3, R11, 0x2, P1 ;  /* 0x0000000b03177211 */ /* 0x000fe400008f16ff */
[----:B------:R-:W-:-:S03]  /*2baf0*/  IADD3 R20, P6, R20, R10, RZ ;  /* 0x0000000a14147210 */ /* 0x000fc60007fde0ff */
[----:B------:R2:W-:Y:S01]  /*2bb00*/  LDGSTS.E [R0+0x8000], desc[UR60][R22.64], !P0 ;  /* 0x0800000016007fae */ /* 0x0005e2000c12187c */
[----:B------:R-:W4:Y:S01]  /*2bb10*/  LDC R28, c[0x0][0x240] ;  /* 0x00009000ff1c7b82 */ /* 0x000f220000000800 */
[C---:B-1----:R-:W-:Y:S02]  /*2bb20*/  VIADD R4, R27.reuse, 0xffffffbd ;  /* 0xffffffbd1b047836 */ /* 0x042fe40000000000 */
[----:B------:R-:W-:Y:S01]  /*2bb30*/  VIADD R3, R27, 0xffffffbc ;  /* 0xffffffbc1b037836 */ /* 0x000fe20000000000 */
[----:B------:R-:W-:-:S04]  /*2bb40*/  LEA.HI.X.SX32 R21, R8, R11, 0x2, P6 ;  /* 0x0000000b08157211 */ /* 0x000fc800030f16ff */
[----:B------:R-:W1:Y:S01]  /*2bb50*/  LDC R31, c[0x0][0x240] ;  /* 0x00009000ff1f7b82 */ /* 0x000e620000000800 */
[----:B------:R-:W-:Y:S01]  /*2bb60*/  ISETP.GE.U32.AND P1, PT, R4, 0x7fffff3e, PT ;  /* 0x7fffff3e0400780c */ /* 0x000fe20003f26070 */
[----:B------:R-:W-:Y:S01]  /*2bb70*/  IMAD R4, R2, 0x42, RZ ;  /* 0x0000004202047824 */ /* 0x000fe200078e02ff */
[----:B------:R-:W-:Y:S01]  /*2bb80*/  ISETP.GE.U32.AND P0, PT, R3, 0x7fffff3d, PT ;  /* 0x7fffff3d0300780c */ /* 0x000fe20003f06070 */
[----:B------:R-:W-:Y:S01]  /*2bb90*/  VIADD R3, R27, 0xffffff9f ;  /* 0xffffff9f1b037836 */ /* 0x000fe20000000000 */
[----:B------:R-:W-:Y:S01]  /*2bba0*/  IADD3 R18, P6, R18, R10, RZ ;  /* 0x0000000a12127210 */ /* 0x000fe20007fde0ff */
[----:B------:R1:W-:Y:S03]  /*2bbb0*/  LDGSTS.E [R0+0x8004], desc[UR60][R20.64], !P5 ;  /* 0x0800400014007fae */ /* 0x0003e6000e92187c */
[----:B------:R-:W-:Y:S01]  /*2bbc0*/  ISETP.GE.U32.AND P5, PT, R3, 0x7fffff20, PT ;  /* 0x7fffff200300780c */ /* 0x000fe20003fa6070 */
[----:B------:R-:W-:Y:S01]  /*2bbd0*/  IMAD R3, R2, 0x43, RZ ;  /* 0x0000004302037824 */ /* 0x000fe200078e02ff */
[----:B------:R-:W-:-:S02]  /*2bbe0*/  LEA.HI.X.SX32 R19, R4, R11, 0x2, P6 ;  /* 0x0000000b04137211 */ /* 0x000fc400030f16ff */
[-C--:B------:R-:W-:Y:S01]  /*2bbf0*/  IADD3 R16, P6, R16, R10.reuse, RZ ;  /* 0x0000000a10107210 */ /* 0x080fe20007fde0ff */
[----:B------:R-:W-:Y:S02]  /*2bc00*/  IMAD R2, R2, 0x61, RZ ;  /* 0x0000006102027824 */ /* 0x000fe400078e02ff */
[----:B------:R1:W-:Y:S01]  /*2bc10*/  LDGSTS.E [R0+0x8008], desc[UR60][R18.64], !P1 ;  /* 0x0800800012007fae */ /* 0x0003e2000c92187c */
[-C--:B------:R-:W-:Y:S02]  /*2bc20*/  IADD3 R14, P1, R14, R10.reuse, RZ ;  /* 0x0000000a0e0e7210 */ /* 0x080fe40007f3e0ff */
[-C--:B------:R-:W-:Y:S01]  /*2bc30*/  LEA.HI.X.SX32 R17, R3, R11.reuse, 0x2, P6 ;  /* 0x0000000b03117211 */ /* 0x080fe200030f16ff */
[----:B------:R-:W-:Y:S01]  /*2bc40*/  VIADD R3, R27, 0xffffff9d ;  /* 0xffffff9d1b037836 */ /* 0x000fe20000000000 */
[----:B------:R-:W-:Y:S02]  /*2bc50*/  IADD3 R12, P6, R12, R10, RZ ;  /* 0x0000000a0c0c7210 */ /* 0x000fe40007fde0ff */
[-C--:B------:R-:W-:Y:S01]  /*2bc60*/  LEA.HI.X.SX32 R15, R13, R11.reuse, 0x2, P1 ;  /* 0x0000000b0d0f7211 */ /* 0x080fe200008f16ff */
[----:B------:R1:W-:Y:S01]  /*2bc70*/  LDGSTS.E [R0+0x800c], desc[UR60][R16.64], !P0 ;  /* 0x0800c00010007fae */ /* 0x0003e2000c12187c */
[----:B------:R-:W-:Y:S01]  /*2bc80*/  LEA.HI.X.SX32 R13, R2, R11, 0x2, P6 ;  /* 0x0000000b020d7211 */ /* 0x000fe200030f16ff */
[----:B------:R-:W-:Y:S01]  /*2bc90*/  VIADD R2, R27, 0xffffff9c ;  /* 0xffffff9c1b027836 */ /* 0x000fe20000000000 */
[----:B------:R-:W-:Y:S01]  /*2bca0*/  ISETP.GE.U32.AND P1, PT, R3, 0x7fffff1e, PT ;  /* 0x7fffff1e0300780c */ /* 0x000fe20003f26070 */
[C---:B------:R-:W-:Y:S01]  /*2bcb0*/  VIADD R3, R27.reuse, 0xfffffffa ;  /* 0xfffffffa1b037836 */ /* 0x040fe20000000000 */
[----:B------:R1:W-:Y:S02]  /*2bcc0*/  LDGSTS.E [R0+0xc000], desc[UR60][R14.64], !P5 ;  /* 0x0c0000000e007fae */ /* 0x0003e4000e92187c */
[----:B------:R-:W-:Y:S01]  /*2bcd0*/  ISETP.GE.U32.AND P6, PT, R2, 0x7fffff1d, PT ;  /* 0x7fffff1d0200780c */ /* 0x000fe20003fc6070 */
[----:B------:R-:W-:Y:S01]  /*2bce0*/  VIADD R2, R27, 0xfffffffb ;  /* 0xfffffffb1b027836 */ /* 0x000fe20000000000 */
[----:B------:R-:W-:Y:S01]  /*2bcf0*/  ISETP.GE.U32.AND P5, PT, R3, 0x7fffff7b, PT ;  /* 0x7fffff7b0300780c */ /* 0x000fe20003fa6070 */
[----:B------:R-:W-:Y:S01]  /*2bd00*/  VIADD R3, R27, 0xfffffff9 ;  /* 0xfffffff91b037836 */ /* 0x000fe20000000000 */
[----:B------:R-:W-:Y:S02]  /*2bd10*/  LDGSTS.E [R0+0xc004], desc[UR60][R12.64], !P4 ;  /* 0x0c0040000c007fae */ /* 0x000fe4000e12187c */
[----:B------:R-:W-:-:S03]  /*2bd20*/  ISETP.GE.U32.AND P4, PT, R2, 0x7fffff7c, PT ;  /* 0x7fffff7c0200780c */ /* 0x000fc60003f86070 */
[----:B------:R-:W-:Y:S01]  /*2bd30*/  LDGSTS.E [R0+0xc008], desc[UR60][R42.64], !P1 ;  /* 0x0c0080002a007fae */ /* 0x000fe2000c92187c */
[----:B------:R-:W-:Y:S02]  /*2bd40*/  ISETP.GE.U32.AND P1, PT, R3, 0x7fffff7a, PT ;  /* 0x7fffff7a0300780c */ /* 0x000fe40003f26070 */
[----:B------:R-:W-:Y:S01]  /*2bd50*/  LOP3.LUT R2, R243, 0x10, RZ, 0x3c, !PT ;  /* 0x00000010f3027812 */ /* 0x000fe200078e3cff */
[----:B------:R1:W-:Y:S01]  /*2bd60*/  LDGSTS.E [R0+0xc00c], desc[UR60][R44.64], !P6 ;  /* 0x0c00c0002c007fae */ /* 0x0003e2000f12187c */
[C---:B------:R-:W-:Y:S02]  /*2bd70*/  IADD3 R3, R27.reuse, -0x8, RZ ;  /* 0xfffffff81b037810 */ /* 0x040fe40007ffe0ff */
[----:B------:R-:W-:Y:S02]  /*2bd80*/  IADD3 R4, R27, -0x7d, RZ ;  /* 0xffffff831b047810 */ /* 0x000fe40007ffe0ff */
[----:B------:R-:W-:Y:S02]  /*2bd90*/  IADD3 R2, R252, 0x100000, R2 ;  /* 0x00100000fc027810 */ /* 0x000fe40007ffe002 */
[----:B------:R-:W-:Y:S01]  /*2bda0*/  ISETP.GE.U32.AND P6, PT, R3, 0x7fffff79, PT ;  /* 0x7fffff790300780c */ /* 0x000fe20003fc6070 */
[C---:B------:R-:W-:Y:S01]  /*2bdb0*/  VIADD R3, R27.reuse, 0xffffffdb ;  /* 0xffffffdb1b037836 */ /* 0x040fe20000000000 */
[----:B------:R-:W-:Y:S01]  /*2bdc0*/  ISETP.GE.U32.AND P0, PT, R4, 0x7fffff04, PT ;  /* 0x7fffff040400780c */ /* 0x000fe20003f06070 */
[----:B------:R-:W-:Y:S01]  /*2bdd0*/  VIADD R4, R27, 0xffffffda ;  /* 0xffffffda1b047836 */ /* 0x000fe20000000000 */
[----:B------:R3:W-:Y:S02]  /*2bde0*/  LDGSTS.E [R2], desc[UR60][R36.64], !P4 ;  /* 0x0000000024027fae */ /* 0x0007e4000e12187c */
[----:B------:R-:W-:Y:S01]  /*2bdf0*/  ISETP.GE.U32.AND P4, PT, R3, 0x7fffff5c, PT ;  /* 0x7fffff5c0300780c */ /* 0x000fe20003f86070 */
[C---:B------:R-:W-:Y:S01]  /*2be00*/  VIADD R3, R27.reuse, 0xffffffd9 ;  /* 0xffffffd91b037836 */ /* 0x040fe20000000000 */
[----:B------:R-:W-:Y:S01]  /*2be10*/  LDGSTS.E [R2+0x4], desc[UR60][R46.64], !P5 ;  /* 0x000040002e027fae */ /* 0x000fe2000e92187c */
[----:B------:R-:W-:Y:S01]  /*2be20*/  ISETP.GE.U32.AND P5, PT, R4, 0x7fffff5b, PT ;  /* 0x7fffff5b0400780c */ /* 0x000fe20003fa6070 */
[----:B------:R-:W-:-:S02]  /*2be30*/  VIADD R4, R27, 0xffffffd8 ;  /* 0xffffffd81b047836 */ /* 0x000fc40000000000 */
[----:B------:R3:W-:Y:S01]  /*2be40*/  LDGSTS.E [R2+0x8], desc[UR60][R50.64], !P1 ;  /* 0x0000800032027fae */ /* 0x0007e2000c92187c */
[----:B------:R-:W-:Y:S01]  /*2be50*/  ISETP.GE.U32.AND P1, PT, R3, 0x7fffff5a, PT ;  /* 0x7fffff5a0300780c */ /* 0x000fe20003f26070 */
[C---:B------:R-:W-:Y:S02]  /*2be60*/  VIADD R3, R27.reuse, 0xffffffbb ;  /* 0xffffffbb1b037836 */ /* 0x040fe40000000000 */
[----:B------:R-:W-:Y:S01]  /*2be70*/  LDGSTS.E [R2+0xc], desc[UR60][R54.64], !P6 ;  /* 0x0000c00036027fae */ /* 0x000fe2000f12187c */
[----:B------:R-:W-:Y:S02]  /*2be80*/  ISETP.GE.U32.AND P6, PT, R4, 0x7fffff59, PT ;  /* 0x7fffff590400780c */ /* 0x000fe40003fc6070 */
[----:B------:R-:W-:Y:S01]  /*2be90*/  IADD3 R4, R27, -0x46, RZ ;  /* 0xffffffba1b047810 */ /* 0x000fe20007ffe0ff */
[----:B------:R-:W-:Y:S01]  /*2bea0*/  LDGSTS.E [R2+0x4000], desc[UR60][R58.64], !P4 ;  /* 0x040000003a027fae */ /* 0x000fe2000e12187c */
[----:B------:R-:W-:Y:S01]  /*2beb0*/  ISETP.GE.U32.AND P4, PT, R3, 0x7fffff3c, PT ;  /* 0x7fffff3c0300780c */ /* 0x000fe20003f86070 */
[----:B------:R-:W-:-:S02]  /*2bec0*/  VIADD R3, R27, 0xffffffb9 ;  /* 0xffffffb91b037836 */ /* 0x000fc40000000000 */
[----:B------:R3:W-:Y:S01]  /*2bed0*/  LDGSTS.E [R2+0x4004], desc[UR60][R60.64], !P5 ;  /* 0x040040003c027fae */ /* 0x0007e2000e92187c */
[----:B------:R-:W-:Y:S01]  /*2bee0*/  ISETP.GE.U32.AND P5, PT, R4, 0x7fffff3b, PT ;  /* 0x7fffff3b0400780c */ /* 0x000fe20003fa6070 */
[----:B------:R-:W-:Y:S02]  /*2bef0*/  VIADD R4, R27, 0xffffffb8 ;  /* 0xffffffb81b047836 */ /* 0x000fe40000000000 */
[----:B------:R-:W-:Y:S01]  /*2bf00*/  LDGSTS.E [R2+0x4008], desc[UR60][R62.64], !P1 ;  /* 0x040080003e027fae */ /* 0x000fe2000c92187c */
[----:B------:R-:W-:Y:S01]  /*2bf10*/  ISETP.GE.U32.AND P1, PT, R3, 0x7fffff3a, PT ;  /* 0x7fffff3a0300780c */ /* 0x000fe20003f26070 */
[C---:B------:R-:W-:Y:S02]  /*2bf20*/  VIADD R3, R27.reuse, 0xffffff9b ;  /* 0xffffff9b1b037836 */ /* 0x040fe40000000000 */
[----:B------:R4:W-:Y:S01]  /*2bf30*/  LDGSTS.E [R2+0x400c], desc[UR60][R64.64], !P6 ;  /* 0x0400c00040027fae */ /* 0x0009e2000f12187c */
[----:B------:R-:W-:Y:S01]  /*2bf40*/  ISETP.GE.U32.AND P6, PT, R4, 0x7fffff39, PT ;  /* 0x7fffff390400780c */ /* 0x000fe20003fc6070 */
[----:B------:R-:W-:-:S02]  /*2bf50*/  VIADD R4, R27, 0xffffff9a ;  /* 0xffffff9a1b047836 */ /* 0x000fc40000000000 */
[----:B------:R4:W-:Y:S01]  /*2bf60*/  LDGSTS.E [R2+0x8000], desc[UR60][R66.64], !P4 ;  /* 0x0800000042027fae */ /* 0x0009e2000e12187c */
[----:B------:R-:W-:Y:S01]  /*2bf70*/  ISETP.GE.U32.AND P4, PT, R3, 0x7fffff1c, PT ;  /* 0x7fffff1c0300780c */ /* 0x000fe20003f86070 */
[C---:B------:R-:W-:Y:S02]  /*2bf80*/  VIADD R3, R27.reuse, 0xffffff99 ;  /* 0xffffff991b037836 */ /* 0x040fe40000000000 */
[----:B------:R4:W-:Y:S01]  /*2bf90*/  LDGSTS.E [R2+0x8004], desc[UR60][R68.64], !P5 ;  /* 0x0800400044027fae */ /* 0x0009e2000e92187c */
[----:B------:R-:W-:Y:S02]  /*2bfa0*/  ISETP.GE.U32.AND P5, PT, R4, 0x7fffff1b, PT ;  /* 0x7fffff1b0400780c */ /* 0x000fe40003fa6070 */
[----:B------:R-:W-:Y:S01]  /*2bfb0*/  IADD3 R4, R27, -0x68, RZ ;  /* 0xffffff981b047810 */ /* 0x000fe20007ffe0ff */
[----:B------:R-:W-:Y:S01]  /*2bfc0*/  LDGSTS.E [R2+0x8008], desc[UR60][R70.64], !P1 ;  /* 0x0800800046027fae */ /* 0x000fe2000c92187c */
[----:B------:R-:W-:-:S03]  /*2bfd0*/  ISETP.GE.U32.AND P1, PT, R3, 0x7fffff1a, PT ;  /* 0x7fffff1a0300780c */ /* 0x000fc60003f26070 */
[----:B------:R-:W-:Y:S01]  /*2bfe0*/  LDGSTS.E [R2+0x800c], desc[UR60][R72.64], !P6 ;  /* 0x0800c00048027fae */ /* 0x000fe2000f12187c */
[----:B------:R-:W-:Y:S01]  /*2bff0*/  ISETP.GE.U32.AND P6, PT, R4, 0x7fffff19, PT ;  /* 0x7fffff190400780c */ /* 0x000fe20003fc6070 */
[C---:B------:R-:W-:Y:S02]  /*2c000*/  VIADD R4, R27.reuse, 0xfffffff6 ;  /* 0xfffffff61b047836 */ /* 0x040fe40000000000 */
[C---:B------:R-:W-:Y:S01]  /*2c010*/  VIADD R3, R27.reuse, 0xfffffff7 ;  /* 0xfffffff71b037836 */ /* 0x040fe20000000000 */
[----:B------:R-:W-:Y:S02]  /*2c020*/  LDGSTS.E [R2+0xc000], desc[UR60][R74.64], !P4 ;  /* 0x0c0000004a027fae */ /* 0x000fe4000e12187c */
[----:B------:R-:W-:Y:S01]  /*2c030*/  ISETP.GE.U32.AND P4, PT, R4, 0x7fffff77, PT ;  /* 0x7fffff770400780c */ /* 0x000fe20003f86070 */
[----:B------:R-:W-:Y:S01]  /*2c040*/  VIADD R4, R27, 0xfffffff5 ;  /* 0xfffffff51b047836 */ /* 0x000fe20000000000 */
[----:B------:R-:W-:Y:S01]  /*2c050*/  LDGSTS.E [R2+0xc004], desc[UR60][R76.64], !P5 ;  /* 0x0c0040004c027fae */ /* 0x000fe2000e92187c */
[----:B------:R-:W-:-:S03]  /*2c060*/  ISETP.GE.U32.AND P5, PT, R3, 0x7fffff78, PT ;  /* 0x7fffff780300780c */ /* 0x000fc60003fa6070 */
[----:B------:R-:W-:Y:S01]  /*2c070*/  LDGSTS.E [R2+0xc008], desc[UR60][R78.64], !P1 ;  /* 0x0c0080004e027fae */ /* 0x000fe2000c92187c */
[----:B------:R-:W-:Y:S01]  /*2c080*/  ISETP.GE.U32.AND P1, PT, R4, 0x7fffff76, PT ;  /* 0x7fffff760400780c */ /* 0x000fe20003f26070 */
[----:B------:R-:W-:Y:S01]  /*2c090*/  VIADD R4, R27, 0xfffffff4 ;  /* 0xfffffff41b047836 */ /* 0x000fe20000000000 */
[----:B------:R-:W-:Y:S01]  /*2c0a0*/  LOP3.LUT R3, R243, 0x20, RZ, 0x3c, !PT ;  /* 0x00000020f3037812 */ /* 0x000fe200078e3cff */
[----:B------:R2:W-:Y:S03]  /*2c0b0*/  STL.64 [R1+0x26e8], R24 ;  /* 0x0026e81801007387 */ /* 0x0005e60000100a00 */
[----:B------:R-:W-:Y:S01]  /*2c0c0*/  IADD3 R3, R252, 0x100000, R3 ;  /* 0x00100000fc037810 */ /* 0x000fe20007ffe003 */
[----:B------:R4:W-:Y:S01]  /*2c0d0*/  LDGSTS.E [R2+0xc00c], desc[UR60][R80.64], !P6 ;  /* 0x0c00c00050027fae */ /* 0x0009e2000f12187c */
[----:B------:R-:W-:Y:S01]  /*2c0e0*/  ISETP.GE.U32.AND P6, PT, R4, 0x7fffff75, PT ;  /* 0x7fffff750400780c */ /* 0x000fe20003fc6070 */
[C---:B------:R-:W-:Y:S01]  /*2c0f0*/  VIADD R4, R27.reuse, 0xffffffd7 ;  /* 0xffffffd71b047836 */ /* 0x040fe20000000000 */
[C---:B------:R-:W-:Y:S01]  /*2c100*/  IADD3 R8, R27.reuse, -0x2a, RZ ;  /* 0xffffffd61b087810 */ /* 0x040fe20007ffe0ff */
[----:B------:R-:W-:Y:S04]  /*2c110*/  LDGSTS.E [R3], desc[UR60][R82.64], !P5 ;  /* 0x0000000052037fae */ /* 0x000fe8000e92187c */
[----:B--2---:R-:W2:Y:S01]  /*2c120*/  LDL.LU R25, [R1+0x600] ;  /* 0x0006000001197983 */ /* 0x004ea20000300800 */
[C---:B------:R-:W-:Y:S01]  /*2c130*/  VIADD R9, R27.reuse, 0xffffffd2 ;  /* 0xffffffd21b097836 */ /* 0x040fe20000000000 */
[C---:B------:R-:W-:Y:S01]  /*2c140*/  IADD3 R246, R27.reuse, -0x36, RZ ;  /* 0xffffffca1bf67810 */ /* 0x040fe20007ffe0ff */
[C---:B------:R-:W-:Y:S01]  /*2c150*/  VIADD R242, R27.reuse, 0xffffffce ;  /* 0xffffffce1bf27836 */ /* 0x040fe20000000000 */
[----:B------:R1:W-:Y:S01]  /*2c160*/  STL [R1+0x26f8], R22 ;  /* 0x0026f81601007387 */ /* 0x0003e20000100800 */
[----:B------:R-:W-:Y:S01]  /*2c170*/  ISETP.GE.U32.AND P5, PT, R4, 0x7fffff58, PT ;  /* 0x7fffff580400780c */ /* 0x000fe20003fa6070 */
[C---:B------:R-:W-:Y:S01]  /*2c180*/  VIADD R4, R27.reuse, 0xffffffd5 ;  /* 0xffffffd51b047836 */ /* 0x040fe20000000000 */
[----:B------:R-:W2:Y:S01]  /*2c190*/  LDC R24, c[0x0][0x240] ;  /* 0x00009000ff187b82 */ /* 0x000ea20000000800 */
[----:B------:R-:W-:Y:S04]  /*2c1a0*/  LDGSTS.E [R3+0x4], desc[UR60][R84.64], !P4 ;  /* 0x0000400054037fae */ /* 0x000fe8000e12187c */
[----:B-1----:R-:W4:Y:S04]  /*2c1b0*/  LDL.LU R22, [R1+0x604] ;  /* 0x0006040001167983 */ /* 0x002f280000300800 */
[----:B------:R1:W-:Y:S04]  /*2c1c0*/  STL [R1+0x26f4], R23 ;  /* 0x0026f41701007387 */ /* 0x0003e80000100800 */
[----:B------:R1:W-:Y:S01]  /*2c1d0*/  STL [R1+0x2700], R20 ;  /* 0x0027001401007387 */ /* 0x0003e20000100800 */
[----:B------:R-:W-:Y:S01]  /*2c1e0*/  ISETP.GE.U32.AND P4, PT, R8, 0x7fffff57, PT ;  /* 0x7fffff570800780c */ /* 0x000fe20003f86070 */
[----:B------:R-:W-:-:S02]  /*2c1f0*/  VIADD R8, R27, 0xffffffd4 ;  /* 0xffffffd41b087836 */ /* 0x000fc40000000000 */
[----:B------:R-:W-:Y:S01]  /*2c200*/  LDGSTS.E [R3+0x8], desc[UR60][R86.64], !P1 ;  /* 0x0000800056037fae */ /* 0x000fe2000c92187c */
[C---:B------:R-:W-:Y:S01]  /*2c210*/  VIADD R247, R27.reuse, 0xffffffc6 ;  /* 0xffffffc61bf77836 */ /* 0x040fe20000000000 */
[----:B-1----:R-:W4:Y:S02]  /*2c220*/  LDC R23, c[0x0][0x240] ;  /* 0x00009000ff177b82 */ /* 0x002f240000000800 */
[----:B------:R-:W2:Y:S04]  /*2c230*/  LDL.LU R20, [R1+0x608] ;  /* 0x0006080001147983 */ /* 0x000ea80000300800 */
[----:B------:R1:W-:Y:S04]  /*2c240*/  STL [R1+0x26fc], R21 ;  /* 0x0026fc1501007387 */ /* 0x0003e80000100800 */
[----:B------:R1:W-:Y:S01]  /*2c250*/  STL [R1+0x2708], R18 ;  /* 0x0027081201007387 */ /* 0x0003e20000100800 */
[----:B------:R-:W-:Y:S01]  /*2c260*/  ISETP.GE.U32.AND P1, PT, R4, 0x7fffff56, PT ;  /* 0x7fffff560400780c */ /* 0x000fe20003f26070 */
[----:B------:R-:W-:-:S02]  /*2c270*/  VIADD R4, R27, 0xffffffb7 ;  /* 0xffffffb71b047836 */ /* 0x000fc40000000000 */
[----:B------:R-:W-:Y:S01]  /*2c280*/  LDGSTS.E [R3+0xc], desc[UR60][R90.64], !P6 ;  /* 0x0000c0005a037fae */ /* 0x000fe2000f12187c */
[----:B-1----:R-:W2:Y:S03]  /*2c290*/  LDC R21, c[0x0][0x240] ;  /* 0x00009000ff157b82 */ /* 0x002ea60000000800 */
        /* <DEDUP_REMOVED lines=13> */
[----:B-1----:R-:W1:Y:S03]  /*2c370*/  LDC R17, c[0x0][0x240] ;  /* 0x00009000ff117b82 */ /* 0x002e660000000800 */
[----:B------:R-:W2:Y:S04]  /*2c380*/  LDL.LU R10, [R1+0x614] ;  /* 0x00061400010a7983 */ /* 0x000ea80000300800 */
[----:B------:R3:W-:Y:S01]  /*2c390*/  STL [R1+0x2714], R11 ;  /* 0x0027140b01007387 */ /* 0x0007e20000100800 */
[----:B------:R-:W-:-:S03]  /*2c3a0*/  ISETP.GE.U32.AND P4, PT, R8, 0x7fffff37, PT ;  /* 0x7fffff370800780c */ /* 0x000fc60003f86070 */
[----:B------:R-:W-:Y:S04]  /*2c3b0*/  LDGSTS.E [R3+0x4008], desc[UR60][R96.64], !P1 ;  /* 0x0400800060037fae */ /* 0x000fe8000c92187c */
[----:B---3--:R-:W3:Y:S04]  /*2c3c0*/  LDL.LU R11, [R1+0x618] ;  /* 0x00061800010b7983 */ /* 0x008ee80000300800 */
[----:B------:R1:W-:Y:S01]  /*2c3d0*/  STL [R1+0x2720], R14 ;  /* 0x0027200e01007387 */ /* 0x0003e20000100800 */
[C---:B------:R-:W-:Y:S02]  /*2c3e0*/  IADD3 R8, R27.reuse, -0x4c, RZ ;  /* 0xffffffb41b087810 */ /* 0x040fe40007ffe0ff */
[----:B------:R-:W-:Y:S01]  /*2c3f0*/  ISETP.GE.U32.AND P1, PT, R4, 0x7fffff36, PT ;  /* 0x7fffff360400780c */ /* 0x000fe20003f26070 */
[----:B------:R-:W-:Y:S04]  /*2c400*/  LDGSTS.E [R3+0x400c], desc[UR60][R98.64], !P6 ;  /* 0x0400c00062037fae */ /* 0x000fe8000f12187c */
[----:B-1----:R-:W3:Y:S04]  /*2c410*/  LDL.LU R14, [R1+0x61c] ;  /* 0x00061c00010e7983 */ /* 0x002ee80000300800 */
[----:B------:R1:W-:Y:S04]  /*2c420*/  STL [R1+0x271c], R15 ;  /* 0x00271c0f01007387 */ /* 0x0003e80000100800 */
[----:B------:R-:W-:Y:S04]  /*2c430*/  STL [R1+0x2728], R12 ;  /* 0x0027280c01007387 */ /* 0x000fe80000100800 */
[----:B------:R1:W-:Y:S01]  /*2c440*/  STL [R1+0x2724], R13 ;  /* 0x0027240d01007387 */ /* 0x0003e20000100800 */
[----:B------:R-:W-:Y:S01]  /*2c450*/  ISETP.GE.U32.AND P6, PT, R8, 0x7fffff35, PT ;  /* 0x7fffff350800780c */ /* 0x000fe20003fc6070 */
[C---:B------:R-:W-:Y:S01]  /*2c460*/  VIADD R4, R27.reuse, 0xffffff97 ;  /* 0xffffff971b047836 */ /* 0x040fe20000000000 */
[----:B-1----:R-:W1:Y:S01]  /*2c470*/  LDC R15, c[0x0][0x240] ;  /* 0x00009000ff0f7b82 */ /* 0x002e620000000800 */
[----:B------:R-:W-:Y:S04]  /*2c480*/  LDGSTS.E [R3+0x8000], desc[UR60][R100.64], !P5 ;  /* 0x0800000064037fae */ /* 0x000fe8000e92187c */
[----:B------:R-:W3:Y:S04]  /*2c490*/  LDL.64 R12, [R1+0x10] ;  /* 0x00001000010c7983 */ /* 0x000ee80000100a00 */
[----:B------:R-:W-:Y:S04]  /*2c4a0*/  STL [R1+0x2730], R42 ;  /* 0x0027302a01007387 */ /* 0x000fe80000100800 */
[----:B------:R1:W-:Y:S01]  /*2c4b0*/  STL [R1+0x272c], R43 ;  /* 0x00272c2b01007387 */ /* 0x0003e20000100800 */
[----:B------:R-:W-:Y:S01]  /*2c4c0*/  VIADD R8, R27, 0xffffff96 ;  /* 0xffffff961b087836 */ /* 0x000fe20000000000 */
[----:B------:R-:W-:-:S02]  /*2c4d0*/  ISETP.GE.U32.AND P5, PT, R4, 0x7fffff18, PT ;  /* 0x7fffff180400780c */ /* 0x000fc40003fa6070 */
[----:B------:R-:W-:Y:S04]  /*2c4e0*/  LDGSTS.E [R3+0x8004], desc[UR60][R102.64], !P4 ;  /* 0x0800400066037fae */ /* 0x000fe8000e12187c */
[----:B-1----:R-:W3:Y:S04]  /*2c4f0*/  LDL.64 R42, [R1+0x8] ;  /* 0x00000800012a7983 */ /* 0x002ee80000100a00 */
[----:B------:R1:W-:Y:S04]  /*2c500*/  STL [R1+0x273c], R0 ;  /* 0x00273c0001007387 */ /* 0x0003e80000100800 */
[----:B------:R-:W-:Y:S04]  /*2c510*/  STL [R1+0x2738], R44 ;  /* 0x0027382c01007387 */ /* 0x000fe80000100800 */
[----:B------:R1:W-:Y:S01]  /*2c520*/  STL [R1+0x2734], R45 ;  /* 0x0027342d01007387 */ /* 0x0003e20000100800 */
[C---:B------:R-:W-:Y:S01]  /*2c530*/  VIADD R4, R27.reuse, 0xffffff95 ;  /* 0xffffff951b047836 */ /* 0x040fe20000000000 */
[----:B------:R-:W-:Y:S01]  /*2c540*/  ISETP.GE.U32.AND P4, PT, R8, 0x7fffff17, PT ;  /* 0x7fffff170800780c */ /* 0x000fe20003f86070 */
[----:B-1----:R-:W1:Y:S01]  /*2c550*/  LDC R0, c[0x0][0x240] ;  /* 0x00009000ff007b82 */ /* 0x002e620000000800 */
[----:B------:R-:W-:Y:S04]  /*2c560*/  LDGSTS.E [R3+0x8008], desc[UR60][R104.64], !P1 ;  /* 0x0800800068037fae */ /* 0x000fe8000c92187c */
[----:B------:R-:W3:Y:S01]  /*2c570*/  LDL.64 R44, [R1] ;  /* 0x00000000012c7983 */ /* 0x000ee20000100a00 */
[----:B------:R-:W-:Y:S01]  /*2c580*/  VIADD R8, R27, 0xffffff94 ;  /* 0xffffff941b087836 */ /* 0x000fe20000000000 */
[----:B------:R-:W-:-:S02]  /*2c590*/  ISETP.GE.U32.AND P1, PT, R4, 0x7fffff16, PT ;  /* 0x7fffff160400780c */ /* 0x000fc40003f26070 */
[----:B------:R-:W-:Y:S02]  /*2c5a0*/  LDGSTS.E [R3+0x800c], desc[UR60][R106.64], !P6 ;  /* 0x0800c0006a037fae */ /* 0x000fe4000f12187c */
[----:B------:R-:W-:Y:S01]  /*2c5b0*/  ISETP.GE.U32.AND P6, PT, R8, 0x7fffff15, PT ;  /* 0x7fffff150800780c */ /* 0x000fe20003fc6070 */
[C---:B------:R-:W-:Y:S01]  /*2c5c0*/  VIADD R8, R27.reuse, 0xfffffff2 ;  /* 0xfffffff21b087836 */ /* 0x040fe20000000000 */
[----:B------:R-:W-:Y:S01]  /*2c5d0*/  LDGSTS.E [R3+0xc000], desc[UR60][R108.64], !P5 ;  /* 0x0c0000006c037fae */ /* 0x000fe2000e92187c */
[----:B------:R-:W-:-:S03]  /*2c5e0*/  IADD3 R4, R27, -0xd, RZ ;  /* 0xfffffff31b047810 */ /* 0x000fc60007ffe0ff */
        /* <DEDUP_REMOVED lines=8> */
[----:B------:R1:W-:Y:S03]  /*2c670*/  LDGSTS.E [R3+0xc00c], desc[UR60][R114.64], !P6 ;  /* 0x0c00c00072037fae */ /* 0x0003e6000f12187c */
[----:B------:R-:W-:Y:S02]  /*2c680*/  IADD3 R4, R252, 0x100000, R4 ;  /* 0x00100000fc047810 */ /* 0x000fe40007ffe004 */
[----:B------:R-:W-:Y:S01]  /*2c690*/  ISETP.GE.U32.AND P6, PT, R8, 0x7fffff71, PT ;  /* 0x7fffff710800780c */ /* 0x000fe20003fc6070 */
[----:B------:R-:W-:-:S02]  /*2c6a0*/  VIADD R8, R27, 0xffffffd3 ;  /* 0xffffffd31b087836 */ /* 0x000fc40000000000 */
[----:B------:R1:W-:Y:S03]  /*2c6b0*/  LDGSTS.E [R4], desc[UR60][R38.64], !P4 ;  /* 0x0000000026047fae */ /* 0x0003e6000e12187c */
[----:B------:R-:W-:Y:S01]  /*2c6c0*/  ISETP.GE.U32.AND P4, PT, R8, 0x7fffff54, PT ;  /* 0x7fffff540800780c */ /* 0x000fe20003f86070 */
[----:B------:R-:W-:Y:S01]  /*2c6d0*/  LDGSTS.E [R4+0x4], desc[UR60][R116.64], !P5 ;  /* 0x0000400074047fae */ /* 0x000fe2000e92187c */
[----:B------:R-:W-:Y:S01]  /*2c6e0*/  VIADD R8, R27, 0xffffffd1 ;  /* 0xffffffd11b087836 */ /* 0x000fe20000000000 */
[----:B------:R-:W-:Y:S02]  /*2c6f0*/  ISETP.GE.U32.AND P5, PT, R9, 0x7fffff53, PT ;  /* 0x7fffff530900780c */ /* 0x000fe40003fa6070 */
[C---:B------:R-:W-:Y:S01]  /*2c700*/  IADD3 R9, R27.reuse, -0x30, RZ ;  /* 0xffffffd01b097810 */ /* 0x040fe20007ffe0ff */
[----:B------:R-:W-:Y:S01]  /*2c710*/  LDGSTS.E [R4+0x8], desc[UR60][R120.64], !P1 ;  /* 0x0000800078047fae */ /* 0x000fe2000c92187c */
[----:B------:R-:W-:Y:S01]  /*2c720*/  ISETP.GE.U32.AND P1, PT, R8, 0x7fffff52, PT ;  /* 0x7fffff520800780c */ /* 0x000fe20003f26070 */
[----:B------:R-:W-:-:S02]  /*2c730*/  VIADD R8, R27, 0xffffffb3 ;  /* 0xffffffb31b087836 */ /* 0x000fc40000000000 */
[----:B------:R-:W-:Y:S01]  /*2c740*/  LDGSTS.E [R4+0xc], desc[UR60][R124.64], !P6 ;  /* 0x0000c0007c047fae */ /* 0x000fe2000f12187c */
[----:B------:R-:W-:Y:S01]  /*2c750*/  ISETP.GE.U32.AND P6, PT, R9, 0x7fffff51, PT ;  /* 0x7fffff510900780c */ /* 0x000fe20003fc6070 */
[C---:B------:R-:W-:Y:S02]  /*2c760*/  VIADD R9, R27.reuse, 0xffffffb2 ;  /* 0xffffffb21b097836 */ /* 0x040fe40000000000 */
[----:B------:R-:W-:Y:S01]  /*2c770*/  LDGSTS.E [R4+0x4000], desc[UR60][R92.64], !P4 ;  /* 0x040000005c047fae */ /* 0x000fe2000e12187c */
[----:B------:R-:W-:Y:S01]  /*2c780*/  ISETP.GE.U32.AND P4, PT, R8, 0x7fffff34, PT ;  /* 0x7fffff340800780c */ /* 0x000fe20003f86070 */
[----:B------:R-:W-:Y:S02]  /*2c790*/  VIADD R8, R27, 0xffffffb1 ;  /* 0xffffffb11b087836 */ /* 0x000fe40000000000 */
[----:B------:R-:W-:Y:S01]  /*2c7a0*/  LDGSTS.E [R4+0x4004], desc[UR60][R128.64], !P5 ;  /* 0x0400400080047fae */ /* 0x000fe2000e92187c */
[----:B------:R-:W-:Y:S01]  /*2c7b0*/  ISETP.GE.U32.AND P5, PT, R9, 0x7fffff33, PT ;  /* 0x7fffff330900780c */ /* 0x000fe20003fa6070 */
[----:B------:R-:W-:-:S02]  /*2c7c0*/  VIADD R9, R27, 0xffffffb0 ;  /* 0xffffffb01b097836 */ /* 0x000fc40000000000 */
[----:B------:R-:W-:Y:S01]  /*2c7d0*/  LDGSTS.E [R4+0x4008], desc[UR60][R130.64], !P1 ;  /* 0x0400800082047fae */ /* 0x000fe2000c92187c */
[----:B------:R-:W-:Y:S01]  /*2c7e0*/  ISETP.GE.U32.AND P1, PT, R8, 0x7fffff32, PT ;  /* 0x7fffff320800780c */ /* 0x000fe20003f26070 */
[----:B------:R-:W-:Y:S02]  /*2c7f0*/  VIADD R8, R27, 0xffffff93 ;  /* 0xffffff931b087836 */ /* 0x000fe40000000000 */
[----:B------:R-:W-:Y:S01]  /*2c800*/  LDGSTS.E [R4+0x400c], desc[UR60][R132.64], !P6 ;  /* 0x0400c00084047fae */ /* 0x000fe2000f12187c */
[----:B------:R-:W-:Y:S02]  /*2c810*/  ISETP.GE.U32.AND P6, PT, R9, 0x7fffff31, PT ;  /* 0x7fffff310900780c */ /* 0x000fe40003fc6070 */
[C---:B------:R-:W-:Y:S01]  /*2c820*/  IADD3 R9, R27.reuse, -0x6e, RZ ;  /* 0xffffff921b097810 */ /* 0x040fe20007ffe0ff */
[----:B------:R-:W-:Y:S01]  /*2c830*/  LDGSTS.E [R4+0x8000], desc[UR60][R134.64], !P4 ;  /* 0x0800000086047fae */ /* 0x000fe2000e12187c */
[----:B------:R-:W-:Y:S01]  /*2c840*/  ISETP.GE.U32.AND P4, PT, R8, 0x7fffff14, PT ;  /* 0x7fffff140800780c */ /* 0x000fe20003f86070 */
[----:B------:R-:W-:-:S02]  /*2c850*/  VIADD R8, R27, 0xffffff91 ;  /* 0xffffff911b087836 */ /* 0x000fc40000000000 */
[----:B------:R-:W-:Y:S01]  /*2c860*/  LDGSTS.E [R4+0x8004], desc[UR60][R136.64], !P5 ;  /* 0x0800400088047fae */ /* 0x000fe2000e92187c */
[----:B------:R-:W-:Y:S01]  /*2c870*/  ISETP.GE.U32.AND P5, PT, R9, 0x7fffff13, PT ;  /* 0x7fffff130900780c */ /* 0x000fe20003fa6070 */
[----:B------:R-:W-:Y:S02]  /*2c880*/  VIADD R9, R27, 0xffffff90 ;  /* 0xffffff901b097836 */ /* 0x000fe40000000000 */
[----:B------:R-:W-:Y:S01]  /*2c890*/  LDGSTS.E [R4+0x8008], desc[UR60][R138.64], !P1 ;  /* 0x080080008a047fae */ /* 0x000fe2000c92187c */
[----:B------:R-:W-:-:S03]  /*2c8a0*/  ISETP.GE.U32.AND P1, PT, R8, 0x7fffff12, PT ;  /* 0x7fffff120800780c */ /* 0x000fc60003f26070 */
[----:B------:R-:W-:Y:S01]  /*2c8b0*/  LDGSTS.E [R4+0x800c], desc[UR60][R140.64], !P6 ;  /* 0x0800c0008c047fae */ /* 0x000fe2000f12187c */
[----:B------:R-:W-:Y:S01]  /*2c8c0*/  ISETP.GE.U32.AND P6, PT, R9, 0x7fffff11, PT ;  /* 0x7fffff110900780c */ /* 0x000fe20003fc6070 */
[C---:B------:R-:W-:Y:S02]  /*2c8d0*/  VIADD R9, R27.reuse, 0xffffffee ;  /* 0xffffffee1b097836 */ /* 0x040fe40000000000 */
[----:B------:R-:W-:Y:S01]  /*2c8e0*/  VIADD R8, R27, 0xffffffef ;  /* 0xffffffef1b087836 */ /* 0x000fe20000000000 */
[----:B------:R-:W-:Y:S02]  /*2c8f0*/  LDGSTS.E [R4+0xc000], desc[UR60][R142.64], !P4 ;  /* 0x0c0000008e047fae */ /* 0x000fe4000e12187c */
[----:B------:R-:W-:Y:S01]  /*2c900*/  ISETP.GE.U32.AND P4, PT, R9, 0x7fffff6f, PT ;  /* 0x7fffff6f0900780c */ /* 0x000fe20003f86070 */
[----:B------:R-:W-:Y:S01]  /*2c910*/  VIADD R9, R27, 0xffffffed ;  /* 0xffffffed1b097836 */ /* 0x000fe20000000000 */
[----:B------:R-:W-:Y:S01]  /*2c920*/  LDGSTS.E [R4+0xc004], desc[UR60][R144.64], !P5 ;  /* 0x0c00400090047fae */ /* 0x000fe2000e92187c */
[----:B------:R-:W-:-:S03]  /*2c930*/  ISETP.GE.U32.AND P5, PT, R8, 0x7fffff70, PT ;  /* 0x7fffff700800780c */ /* 0x000fc60003fa6070 */
[----:B------:R-:W-:Y:S01]  /*2c940*/  LDGSTS.E [R4+0xc008], desc[UR60][R146.64], !P1 ;  /* 0x0c00800092047fae */ /* 0x000fe2000c92187c */
[----:B------:R-:W-:Y:S02]  /*2c950*/  ISETP.GE.U32.AND P1, PT, R9, 0x7fffff6e, PT ;  /* 0x7fffff6e0900780c */ /* 0x000fe40003f26070 */
[----:B------:R-:W-:Y:S01]  /*2c960*/  LOP3.LUT R8, R243, 0x40, RZ, 0x3c, !PT ;  /* 0x00000040f3087812 */ /* 0x000fe200078e3cff */
[----:B------:R1:W-:Y:S01]  /*2c970*/  LDGSTS.E [R4+0xc00c], desc[UR60][R148.64], !P6 ;  /* 0x0c00c00094047fae */ /* 0x0003e2000f12187c */
[----:B------:R-:W-:Y:S02]  /*2c980*/  IADD3 R9, R27, -0x14, RZ ;  /* 0xffffffec1b097810 */ /* 0x000fe40007ffe0ff */
[----:B------:R-:W-:Y:S02]  /*2c990*/  IADD3 R8, R252, 0x100000, R8 ;  /* 0x00100000fc087810 */ /* 0x000fe40007ffe008 */
[----:B------:R-:W-:Y:S01]  /*2c9a0*/  ISETP.GE.U32.AND P6, PT, R9, 0x7fffff6d, PT ;  /* 0x7fffff6d0900780c */ /* 0x000fe20003fc6070 */
[----:B------:R-:W-:-:S02]  /*2c9b0*/  VIADD R9, R27, 0xffffffcf ;  /* 0xffffffcf1b097836 */ /* 0x000fc40000000000 */
[----:B------:R-:W-:Y:S03]  /*2c9c0*/  LDGSTS.E [R8], desc[UR60][R150.64], !P5 ;  /* 0x0000000096087fae */ /* 0x000fe6000e92187c */
[----:B------:R-:W-:Y:S01]  /*2c9d0*/  ISETP.GE.U32.AND P5, PT, R9, 0x7fffff50, PT ;  /* 0x7fffff500900780c */ /* 0x000fe20003fa6070 */
[----:B------:R-:W-:Y:S01]  /*2c9e0*/  LDGSTS.E [R8+0x4], desc[UR60][R152.64], !P4 ;  /* 0x0000400098087fae */ /* 0x000fe2000e12187c */
[C---:B------:R-:W-:Y:S01]  /*2c9f0*/  VIADD R9, R27.reuse, 0xffffffcd ;  /* 0xffffffcd1b097836 */ /* 0x040fe20000000000 */
[----:B------:R-:W-:Y:S01]  /*2ca00*/  ISETP.GE.U32.AND P4, PT, R242, 0x7fffff4f, PT ;  /* 0x7fffff4ff200780c */ /* 0x000fe20003f86070 */
[----:B------:R-:W-:Y:S01]  /*2ca10*/  VIADD R242, R27, 0xffffffcc ;  /* 0xffffffcc1bf27836 */ /* 0x000fe20000000000 */
[----:B------:R-:W-:Y:S02]  /*2ca20*/  LDGSTS.E [R8+0x8], desc[UR60][R154.64], !P1 ;  /* 0x000080009a087fae */ /* 0x000fe4000c92187c */
[----:B------:R-:W-:-:S02]  /*2ca30*/  ISETP.GE.U32.AND P1, PT, R9, 0x7fffff4e, PT ;  /* 0x7fffff4e0900780c */ /* 0x000fc40003f26070 */
[----:B------:R-:W-:Y:S01]  /*2ca40*/  LDGSTS.E [R8+0xc], desc[UR60][R156.64], !P6 ;  /* 0x0000c0009c087fae */ /* 0x000fe2000f12187c */
[----:B------:R-:W-:Y:S01]  /*2ca50*/  ISETP.GE.U32.AND P6, PT, R242, 0x7fffff4d, PT ;  /* 0x7fffff4df200780c */ /* 0x000fe20003fc6070 */
[C---:B------:R-:W-:Y:S01]  /*2ca60*/  VIADD R9, R27.reuse, 0xffffffaf ;  /* 0xffffffaf1b097836 */ /* 0x040fe20000000000 */
[----:B------:R-:W-:Y:S01]  /*2ca70*/  IADD3 R242, R27, -0x52, RZ ;  /* 0xffffffae1bf27810 */ /* 0x000fe20007ffe0ff */
[----:B------:R-:W-:Y:S03]  /*2ca80*/  LDGSTS.E [R8+0x4000], desc[UR60][R40.64], !P5 ;  /* 0x0400000028087fae */ /* 0x000fe6000e92187c */
        /* <DEDUP_REMOVED lines=15> */
[----:B------:R-:W-:-:S02]  /*2cb80*/  ISETP.GE.U32.AND P4, PT, R242, 0x7fffff0f, PT ;  /* 0x7fffff0ff200780c */ /* 0x000fc40003f86070 */
[----:B------:R-:W-:Y:S01]  /*2cb90*/  IADD3 R242, R27, -0x74, RZ ;  /* 0xffffff8c1bf27810 */ /* 0x000fe20007ffe0ff */
[----:B------:R3:W-:Y:S01]  /*2cba0*/  LDGSTS.E [R8+0x8008], desc[UR60][R168.64], !P1 ;  /* 0x08008000a8087fae */ /* 0x0007e2000c92187c */
[----:B------:R-:W-:-:S03]  /*2cbb0*/  ISETP.GE.U32.AND P1, PT, R9, 0x7fffff0e, PT ;  /* 0x7fffff0e0900780c */ /* 0x000fc60003f26070 */
[----:B------:R3:W-:Y:S01]  /*2cbc0*/  LDGSTS.E [R8+0x800c], desc[UR60][R170.64], !P6 ;  /* 0x0800c000aa087fae */ /* 0x0007e2000f12187c */
        /* <DEDUP_REMOVED lines=12> */
[----:B------:R-:W-:Y:S03]  /*2cc90*/  LDGSTS.E [R8+0xc00c], desc[UR60][R178.64], !P6 ;  /* 0x0c00c000b2087fae */ /* 0x000fe6000f12187c */
[----:B------:R-:W-:Y:S02]  /*2cca0*/  IADD3 R9, R252, 0x100000, R9 ;  /* 0x00100000fc097810 */ /* 0x000fe40007ffe009 */
[----:B------:R-:W-:Y:S01]  /*2ccb0*/  ISETP.GE.U32.AND P6, PT, R242, 0x7fffff69, PT ;  /* 0x7fffff69f200780c */ /* 0x000fe20003fc6070 */
[----:B------:R-:W-:-:S02]  /*2ccc0*/  VIADD R242, R27, 0xffffffcb ;  /* 0xffffffcb1bf27836 */ /* 0x000fc40000000000 */
[----:B------:R3:W-:Y:S03]  /*2ccd0*/  LDGSTS.E [R9], desc[UR60][R48.64], !P4 ;  /* 0x0000000030097fae */ /* 0x0007e6000e12187c */
[----:B------:R-:W-:Y:S01]  /*2cce0*/  ISETP.GE.U32.AND P4, PT, R242, 0x7fffff4c, PT ;  /* 0x7fffff4cf200780c */ /* 0x000fe20003f86070 */
[----:B------:R-:W-:Y:S01]  /*2ccf0*/  LDGSTS.E [R9+0x4], desc[UR60][R180.64], !P5 ;  /* 0x00004000b4097fae */ /* 0x000fe2000e92187c */
[C---:B------:R-:W-:Y:S01]  /*2cd00*/  VIADD R242, R27.reuse, 0xffffffc9 ;  /* 0xffffffc91bf27836 */ /* 0x040fe20000000000 */
[----:B------:R-:W-:Y:S01]  /*2cd10*/  ISETP.GE.U32.AND P5, PT, R246, 0x7fffff4b, PT ;  /* 0x7fffff4bf600780c */ /* 0x000fe20003fa6070 */
[----:B------:R-:W-:Y:S01]  /*2cd20*/  VIADD R246, R27, 0xffffffc8 ;  /* 0xffffffc81bf67836 */ /* 0x000fe20000000000 */
[----:B------:R-:W-:Y:S02]  /*2cd30*/  LDGSTS.E [R9+0x8], desc[UR60][R184.64], !P1 ;  /* 0x00008000b8097fae */ /* 0x000fe4000c92187c */
[----:B------:R-:W-:-:S02]  /*2cd40*/  ISETP.GE.U32.AND P1, PT, R242, 0x7fffff4a, PT ;  /* 0x7fffff4af200780c */ /* 0x000fc40003f26070 */
[----:B------:R1:W-:Y:S01]  /*2cd50*/  STL [R1+0x2744], R36 ;  /* 0x0027442401007387 */ /* 0x0003e20000100800 */
[----:B------:R-:W-:-:S03]  /*2cd60*/  VIADD R242, R27, 0xffffffab ;  /* 0xffffffab1bf27836 */ /* 0x000fc60000000000 */
[----:B------:R4:W-:Y:S04]  /*2cd70*/  STL [R1+0x2740], R37 ;  /* 0x0027402501007387 */ /* 0x0009e80000100800 */
[----:B------:R-:W-:Y:S01]  /*2cd80*/  LDGSTS.E [R9+0xc], desc[UR60][R188.64], !P6 ;  /* 0x0000c000bc097fae */ /* 0x000fe2000f12187c */
[----:B------:R-:W-:Y:S01]  /*2cd90*/  ISETP.GE.U32.AND P6, PT, R246, 0x7fffff49, PT ;  /* 0x7fffff49f600780c */ /* 0x000fe20003fc6070 */
[----:B-1----:R-:W1:Y:S02]  /*2cda0*/  LDC R36, c[0x0][0x240] ;  /* 0x00009000ff247b82 */ /* 0x002e640000000800 */
[----:B------:R-:W-:Y:S01]  /*2cdb0*/  STL [R1+0x274c], R46 ;  /* 0x00274c2e01007387 */ /* 0x000fe20000100800 */
[----:B------:R-:W-:-:S03]  /*2cdc0*/  VIADD R246, R27, 0xffffffaa ;  /* 0xffffffaa1bf67836 */ /* 0x000fc60000000000 */
[----:B------:R-:W-:Y:S02]  /*2cdd0*/  STL [R1+0x2748], R47 ;  /* 0x0027482f01007387 */ /* 0x000fe40000100800 */
[----:B----4-:R-:W4:Y:S02]  /*2cde0*/  LDC R37, c[0x0][0x240] ;  /* 0x00009000ff257b82 */ /* 0x010f240000000800 */
[----:B------:R-:W-:Y:S04]  /*2cdf0*/  STL [R1+0x2754], R50 ;  /* 0x0027543201007387 */ /* 0x000fe80000100800 */
[----:B------:R2:W-:Y:S04]  /*2ce00*/  STL [R1+0x2750], R51 ;  /* 0x0027503301007387 */ /* 0x0005e80000100800 */
[----:B------:R-:W-:Y:S04]  /*2ce10*/  STL [R1+0x275c], R54 ;  /* 0x00275c3601007387 */ /* 0x000fe80000100800 */
[----:B------:R-:W-:Y:S04]  /*2ce20*/  STL [R1+0x2758], R55 ;  /* 0x0027583701007387 */ /* 0x000fe80000100800 */
[----:B------:R-:W-:Y:S01]  /*2ce30*/  LDGSTS.E [R9+0x4000], desc[UR60][R118.64], !P4 ;  /* 0x0400000076097fae */ /* 0x000fe2000e12187c */
[----:B------:R-:W-:Y:S01]  /*2ce40*/  ISETP.GE.U32.AND P4, PT, R242, 0x7fffff2c, PT ;  /* 0x7fffff2cf200780c */ /* 0x000fe20003f86070 */
[----:B------:R-:W-:-:S02]  /*2ce50*/  VIADD R242, R27, 0xffffffa9 ;  /* 0xffffffa91bf27836 */ /* 0x000fc40000000000 */
[----:B------:R-:W-:Y:S04]  /*2ce60*/  STL [R1+0x2764], R58 ;  /* 0x0027643a01007387 */ /* 0x000fe80000100800 */
[----:B------:R-:W-:Y:S04]  /*2ce70*/  STL [R1+0x2760], R59 ;  /* 0x0027603b01007387 */ /* 0x000fe80000100800 */
[----:B------:R-:W-:Y:S01]  /*2ce80*/  LDGSTS.E [R9+0x4004], desc[UR60][R190.64], !P5 ;  /* 0x04004000be097fae */ /* 0x000fe2000e92187c */
[----:B------:R-:W-:-:S03]  /*2ce90*/  ISETP.GE.U32.AND P5, PT, R246, 0x7fffff2b, PT ;  /* 0x7fffff2bf600780c */ /* 0x000fc60003fa6070 */
[----:B------:R1:W-:Y:S01]  /*2cea0*/  STL [R1+0x276c], R60 ;  /* 0x00276c3c01007387 */ /* 0x0003e20000100800 */
[----:B------:R-:W-:-:S03]  /*2ceb0*/  IADD3 R246, R27, -0x58, RZ ;  /* 0xffffffa81bf67810 */ /* 0x000fc60007ffe0ff */
[----:B------:R-:W-:Y:S04]  /*2cec0*/  STL [R1+0x2768], R61 ;  /* 0x0027683d01007387 */ /* 0x000fe80000100800 */
[----:B------:R-:W-:Y:S01]  /*2ced0*/  STL [R1+0x2774], R62 ;  /* 0x0027743e01007387 */ /* 0x000fe20000100800 */
[----:B--2---:R-:W-:Y:S01]  /*2cee0*/  IMAD R51, R22, R23, RZ ;  /* 0x0000001716337224 */ /* 0x004fe200078e02ff */
[----:B-1----:R-:W1:Y:S02]  /*2cef0*/  LDC R60, c[0x0][0x240] ;  /* 0x00009000ff3c7b82 */ /* 0x002e640000000800 */
[----:B------:R-:W-:Y:S04]  /*2cf00*/  STL [R1+0x2770], R63 ;  /* 0x0027703f01007387 */ /* 0x000fe80000100800 */
[----:B------:R-:W-:Y:S01]  /*2cf10*/  LDGSTS.E [R9+0x4008], desc[UR60][R192.64], !P1 ;  /* 0x04008000c0097fae */ /* 0x000fe2000c92187c */
[----:B------:R-:W-:-:S03]  /*2cf20*/  ISETP.GE.U32.AND P1, PT, R242, 0x7fffff2a, PT ;  /* 0x7fffff2af200780c */ /* 0x000fc60003f26070 */
[----:B------:R2:W-:Y:S01]  /*2cf30*/  STL [R1+0x277c], R64 ;  /* 0x00277c4001007387 */ /* 0x0005e20000100800 */
[----:B------:R-:W-:-:S03]  /*2cf40*/  VIADD R242, R27, 0xffffff8b ;  /* 0xffffff8b1bf27836 */ /* 0x000fc60000000000 */
[----:B------:R-:W-:Y:S04]  /*2cf50*/  STL [R1+0x2778], R65 ;  /* 0x0027784101007387 */ /* 0x000fe80000100800 */
[----:B------:R-:W-:Y:S01]  /*2cf60*/  LDGSTS.E [R9+0x400c], desc[UR60][R194.64], !P6 ;  /* 0x0400c000c2097fae */ /* 0x000fe2000f12187c */
[----:B------:R-:W-:Y:S01]  /*2cf70*/  ISETP.GE.U32.AND P6, PT, R246, 0x7fffff29, PT ;  /* 0x7fffff29f600780c */ /* 0x000fe20003fc6070 */
[----:B------:R-:W-:Y:S01]  /*2cf80*/  IMAD R47, R7, R28, RZ ;  /* 0x0000001c072f7224 */ /* 0x000fe200078e02ff */
[----:B--2---:R-:W2:Y:S01]  /*2cf90*/  LDC R64, c[0x0][0x240] ;  /* 0x00009000ff407b82 */ /* 0x004ea20000000800 */
[----:B------:R4:W-:Y:S01]  /*2cfa0*/  STL [R1+0x2794], R66 ;  /* 0x0027944201007387 */ /* 0x0009e20000100800 */
[----:B------:R-:W-:-:S03]  /*2cfb0*/  VIADD R246, R27, 0xffffff8a ;  /* 0xffffff8a1bf67836 */ /* 0x000fc60000000000 */
[----:B------:R-:W-:Y:S04]  /*2cfc0*/  STL [R1+0x2780], R67 ;  /* 0x0027804301007387 */ /* 0x000fe80000100800 */
[----:B------:R1:W-:Y:S01]  /*2cfd0*/  STL.64 [R1+0x2788], R68 ;  /* 0x0027884401007387 */ /* 0x0003e20000100a00 */
[----:B------:R-:W-:Y:S01]  /*2cfe0*/  IMAD R46, R34, R30, RZ ;  /* 0x0000001e222e7224 */ /* 0x000fe200078e02ff */
[----:B----4-:R-:W4:Y:S02]  /*2cff0*/  LDC R66, c[0x0][0x240] ;  /* 0x00009000ff427b82 */ /* 0x010f240000000800 */
[----:B------:R-:W-:Y:S04]  /*2d000*/  STL [R1+0x279c], R70 ;  /* 0x00279c4601007387 */ /* 0x000fe80000100800 */
[----:B------:R-:W-:Y:S04]  /*2d010*/  STL [R1+0x2798], R71 ;  /* 0x0027984701007387 */ /* 0x000fe80000100800 */
[----:B------:R-:W-:Y:S01]  /*2d020*/  STL [R1+0x27a4], R72 ;  /* 0x0027a44801007387 */ /* 0x000fe20000100800 */
[----:B------:R-:W-:Y:S01]  /*2d030*/  IMAD R50, R18, R19, RZ ;  /* 0x0000001312327224 */ /* 0x000fe200078e02ff */
[----:B-1----:R-:W1:Y:S02]  /*2d040*/  LDC R68, c[0x0][0x240] ;  /* 0x00009000ff447b82 */ /* 0x002e640000000800 */
[----:B------:R-:W-:Y:S01]  /*2d050*/  LDGSTS.E [R9+0x8000], desc[UR60][R182.64], !P4 ;  /* 0x08000000b6097fae */ /* 0x000fe2000e12187c */
[----:B------:R-:W-:Y:S01]  /*2d060*/  ISETP.GE.U32.AND P4, PT, R242, 0x7fffff0c, PT ;  /* 0x7fffff0cf200780c */ /* 0x000fe20003f86070 */
[----:B------:R-:W-:-:S02]  /*2d070*/  VIADD R242, R27, 0xffffff89 ;  /* 0xffffff891bf27836 */ /* 0x000fc40000000000 */
[----:B------:R-:W-:Y:S02]  /*2d080*/  STL [R1+0x27a0], R73 ;  /* 0x0027a04901007387 */ /* 0x000fe40000100800 */
[----:B------:R-:W2:Y:S02]  /*2d090*/  LDC R19, c[0x0][0x240] ;  /* 0x00009000ff137b82 */ /* 0x000ea40000000800 */
[----:B------:R-:W-:Y:S04]  /*2d0a0*/  STL [R1+0x27ac], R74 ;  /* 0x0027ac4a01007387 */ /* 0x000fe80000100800 */
[----:B------:R-:W-:Y:S01]  /*2d0b0*/  LDGSTS.E [R9+0x8004], desc[UR60][R196.64], !P5 ;  /* 0x08004000c4097fae */ /* 0x000fe2000e92187c */
[----:B------:R-:W-:Y:S01]  /*2d0c0*/  ISETP.GE.U32.AND P5, PT, R246, 0x7fffff0b, PT ;  /* 0x7fffff0bf600780c */ /* 0x000fe20003fa6070 */
[----:B------:R-:W-:Y:S01]  /*2d0d0*/  VIADD R246, R27, 0xffffff88 ;  /* 0xffffff881bf67836 */ /* 0x000fe20000000000 */
[----:B------:R-:W4:Y:S01]  /*2d0e0*/  LDC R18, c[0x0][0x240] ;  /* 0x00009000ff127b82 */ /* 0x000f220000000800 */
[----:B------:R-:W-:Y:S04]  /*2d0f0*/  STL [R1+0x27a8], R75 ;  /* 0x0027a84b01007387 */ /* 0x000fe80000100800 */
[----:B------:R-:W-:Y:S04]  /*2d100*/  STL [R1+0x27b4], R76 ;  /* 0x0027b44c01007387 */ /* 0x000fe80000100800 */
[----:B------:R-:W-:Y:S04]  /*2d110*/  STL [R1+0x27b0], R77 ;  /* 0x0027b04d01007387 */ /* 0x000fe80000100800 */
[----:B------:R-:W-:Y:S04]  /*2d120*/  STL [R1+0x27bc], R78 ;  /* 0x0027bc4e01007387 */ /* 0x000fe80000100800 */
[----:B------:R-:W-:Y:S01]  /*2d130*/  LDGSTS.E [R9+0x8008], desc[UR60][R198.64], !P1 ;  /* 0x08008000c6097fae */ /* 0x000fe2000c92187c */
[----:B------:R-:W-:-:S03]  /*2d140*/  ISETP.GE.U32.AND P1, PT, R242, 0x7fffff0a, PT ;  /* 0x7fffff0af200780c */ /* 0x000fc60003f26070 */
[----:B------:R-:W-:Y:S04]  /*2d150*/  STL [R1+0x27b8], R79 ;  /* 0x0027b84f01007387 */ /* 0x000fe80000100800 */
[----:B------:R3:W-:Y:S04]  /*2d160*/  STL [R1+0x27c8], R2 ;  /* 0x0027c80201007387 */ /* 0x0007e80000100800 */
[----:B------:R-:W-:Y:S01]  /*2d170*/  LDGSTS.E [R9+0x800c], desc[UR60][R200.64], !P6 ;  /* 0x0800c000c8097fae */ /* 0x000fe2000f12187c */
[----:B------:R-:W-:Y:S01]  /*2d180*/  ISETP.GE.U32.AND P6, PT, R246, 0x7fffff09, PT ;  /* 0x7fffff09f600780c */ /* 0x000fe20003fc6070 */
[----:B------:R-:W-:-:S02]  /*2d190*/  VIADD R246, R27, 0xffffffe6 ;  /* 0xffffffe61bf67836 */ /* 0x000fc40000000000 */
[----:B------:R-:W-:Y:S01]  /*2d1a0*/  STL [R1+0x27c4], R80 ;  /* 0x0027c45001007387 */ /* 0x000fe20000100800 */
[C---:B------:R-:W-:Y:S01]  /*2d1b0*/  IADD3 R242, R27.reuse, -0x19, RZ ;  /* 0xffffffe71bf27810 */ /* 0x040fe20007ffe0ff */
[----:B---3--:R-:W3:Y:S02]  /*2d1c0*/  LDC R2, c[0x0][0x240] ;  /* 0x00009000ff027b82 */ /* 0x008ee40000000800 */
[----:B------:R-:W-:Y:S04]  /*2d1d0*/  STL [R1+0x27c0], R81 ;  /* 0x0027c05101007387 */ /* 0x000fe80000100800 */
[----:B------:R-:W-:Y:S04]  /*2d1e0*/  STL [R1+0x27d0], R82 ;  /* 0x0027d05201007387 */ /* 0x000fe80000100800 */
[----:B------:R-:W-:Y:S04]  /*2d1f0*/  STL [R1+0x27cc], R83 ;  /* 0x0027cc5301007387 */ /* 0x000fe80000100800 */
[----:B------:R-:W-:Y:S04]  /*2d200*/  STL [R1+0x27d8], R84 ;  /* 0x0027d85401007387 */ /* 0x000fe80000100800 */
[----:B------:R-:W-:Y:S04]  /*2d210*/  STL [R1+0x27d4], R85 ;  /* 0x0027d45501007387 */ /* 0x000fe80000100800 */
[----:B------:R-:W-:Y:S01]  /*2d220*/  LDGSTS.E [R9+0xc000], desc[UR60][R202.64], !P4 ;  /* 0x0c000000ca097fae */ /* 0x000fe2000e12187c */
[----:B------:R-:W-:Y:S01]  /*2d230*/  ISETP.GE.U32.AND P4, PT, R246, 0x7fffff67, PT ;  /* 0x7fffff67f600780c */ /* 0x000fe20003f86070 */
[----:B------:R-:W-:-:S02]  /*2d240*/  VIADD R246, R27, 0xffffffe5 ;  /* 0xffffffe51bf67836 */ /* 0x000fc40000000000 */
[----:B------:R-:W-:Y:S04]  /*2d250*/  STL [R1+0x27e0], R86 ;  /* 0x0027e05601007387 */ /* 0x000fe80000100800 */
[----:B------:R-:W-:Y:S04]  /*2d260*/  STL [R1+0x27dc], R87 ;  /* 0x0027dc5701007387 */ /* 0x000fe80000100800 */
[----:B------:R-:W-:Y:S04]  /*2d270*/  STL [R1+0x27e8], R90 ;  /* 0x0027e85a01007387 */ /* 0x000fe80000100800 */
[----:B------:R-:W-:Y:S04]  /*2d280*/  STL [R1+0x27e4], R91 ;  /* 0x0027e45b01007387 */ /* 0x000fe80000100800 */
[----:B------:R-:W-:Y:S01]  /*2d290*/  LDGSTS.E [R9+0xc004], desc[UR60][R204.64], !P5 ;  /* 0x0c004000cc097fae */ /* 0x000fe2000e92187c */
[----:B------:R-:W-:-:S03]  /*2d2a0*/  ISETP.GE.U32.AND P5, PT, R242, 0x7fffff68, PT ;  /* 0x7fffff68f200780c */ /* 0x000fc60003fa6070 */
[----:B------:R-:W-:Y:S01]  /*2d2b0*/  STL [R1+0x27f0], R88 ;  /* 0x0027f05801007387 */ /* 0x000fe20000100800 */
[----:B------:R-:W-:-:S03]  /*2d2c0*/  LOP3.LUT R242, R243, 0x60, RZ, 0x3c, !PT ;  /* 0x00000060f3f27812 */ /* 0x000fc600078e3cff */
[----:B------:R-:W-:Y:S04]  /*2d2d0*/  STL [R1+0x27ec], R89 ;  /* 0x0027ec5901007387 */ /* 0x000fe80000100800 */
[----:B------:R-:W-:Y:S01]  /*2d2e0*/  LDGSTS.E [R9+0xc008], desc[UR60][R206.64], !P1 ;  /* 0x0c008000ce097fae */ /* 0x000fe2000c92187c */
[----:B------:R-:W-:Y:S01]  /*2d2f0*/  ISETP.GE.U32.AND P1, PT, R246, 0x7fffff66, PT ;  /* 0x7fffff66f600780c */ /* 0x000fe20003f26070 */
[----:B------:R-:W-:Y:S02]  /*2d300*/  VIADD R246, R27, 0xffffffe4 ;  /* 0xffffffe41bf67836 */ /* 0x000fe40000000000 */
[----:B------:R-:W-:Y:S04]  /*2d310*/  STL [R1+0x27f8], R94 ;  /* 0x0027f85e01007387 */ /* 0x000fe80000100800 */
[----:B------:R-:W-:Y:S04]  /*2d320*/  STL [R1+0x27f4], R95 ;  /* 0x0027f45f01007387 */ /* 0x000fe80000100800 */
[----:B------:R-:W-:Y:S01]  /*2d330*/  STL [R1+0x2800], R96 ;  /* 0x0028006001007387 */ /* 0x000fe20000100800 */
[----:B------:R-:W-:-:S03]  /*2d340*/  IADD3 R242, R252, 0x100000, R242 ;  /* 0x00100000fcf27810 */ /* 0x000fc60007ffe0f2 */
        /* <DEDUP_REMOVED lines=10> */
[----:B------:R-:W-:Y:S04]  /*2d3f0*/  STL [R1+0x2820], R104 ;  /* 0x0028206801007387 */ /* 0x000fe80000100800 */
[----:B------:R-:W-:Y:S04]  /*2d400*/  STL [R1+0x281c], R105 ;  /* 0x00281c6901007387 */ /* 0x000fe80000100800 */
[----:B------:R-:W-:Y:S01]  /*2d410*/  LDGSTS.E [R242], desc[UR60][R52.64], !P5 ;  /* 0x0000000034f27fae */ /* 0x000fe2000e92187c */
[----:B------:R-:W-:-:S03]  /*2d420*/  ISETP.GE.U32.AND P5, PT, R246, 0x7fffff48, PT ;  /* 0x7fffff48f600780c */ /* 0x000fc60003fa6070 */
[----:B------:R-:W-:Y:S01]  /*2d430*/  STL [R1+0x2828], R106 ;  /* 0x0028286a01007387 */ /* 0x000fe20000100800 */
[----:B------:R-:W-:-:S03]  /*2d440*/  VIADD R246, R27, 0xffffffc5 ;  /* 0xffffffc51bf67836 */ /* 0x000fc60000000000 */
[----:B------:R-:W-:Y:S01]  /*2d450*/  LDGSTS.E [R242+0x4], desc[UR60][R210.64], !P4 ;  /* 0x00004000d2f27fae */ /* 0x000fe2000e12187c */
[----:B------:R-:W-:-:S03]  /*2d460*/  ISETP.GE.U32.AND P4, PT, R247, 0x7fffff47, PT ;  /* 0x7fffff47f700780c */ /* 0x000fc60003f86070 */
[----:B------:R-:W-:Y:S01]  /*2d470*/  STL [R1+0x2824], R107 ;  /* 0x0028246b01007387 */ /* 0x000fe20000100800 */
[----:B------:R-:W-:-:S03]  /*2d480*/  IADD3 R247, R27, -0x3c, RZ ;  /* 0xffffffc41bf77810 */ /* 0x000fc60007ffe0ff */
[----:B------:R-:W-:Y:S04]  /*2d490*/  STL [R1+0x2830], R108 ;  /* 0x0028306c01007387 */ /* 0x000fe80000100800 */
        /* <DEDUP_REMOVED lines=8> */
[----:B------:R1:W-:Y:S04]  /*2d520*/  STL [R1+0x284c], R3 ;  /* 0x00284c0301007387 */ /* 0x0003e80000100800 */
[----:B------:R-:W-:Y:S01]  /*2d530*/  LDGSTS.E [R242+0xc], desc[UR60][R214.64], !P6 ;  /* 0x0000c000d6f27fae */ /* 0x000fe2000f12187c */
[----:B------:R-:W-:Y:S01]  /*2d540*/  ISETP.GE.U32.AND P6, PT, R247, 0x7fffff45, PT ;  /* 0x7fffff45f700780c */ /* 0x000fe20003fc6070 */
[----:B------:R-:W-:Y:S02]  /*2d550*/  VIADD R247, R27, 0xffffffa6 ;  /* 0xffffffa61bf77836 */ /* 0x000fe40000000000 */
[----:B------:R-:W-:Y:S01]  /*2d560*/  STL [R1+0x2848], R114 ;  /* 0x0028487201007387 */ /* 0x000fe20000100800 */
[----:B------:R-:W-:Y:S01]  /*2d570*/  LOP3.LUT R243, R243, 0x70, RZ, 0x3c, !PT ;  /* 0x00000070f3f37812 */ /* 0x000fe200078e3cff */
[----:B-1----:R-:W1:Y:S02]  /*2d580*/  LDC R3, c[0x0][0x240] ;  /* 0x00009000ff037b82 */ /* 0x002e640000000800 */
[----:B------:R-:W-:Y:S04]  /*2d590*/  STL [R1+0x2844], R115 ;  /* 0x0028447301007387 */ /* 0x000fe80000100800 */
[----:B------:R2:W-:Y:S04]  /*2d5a0*/  STL [R1+0x2854], R38 ;  /* 0x0028542601007387 */ /* 0x0005e80000100800 */
[----:B------:R4:W-:Y:S04]  /*2d5b0*/  STL [R1+0x2850], R39 ;  /* 0x0028502701007387 */ /* 0x0009e80000100800 */
[----:B------:R-:W-:Y:S04]  /*2d5c0*/  STL [R1+0x285c], R116 ;  /* 0x00285c7401007387 */ /* 0x000fe80000100800 */
[----:B------:R-:W-:Y:S01]  /*2d5d0*/  LDGSTS.E [R242+0x4000], desc[UR60][R122.64], !P5 ;  /* 0x040000007af27fae */ /* 0x000fe2000e92187c */
[----:B------:R-:W-:Y:S01]  /*2d5e0*/  ISETP.GE.U32.AND P5, PT, R246, 0x7fffff28, PT ;  /* 0x7fffff28f600780c */ /* 0x000fe20003fa6070 */
[----:B--2---:R-:W2:Y:S02]  /*2d5f0*/  LDC R38, c[0x0][0x240] ;  /* 0x00009000ff267b82 */ /* 0x004ea40000000800 */
[----:B------:R-:W-:Y:S01]  /*2d600*/  STL [R1+0x2858], R117 ;  /* 0x0028587501007387 */ /* 0x000fe20000100800 */
[----:B------:R-:W-:-:S03]  /*2d610*/  VIADD R246, R27, 0xffffffa5 ;  /* 0xffffffa51bf67836 */ /* 0x000fc60000000000 */
[----:B------:R-:W-:Y:S01]  /*2d620*/  LDGSTS.E [R242+0x4004], desc[UR60][R216.64], !P4 ;  /* 0x04004000d8f27fae */ /* 0x000fe2000e12187c */
[----:B------:R-:W-:Y:S01]  /*2d630*/  ISETP.GE.U32.AND P4, PT, R247, 0x7fffff27, PT ;  /* 0x7fffff27f700780c */ /* 0x000fe20003f86070 */
[----:B----4-:R-:W4:Y:S02]  /*2d640*/  LDC R39, c[0x0][0x240] ;  /* 0x00009000ff277b82 */ /* 0x010f240000000800 */
[----:B------:R-:W-:Y:S01]  /*2d650*/  STL [R1+0x2864], R120 ;  /* 0x0028647801007387 */ /* 0x000fe20000100800 */
[----:B------:R-:W-:-:S03]  /*2d660*/  VIADD R247, R27, 0xffffffa4 ;  /* 0xffffffa41bf77836 */ /* 0x000fc60000000000 */
        /* <DEDUP_REMOVED lines=18> */
[----:B------:R-:W-:Y:S01]  /*2d790*/  LDGSTS.E [R242+0x8000], desc[UR60][R186.64], !P5 ;  /* 0x08000000baf27fae */ /* 0x000fe2000e92187c */
[----:B------:R-:W-:-:S03]  /*2d7a0*/  ISETP.GE.U32.AND P5, PT, R246, 0x7fffff08, PT ;  /* 0x7fffff08f600780c */ /* 0x000fc60003fa6070 */
[----:B------:R-:W-:Y:S01]  /*2d7b0*/  STL [R1+0x2890], R135 ;  /* 0x0028908701007387 */ /* 0x000fe20000100800 */
[----:B------:R-:W-:-:S03]  /*2d7c0*/  VIADD R246, R27, 0xffffff85 ;  /* 0xffffff851bf67836 */ /* 0x000fc60000000000 */
[----:B------:R-:W-:Y:S01]  /*2d7d0*/  LDGSTS.E [R242+0x8004], desc[UR60][R222.64], !P4 ;  /* 0x08004000def27fae */ /* 0x000fe2000e12187c */
[----:B------:R-:W-:-:S03]  /*2d7e0*/  ISETP.GE.U32.AND P4, PT, R247, 0x7fffff07, PT ;  /* 0x7fffff07f700780c */ /* 0x000fc60003f86070 */
        /* <DEDUP_REMOVED lines=13> */
[----:B------:R-:W-:Y:S01]  /*2d8c0*/  ISETP.GE.U32.AND P6, PT, R247, 0x7fffff62, PT ;  /* 0x7fffff62f700780c */ /* 0x000fe20003fc6070 */
[----:B------:R-:W-:Y:S02]  /*2d8d0*/  VIADD R247, R27, 0xffffffe3 ;  /* 0xffffffe31bf77836 */ /* 0x000fe40000000000 */
[----:B------:R-:W-:Y:S04]  /*2d8e0*/  STL [R1+0x28bc], R144 ;  /* 0x0028bc9001007387 */ /* 0x000fe80000100800 */
[----:B------:R-:W-:Y:S04]  /*2d8f0*/  STL [R1+0x28b8], R145 ;  /* 0x0028b89101007387 */ /* 0x000fe80000100800 */
[----:B------:R-:W-:Y:S04]  /*2d900*/  STL [R1+0x28c4], R146 ;  /* 0x0028c49201007387 */ /* 0x000fe80000100800 */
[----:B------:R-:W-:Y:S04]  /*2d910*/  STL [R1+0x28c0], R147 ;  /* 0x0028c09301007387 */ /* 0x000fe80000100800 */
[----:B------:R3:W-:Y:S04]  /*2d920*/  STL [R1+0x28d0], R4 ;  /* 0x0028d00401007387 */ /* 0x0007e80000100800 */
[----:B------:R-:W-:Y:S01]  /*2d930*/  LDGSTS.E [R242+0xc000], desc[UR60][R228.64], !P5 ;  /* 0x0c000000e4f27fae */ /* 0x000fe2000e92187c */
[----:B------:R-:W-:-:S03]  /*2d940*/  ISETP.GE.U32.AND P5, PT, R246, 0x7fffff05, PT ;  /* 0x7fffff05f600780c */ /* 0x000fc60003fa6070 */
[----:B------:R-:W-:Y:S01]  /*2d950*/  STL [R1+0x28cc], R148 ;  /* 0x0028cc9401007387 */ /* 0x000fe20000100800 */
[----:B------:R-:W-:Y:S01]  /*2d960*/  VIADD R246, R27, 0xffffffe2 ;  /* 0xffffffe21bf67836 */ /* 0x000fe20000000000 */
[----:B------:R-:W-:Y:S01]  /*2d970*/  IADD3 R243, R252, 0x100000, R243 ;  /* 0x00100000fcf37810 */ /* 0x000fe20007ffe0f3 */
[----:B---3--:R-:W3:Y:S01]  /*2d980*/  LDC R4, c[0x0][0x240] ;  /* 0x00009000ff047b82 */ /* 0x008ee20000000800 */
[----:B------:R-:W-:Y:S01]  /*2d990*/  LDGSTS.E [R242+0xc004], desc[UR60][R230.64], !P4 ;  /* 0x0c004000e6f27fae */ /* 0x000fe2000e12187c */
[----:B------:R-:W-:-:S03]  /*2d9a0*/  ISETP.GE.U32.AND P4, PT, R247, 0x7fffff64, PT ;  /* 0x7fffff64f700780c */ /* 0x000fc60003f86070 */
[----:B------:R-:W-:Y:S04]  /*2d9b0*/  STL [R1+0x28c8], R149 ;  /* 0x0028c89501007387 */ /* 0x000fe80000100800 */
        /* <DEDUP_REMOVED lines=9> */
[----:B------:R-:W-:Y:S01]  /*2da50*/  STL [R1+0x28f0], R156 ;  /* 0x0028f09c01007387 */ /* 0x000fe20000100800 */
[----:B------:R-:W-:-:S03]  /*2da60*/  IADD3 R247, R27, -0x3d, RZ ;  /* 0xffffffc31bf77810 */ /* 0x000fc60007ffe0ff */
[----:B------:R-:W-:Y:S04]  /*2da70*/  STL [R1+0x28ec], R157 ;  /* 0x0028ec9d01007387 */ /* 0x000fe80000100800 */
[----:B------:R-:W-:Y:S04]  /*2da80*/  STL [R1+0x28f8], R40 ;  /* 0x0028f82801007387 */ /* 0x000fe80000100800 */
[----:B------:R-:W-:Y:S04]  /*2da90*/  STL [R1+0x28f4], R41 ;  /* 0x0028f42901007387 */ /* 0x000fe80000100800 */
[----:B------:R-:W-:Y:S04]  /*2daa0*/  STL [R1+0x2900], R158 ;  /* 0x0029009e01007387 */ /* 0x000fe80000100800 */
[----:B------:R-:W-:Y:S04]  /*2dab0*/  STL [R1+0x28fc], R159 ;  /* 0x0028fc9f01007387 */ /* 0x000fe80000100800 */
[----:B------:R-:W-:Y:S01]  /*2dac0*/  LDGSTS.E [R242+0xc00c], desc[UR60][R234.64], !P5 ;  /* 0x0c00c000eaf27fae */ /* 0x000fe2000e92187c */
[----:B------:R-:W-:-:S03]  /*2dad0*/  ISETP.GE.U32.AND P5, PT, R246, 0x7fffff61, PT ;  /* 0x7fffff61f600780c */ /* 0x000fc60003fa6070 */
[----:B------:R-:W-:Y:S04]  /*2dae0*/  STL [R1+0x2908], R160 ;  /* 0x002908a001007387 */ /* 0x000fe80000100800 */
[----:B------:R-:W-:Y:S01]  /*2daf0*/  LDGSTS.E [R243], desc[UR60][R56.64], !P4 ;  /* 0x0000000038f37fae */ /* 0x000fe2000e12187c */
[----:B------:R-:W-:-:S03]  /*2db00*/  ISETP.GE.U32.AND P4, PT, R247, 0x7fffff44, PT ;  /* 0x7fffff44f700780c */ /* 0x000fc60003f86070 */
[----:B------:R-:W-:Y:S01]  /*2db10*/  STL [R1+0x2904], R161 ;  /* 0x002904a101007387 */ /* 0x000fe20000100800 */
[----:B------:R-:W-:-:S03]  /*2db20*/  VIADD R246, R27, 0xffffffc0 ;  /* 0xffffffc01bf67836 */ /* 0x000fc60000000000 */
[----:B------:R-:W-:Y:S01]  /*2db30*/  STL [R1+0x2910], R162 ;  /* 0x002910a201007387 */ /* 0x000fe20000100800 */
[----:B------:R-:W-:-:S03]  /*2db40*/  VIADD R247, R27, 0xffffffa0 ;  /* 0xffffffa01bf77836 */ /* 0x000fc60000000000 */
        /* <DEDUP_REMOVED lines=8> */
[----:B------:R-:W-:Y:S01]  /*2dbd0*/  LDGSTS.E [R243+0x8], desc[UR60][R238.64], !P6 ;  /* 0x00008000eef37fae */ /* 0x000fe2000f12187c */
[----:B------:R-:W-:Y:S01]  /*2dbe0*/  ISETP.GE.U32.AND P6, PT, R246, 0x7fffff41, PT ;  /* 0x7fffff41f600780c */ /* 0x000fe20003fc6070 */
[C---:B------:R-:W-:Y:S02]  /*2dbf0*/  VIADD R246, R27.reuse, 0xffffffc2 ;  /* 0xffffffc21bf67836 */ /* 0x040fe40000000000 */
[----:B------:R1:W-:Y:S01]  /*2dc00*/  STL [R1+0x2924], R169 ;  /* 0x002924a901007387 */ /* 0x0003e20000100800 */
[----:B------:R-:W-:-:S03]  /*2dc10*/  VIADD R247, R27, 0xffffffc1 ;  /* 0xffffffc11bf77836 */ /* 0x000fc60000000000 */
[----:B------:R2:W-:Y:S04]  /*2dc20*/  STL [R1+0x2930], R170 ;  /* 0x002930aa01007387 */ /* 0x0005e80000100800 */
[----:B------:R4:W-:Y:S04]  /*2dc30*/  STL [R1+0x292c], R171 ;  /* 0x00292cab01007387 */ /* 0x0009e80000100800 */
[----:B------:R-:W-:Y:S04]  /*2dc40*/  STL [R1+0x2938], R172 ;  /* 0x002938ac01007387 */ /* 0x000fe80000100800 */
[----:B------:R-:W-:Y:S01]  /*2dc50*/  LDGSTS.E [R243+0xc], desc[UR60][R240.64], !P5 ;  /* 0x0000c000f0f37fae */ /* 0x000fe2000e92187c */
[----:B-1----:R-:W-:Y:S01]  /*2dc60*/  IMAD R169, R10, R251, RZ ;  /* 0x000000fb0aa97224 */ /* 0x002fe200078e02ff */
[----:B--2---:R-:W1:Y:S02]  /*2dc70*/  LDC R170, c[0x0][0x240] ;  /* 0x00009000ffaa7b82 */ /* 0x004e640000000800 */
[----:B------:R-:W-:Y:S01]  /*2dc80*/  STL [R1+0x2934], R173 ;  /* 0x002934ad01007387 */ /* 0x000fe20000100800 */
[----:B------:R-:W-:-:S03]  /*2dc90*/  ISETP.GE.U32.AND P5, PT, R247, 0x7fffff42, PT ;  /* 0x7fffff42f700780c */ /* 0x000fc60003fa6070 */
[----:B------:R-:W-:Y:S01]  /*2dca0*/  STL [R1+0x2940], R174 ;  /* 0x002940ae01007387 */ /* 0x000fe20000100800 */
[----:B------:R-:W-:Y:S01]  /*2dcb0*/  IMAD R164, R20, R21, RZ ;  /* 0x0000001514a47224 */ /* 0x000fe200078e02ff */
[----:B------:R-:W2:Y:S02]  /*2dcc0*/  LDC R251, c[0x0][0x240] ;  /* 0x00009000fffb7b82 */ /* 0x000ea40000000800 */
[----:B------:R-:W-:Y:S01]  /*2dcd0*/  LDGSTS.E [R243+0x4000], desc[UR60][R126.64], !P4 ;  /* 0x040000007ef37fae */ /* 0x000fe2000e12187c */
[----:B------:R-:W-:-:S03]  /*2dce0*/  ISETP.GE.U32.AND P4, PT, R246, 0x7fffff43, PT ;  /* 0x7fffff43f600780c */ /* 0x000fc60003f86070 */
[----:B------:R-:W-:Y:S01]  /*2dcf0*/  STL [R1+0x293c], R175 ;  /* 0x00293caf01007387 */ /* 0x000fe20000100800 */
[----:B------:R-:W-:Y:S01]  /*2dd00*/  IMAD R167, R25, R24, RZ ;  /* 0x0000001819a77224 */ /* 0x000fe200078e02ff */
[----:B------:R-:W3:Y:S02]  /*2dd10*/  LDC R21, c[0x0][0x240] ;  /* 0x00009000ff157b82 */ /* 0x000ee40000000800 */
[----:B------:R-:W-:Y:S04]  /*2dd20*/  STL [R1+0x2948], R176 ;  /* 0x002948b001007387 */ /* 0x000fe80000100800 */
[----:B------:R-:W-:Y:S04]  /*2dd30*/  STL [R1+0x2944], R177 ;  /* 0x002944b101007387 */ /* 0x000fe80000100800 */
[----:B------:R-:W-:Y:S04]  /*2dd40*/  STL [R1+0x294c], R179 ;  /* 0x00294cb301007387 */ /* 0x000fe80000100800 */
[----:B------:R1:W-:Y:S01]  /*2dd50*/  STL.64 [R1+0x2950], R48 ;  /* 0x0029503001007387 */ /* 0x0003e20000100a00 */
[----:B------:R-:W-:-:S02]  /*2dd60*/  IMAD R165, R32, R26, RZ ;  /* 0x0000001a20a57224 */ /* 0x000fc400078e02ff */
[----:B------:R-:W-:Y:S01]  /*2dd70*/  IMAD R160, R35, R29, RZ ;  /* 0x0000001d23a07224 */ /* 0x000fe200078e02ff */
[----:B------:R-:W2:Y:S01]  /*2dd80*/  LDL.LU R10, [R1+0x5e8] ;  /* 0x0005e800010a7983 */ /* 0x000ea20000300800 */
[----:B------:R-:W-:Y:S02]  /*2dd90*/  IMAD R162, R33, R31, RZ ;  /* 0x0000001f21a27224 */ /* 0x000fe400078e02ff */
[----:B------:R-:W-:Y:S01]  /*2dda0*/  VIADD R247, R27, 0xffffffa2 ;  /* 0xffffffa21bf77836 */ /* 0x000fe20000000000 */
[----:B------:R-:W3:Y:S01]  /*2ddb0*/  LDL.LU R59, [R1+0x5e0] ;  /* 0x0005e000013b7983 */ /* 0x000ee20000300800 */
[----:B----4-:R-:W-:Y:S02]  /*2ddc0*/  IMAD R171, R14, R248, RZ ;  /* 0x000000f80eab7224 */ /* 0x010fe400078e02ff */
[----:B------:R-:W-:Y:S01]  /*2ddd0*/  IMAD R168, R11, R250, RZ ;  /* 0x000000fa0ba87224 */ /* 0x000fe200078e02ff */
[----:B------:R-:W4:Y:S01]  /*2dde0*/  LDL.LU R58, [R1+0x5dc] ;  /* 0x0005dc00013a7983 */ /* 0x000f220000300800 */
[----:B------:R-:W3:Y:S03]  /*2ddf0*/  LDC R248, c[0x0][0x240] ;  /* 0x00009000fff87b82 */ /* 0x000ee60000000800 */
[----:B------:R-:W4:Y:S04]  /*2de00*/  LDL.LU R55, [R1+0x5d8] ;  /* 0x0005d80001377983 */ /* 0x000f280000300800 */
[----:B------:R-:W-:Y:S01]  /*2de10*/  LDGSTS.E [R243+0x4004], desc[UR60][R44.64], !P4 ;  /* 0x040040002cf37fae */ /* 0x000fe2000e12187c */
[----:B------:R-:W4:Y:S03]  /*2de20*/  LDC R250, c[0x0][0x240] ;  /* 0x00009000fffa7b82 */ /* 0x000f260000000800 */
[----:B------:R-:W4:Y:S04]  /*2de30*/  LDL.LU R54, [R1+0x5d4] ;  /* 0x0005d40001367983 */ /* 0x000f280000300800 */
[----:B------:R-:W-:Y:S01]  /*2de40*/  LDGSTS.E [R243+0x4008], desc[UR60][R42.64], !P5 ;  /* 0x040080002af37fae */ /* 0x000fe2000e92187c */
[----:B------:R-:W-:Y:S01]  /*2de50*/  IMAD R166, R16, R17, RZ ;  /* 0x0000001110a67224 */ /* 0x000fe200078e02ff */
[----:B------:R-:W4:Y:S02]  /*2de60*/  LDC R14, c[0x0][0x240] ;  /* 0x00009000ff0e7b82 */ /* 0x000f240000000800 */
[----:B------:R-:W4:Y:S04]  /*2de70*/  LDL.LU R45, [R1+0x5cc] ;  /* 0x0005cc00012d7983 */ /* 0x000f280000300800 */
[----:B------:R-:W4:Y:S01]  /*2de80*/  LDL.LU R44, [R1+0x5c8] ;  /* 0x0005c800012c7983 */ /* 0x000f220000300800 */
[----:B------:R-:W-:Y:S01]  /*2de90*/  ISETP.GE.U32.AND P5, PT, R247, 0x7fffff23, PT ;  /* 0x7fffff23f700780c */ /* 0x000fe20003fa6070 */
[----:B------:R-:W4:Y:S02]  /*2dea0*/  LDC R17, c[0x0][0x240] ;  /* 0x00009000ff117b82 */ /* 0x000f240000000800 */
[----:B------:R-:W4:Y:S04]  /*2deb0*/  LDL.LU R43, [R1+0x5c4] ;  /* 0x0005c400012b7983 */ /* 0x000f280000300800 */
[----:B------:R-:W4:Y:S02]  /*2dec0*/  LDL.LU R42, [R1+0x5c0] ;  /* 0x0005c000012a7983 */ /* 0x000f240000300800 */
[----:B------:R-:W3:Y:S02]  /*2ded0*/  LDC R247, c[0x0][0x240] ;  /* 0x00009000fff77b82 */ /* 0x000ee40000000800 */
[----:B------:R-:W4:Y:S04]  /*2dee0*/  LDL.LU R20, [R1+0x5bc] ;  /* 0x0005bc0001147983 */ /* 0x000f280000300800 */
[----:B------:R-:W4:Y:S02]  /*2def0*/  LDL.LU R23, [R1+0x5b8] ;  /* 0x0005b80001177983 */ /* 0x000f240000300800 */
[----:B------:R-:W4:Y:S02]  /*2df00*/  LDC R16, c[0x0][0x240] ;  /* 0x00009000ff107b82 */ /* 0x000f240000000800 */
[----:B------:R-:W4:Y:S04]  /*2df10*/  LDL.LU R22, [R1+0x5b4] ;  /* 0x0005b40001167983 */ /* 0x000f280000300800 */
[----:B------:R-:W4:Y:S02]  /*2df20*/  LDL.LU R24, [R1+0x5ac] ;  /* 0x0005ac0001187983 */ /* 0x000f240000300800 */
[----:B------:R-:W4:Y:S02]  /*2df30*/  LDC R11, c[0x0][0x240] ;  /* 0x00009000ff0b7b82 */ /* 0x000f240000000800 */
[----:B------:R-:W4:Y:S04]  /*2df40*/  LDL.LU R25, [R1+0x5a8] ;  /* 0x0005a80001197983 */ /* 0x000f280000300800 */
[----:B------:R-:W4:Y:S01]  /*2df50*/  LDL.LU R26, [R1+0x5a4] ;  /* 0x0005a400011a7983 */ /* 0x000f220000300800 */
[----:B------:R-:W-:Y:S01]  /*2df60*/  IADD3 R246, R27, -0x5f, RZ ;  /* 0xffffffa11bf67810 */ /* 0x000fe20007ffe0ff */
[----:B-1----:R-:W1:Y:S02]  /*2df70*/  LDC R48, c[0x0][0x240] ;  /* 0x00009000ff307b82 */ /* 0x002e640000000800 */
[----:B------:R-:W4:Y:S04]  /*2df80*/  LDL.LU R29, [R1+0x59c] ;  /* 0x00059c00011d7983 */ /* 0x000f280000300800 */
[----:B------:R-:W4:Y:S02]  /*2df90*/  LDL.LU R28, [R1+0x598] ;  /* 0x00059800011c7983 */ /* 0x000f240000300800 */
[----:B------:R-:W1:Y:S02]  /*2dfa0*/  LDC R49, c[0x0][0x240] ;  /* 0x00009000ff317b82 */ /* 0x000e640000000800 */
[----:B------:R-:W4:Y:S04]  /*2dfb0*/  LDL.LU R30, [R1+0x594] ;  /* 0x00059400011e7983 */ /* 0x000f280000300800 */
[----:B------:R-:W4:Y:S02]  /*2dfc0*/  LDL.LU R31, [R1+0x590] ;  /* 0x00059000011f7983 */ /* 0x000f240000300800 */
[----:B------:R-:W1:Y:S02]  /*2dfd0*/  LDC R177, c[0x0][0x240] ;  /* 0x00009000ffb17b82 */ /* 0x000e640000000800 */
[----:B------:R-:W4:Y:S04]  /*2dfe0*/  LDL.LU R32, [R1+0x58c] ;  /* 0x00058c0001207983 */ /* 0x000f280000300800 */
[----:B------:R-:W4:Y:S04]  /*2dff0*/  LDL.LU R33, [R1+0x588] ;  /* 0x0005880001217983 */ /* 0x000f280000300800 */
[----:B------:R-:W4:Y:S04]  /*2e000*/  LDL.LU R34, [R1+0x584] ;  /* 0x0005840001227983 */ /* 0x000f280000300800 */
[----:B------:R-:W4:Y:S04]  /*2e010*/  LDL.LU R35, [R1+0x580] ;  /* 0x0005800001237983 */ /* 0x000f280000300800 */
[----:B------:R1:W-:Y:S04]  /*2e020*/  LDGSTS.E [R243+0x400c], desc[UR60][R12.64], !P6 ;  /* 0x0400c0000cf37fae */ /* 0x0003e8000f12187c */
[----:B------:R-:W4:Y:S01]  /*2e030*/  LDL.LU R7, [R1+0x57c] ;  /* 0x00057c0001077983 */ /* 0x000f220000300800 */
[----:B-1----:R-:W1:Y:S08]  /*2e040*/  LDC R13, c[0x0][0x240] ;  /* 0x00009000ff0d7b82 */ /* 0x002e700000000800 */
[----:B------:R-:W1:Y:S01]  /*2e050*/  LDC R12, c[0x0][0x240] ;  /* 0x00009000ff0c7b82 */ /* 0x000e620000000800 */
[----:B--2---:R-:W-:-:S07]  /*2e060*/  IMAD R163, R10, R251, RZ ;  /* 0x000000fb0aa37224 */ /* 0x004fce00078e02ff */
[----:B------:R-:W2:Y:S01]  /*2e070*/  LDC R10, c[0x0][0x240] ;  /* 0x00009000ff0a7b82 */ /* 0x000ea20000000800 */
[----:B---3--:R-:W-:-:S07]  /*2e080*/  IMAD R161, R59, R247, RZ ;  /* 0x000000f73ba17224 */ /* 0x008fce00078e02ff */
[----:B------:R-:W3:Y:S01]  /*2e090*/  LDC R251, c[0x0][0x240] ;  /* 0x00009000fffb7b82 */ /* 0x000ee20000000800 */
[----:B----4-:R-:W-:Y:S02]  /*2e0a0*/  IMAD R159, R55, R248, RZ ;  /* 0x000000f8379f7224 */ /* 0x010fe400078e02ff */
[----:B------:R-:W-:Y:S02]  /*2e0b0*/  IMAD R40, R54, R250, RZ ;  /* 0x000000fa36287224 */ /* 0x000fe400078e02ff */
[----:B------:R-:W-:Y:S02]  /*2e0c0*/  IMAD R156, R43, R38, RZ ;  /* 0x000000262b9c7224 */ /* 0x000fe400078e02ff */
[----:B------:R-:W-:Y:S02]  /*2e0d0*/  IMAD R157, R42, R37, RZ ;  /* 0x000000252a9d7224 */ /* 0x000fe400078e02ff */
[----:B------:R-:W-:Y:S02]  /*2e0e0*/  IMAD R154, R20, R21, RZ ;  /* 0x00000015149a7224 */ /* 0x000fe400078e02ff */
[----:B------:R-:W-:-:S02]  /*2e0f0*/  IMAD R155, R23, R19, RZ ;  /* 0x00000013179b7224 */ /* 0x000fc400078e02ff */
[----:B------:R-:W-:Y:S02]  /*2e100*/  IMAD R41, R44, R39, RZ ;  /* 0x000000272c297224 */ /* 0x000fe400078e02ff */
[----:B------:R-:W-:Y:S02]  /*2e110*/  IMAD R153, R24, R17, RZ ;  /* 0x0000001118997224 */ /* 0x000fe400078e02ff */
[----:B------:R-:W-:Y:S02]  /*2e120*/  IMAD R0, R25, R0, RZ ;  /* 0x0000000019007224 */ /* 0x000fe400078e02ff */
[----:B------:R-:W-:Y:S02]  /*2e130*/  IMAD R152, R26, R16, RZ ;  /* 0x000000101a987224 */ /* 0x000fe400078e02ff */
[----:B------:R-:W-:Y:S01]  /*2e140*/  IMAD R36, R45, R36, RZ ;  /* 0x000000242d247224 */ /* 0x000fe200078e02ff */
[----:B------:R-:W-:Y:S01]  /*2e150*/  ISETP.GE.U32.AND P4, PT, R246, 0x7fffff22, PT ;  /* 0x7fffff22f600780c */ /* 0x000fe20003f86070 */
[----:B------:R-:W-:Y:S01]  /*2e160*/  IMAD R37, R22, R18, RZ ;  /* 0x0000001216257224 */ /* 0x000fe200078e02ff */
[----:B------:R-:W4:Y:S01]  /*2e170*/  LDC R17, c[0x0][0x240] ;  /* 0x00009000ff117b82 */ /* 0x000f220000000800 */
[----:B------:R-:W-:-:S02]  /*2e180*/  IMAD R150, R29, R15, RZ ;  /* 0x0000000f1d967224 */ /* 0x000fc400078e02ff */
[----:B------:R-:W-:Y:S02]  /*2e190*/  IMAD R151, R28, R14, RZ ;  /* 0x0000000e1c977224 */ /* 0x000fe400078e02ff */
[----:B--2---:R-:W-:-:S03]  /*2e1a0*/  IMAD R149, R34, R10, RZ ;  /* 0x0000000a22957224 */ /* 0x004fc600078e02ff */
[----:B------:R-:W2:Y:S01]  /*2e1b0*/  LDC R14, c[0x0][0x240] ;  /* 0x00009000ff0e7b82 */ /* 0x000ea20000000800 */
[----:B------:R-:W3:Y:S01]  /*2e1c0*/  LDL.LU R10, [R1+0x578] ;  /* 0x00057800010a7983 */ /* 0x000ee20000300800 */
[----:B------:R-:W-:-:S03]  /*2e1d0*/  IMAD R146, R35, R3, RZ ;  /* 0x0000000323927224 */ /* 0x000fc600078e02ff */
[----:B------:R-:W4:Y:S01]  /*2e1e0*/  LDL.LU R35, [R1+0x574] ;  /* 0x0005740001237983 */ /* 0x000f220000300800 */
[----:B-1----:R-:W-:Y:S02]  /*2e1f0*/  IMAD R44, R30, R13, RZ ;  /* 0x0000000d1e2c7224 */ /* 0x002fe400078e02ff */
[----:B------:R-:W-:Y:S01]  /*2e200*/  IMAD R148, R31, R12, RZ ;  /* 0x0000000c1f947224 */ /* 0x000fe200078e02ff */
[----:B------:R-:W4:Y:S01]  /*2e210*/  LDL.LU R63, [R1+0x56c] ;  /* 0x00056c00013f7983 */ /* 0x000f220000300800 */
[----:B------:R-:W-:Y:S01]  /*2e220*/  IMAD R45, R32, R11, RZ ;  /* 0x0000000b202d7224 */ /* 0x000fe200078e02ff */
[----:B------:R-:W1:Y:S02]  /*2e230*/  LDC R3, c[0x0][0x240] ;  /* 0x00009000ff037b82 */ /* 0x000e640000000800 */
[----:B------:R-:W4:Y:S04]  /*2e240*/  LDL.LU R62, [R1+0x568] ;  /* 0x00056800013e7983 */ /* 0x000f280000300800 */
[----:B------:R-:W4:Y:S01]  /*2e250*/  LDL.LU R61, [R1+0x564] ;  /* 0x00056400013d7983 */ /* 0x000f220000300800 */
[----:B------:R-:W-:Y:S01]  /*2e260*/  IMAD R4, R33, R4, RZ ;  /* 0x0000000421047224 */ /* 0x000fe200078e02ff */
[----:B------:R-:W3:Y:S02]  /*2e270*/  LDC R15, c[0x0][0x240] ;  /* 0x00009000ff0f7b82 */ /* 0x000ee40000000800 */
[----:B------:R-:W4:Y:S04]  /*2e280*/  LDL.LU R59, [R1+0x560] ;  /* 0x00056000013b7983 */ /* 0x000f280000300800 */
[----:B------:R-:W4:Y:S01]  /*2e290*/  LDL.LU R55, [R1+0x55c] ;  /* 0x00055c0001377983 */ /* 0x000f220000300800 */
[----:B------:R-:W-:Y:S01]  /*2e2a0*/  IMAD R147, R7, R2, RZ ;  /* 0x0000000207937224 */ /* 0x000fe200078e02ff */
[----:B------:R-:W4:Y:S02]  /*2e2b0*/  LDC R11, c[0x0][0x240] ;  /* 0x00009000ff0b7b82 */ /* 0x000f240000000800 */
[----:B------:R-:W4:Y:S04]  /*2e2c0*/  LDL.LU R42, [R1+0x558] ;  /* 0x00055800012a7983 */ /* 0x000f280000300800 */
[----:B------:R-:W4:Y:S01]  /*2e2d0*/  LDL.LU R54, [R1+0x554] ;  /* 0x0005540001367983 */ /* 0x000f220000300800 */
[----:B------:R-:W-:Y:S01]  /*2e2e0*/  VIADD R246, R27, 0xffffffa3 ;  /* 0xffffffa31bf67836 */ /* 0x000fe20000000000 */
[----:B------:R-:W4:Y:S02]  /*2e2f0*/  LDC R16, c[0x0][0x240] ;  /* 0x00009000ff107b82 */ /* 0x000f240000000800 */
[----:B------:R-:W4:Y:S04]  /*2e300*/  LDL.LU R43, [R1+0x550] ;  /* 0x00055000012b7983 */ /* 0x000f280000300800 */
[----:B------:R-:W4:Y:S02]  /*2e310*/  LDL.LU R21, [R1+0x54c] ;  /* 0x00054c0001157983 */ /* 0x000f240000300800 */
        /* <DEDUP_REMOVED lines=13> */
[----:B------:R-:W2:Y:S04]  /*2e3f0*/  LDL.LU R31, [R1+0x520] ;  /* 0x00052000011f7983 */ /* 0x000ea80000300800 */
[----:B------:R-:W4:Y:S02]  /*2e400*/  LDL.LU R32, [R1+0x51c] ;  /* 0x00051c0001207983 */ /* 0x000f240000300800 */
[----:B------:R-:W4:Y:S02]  /*2e410*/  LDC R13, c[0x0][0x240] ;  /* 0x00009000ff0d7b82 */ /* 0x000f240000000800 */
[----:B------:R-:W4:Y:S04]  /*2e420*/  LDL.LU R33, [R1+0x518] ;  /* 0x0005180001217983 */ /* 0x000f280000300800 */
[----:B------:R-:W1:Y:S02]  /*2e430*/  LDL.LU R34, [R1+0x514] ;  /* 0x0005140001227983 */ /* 0x000e640000300800 */
[----:B------:R-:W4:Y:S02]  /*2e440*/  LDC R247, c[0x0][0x240] ;  /* 0x00009000fff77b82 */ /* 0x000f240000000800 */
[----:B------:R-:W4:Y:S01]  /*2e450*/  LDL.LU R7, [R1+0x50c] ;  /* 0x00050c0001077983 */ /* 0x000f220000300800 */
[----:B------:R-:W-:-:S05]  /*2e460*/  ISETP.GE.U32.AND P6, PT, R246, 0x7fffff24, PT ;  /* 0x7fffff24f600780c */ /* 0x000fca0003fc6070 */
[----:B------:R-:W3:Y:S08]  /*2e470*/  LDC R246, c[0x0][0x240] ;  /* 0x00009000fff67b82 */ /* 0x000ef00000000800 */
[----:B------:R-:W4:Y:S08]  /*2e480*/  LDC R248, c[0x0][0x240] ;  /* 0x00009000fff87b82 */ /* 0x000f300000000800 */
[----:B------:R-:W4:Y:S01]  /*2e490*/  LDC R39, c[0x0][0x240] ;  /* 0x00009000ff277b82 */ /* 0x000f220000000800 */
[----:B---3--:R-:W-:-:S07]  /*2e4a0*/  IMAD R158, R58, R246, RZ ;  /* 0x000000f63a9e7224 */ /* 0x008fce00078e02ff */
[----:B------:R-:W3:Y:S08]  /*2e4b0*/  LDC R20, c[0x0][0x240] ;  /* 0x00009000ff147b82 */ /* 0x000ef00000000800 */
[----:B------:R-:W4:Y:S08]  /*2e4c0*/  LDC R246, c[0x0][0x240] ;  /* 0x00009000fff67b82 */ /* 0x000f300000000800 */
[----:B------:R-:W4:Y:S08]  /*2e4d0*/  LDC R58, c[0x0][0x240] ;  /* 0x00009000ff3a7b82 */ /* 0x000f300000000800 */
[----:B------:R-:W3:Y:S01]  /*2e4e0*/  LDC R19, c[0x0][0x240] ;  /* 0x00009000ff137b82 */ /* 0x000ee20000000800 */
[----:B--2---:R-:W-:-:S02]  /*2e4f0*/  IMAD R130, R31, R14, RZ ;  /* 0x0000000e1f827224 */ /* 0x004fc400078e02ff */
[----:B-1----:R-:W-:Y:S02]  /*2e500*/  IMAD R14, R34, R3, RZ ;  /* 0x00000003220e7224 */ /* 0x002fe400078e02ff */
[----:B------:R-:W2:Y:S01]  /*2e510*/  LDL.LU R34, [R1+0x508] ;  /* 0x0005080001227983 */ /* 0x000ea20000300800 */
[----:B------:R-:W-:Y:S02]  /*2e520*/  IMAD R144, R10, R251, RZ ;  /* 0x000000fb0a907224 */ /* 0x000fe400078e02ff */
[----:B------:R-:W1:Y:S01]  /*2e530*/  LDC R3, c[0x0][0x240] ;  /* 0x00009000ff037b82 */ /* 0x000e620000000800 */
[----:B------:R-:W2:Y:S07]  /*2e540*/  LDL.LU R31, [R1+0x504] ;  /* 0x00050400011f7983 */ /* 0x000eae0000300800 */
[----:B------:R-:W3:Y:S01]  /*2e550*/  LDC R10, c[0x0][0x240] ;  /* 0x00009000ff0a7b82 */ /* 0x000ee20000000800 */
[----:B----4-:R-:W-:-:S02]  /*2e560*/  IMAD R133, R30, R15, RZ ;  /* 0x0000000f1e857224 */ /* 0x010fc400078e02ff */
[----:B------:R-:W4:Y:S01]  /*2e570*/  LDL.LU R30, [R1+0x4fc] ;  /* 0x0004fc00011e7983 */ /* 0x000f220000300800 */
[----:B------:R-:W-:Y:S02]  /*2e580*/  IMAD R134, R29, R17, RZ ;  /* 0x000000111d867224 */ /* 0x000fe400078e02ff */
[----:B------:R-:W-:Y:S01]  /*2e590*/  IMAD R131, R32, R11, RZ ;  /* 0x0000000b20837224 */ /* 0x000fe200078e02ff */
[----:B------:R-:W4:Y:S01]  /*2e5a0*/  LDL.LU R29, [R1+0x4f8] ;  /* 0x0004f800011d7983 */ /* 0x000f220000300800 */
[----:B------:R-:W-:Y:S01]  /*2e5b0*/  IMAD R132, R28, R16, RZ ;  /* 0x000000101c847224 */ /* 0x000fe200078e02ff */
[----:B------:R-:W2:Y:S01]  /*2e5c0*/  LDC R251, c[0x0][0x240] ;  /* 0x00009000fffb7b82 */ /* 0x000ea20000000800 */
[----:B------:R-:W-:Y:S02]  /*2e5d0*/  IMAD R145, R63, R246, RZ ;  /* 0x000000f63f917224 */ /* 0x000fe400078e02ff */
[----:B------:R-:W-:Y:S02]  /*2e5e0*/  IMAD R143, R61, R250, RZ ;  /* 0x000000fa3d8f7224 */ /* 0x000fe400078e02ff */
[----:B------:R-:W-:-:S02]  /*2e5f0*/  IMAD R141, R55, R58, RZ ;  /* 0x0000003a378d7224 */ /* 0x000fc400078e02ff */
[----:B------:R-:W-:Y:S01]  /*2e600*/  IMAD R128, R7, R2, RZ ;  /* 0x0000000207807224 */ /* 0x000fe200078e02ff */
[----:B------:R-:W4:Y:S01]  /*2e610*/  LDC R246, c[0x0][0x240] ;  /* 0x00009000fff67b82 */ /* 0x000f220000000800 */
[----:B---3--:R-:W-:-:S07]  /*2e620*/  IMAD R11, R33, R10, RZ ;  /* 0x0000000a210b7224 */ /* 0x008fce00078e02ff */
[----:B------:R-:W3:Y:S01]  /*2e630*/  LDC R250, c[0x0][0x240] ;  /* 0x00009000fffa7b82 */ /* 0x000ee20000000800 */
[----:B------:R-:W3:Y:S04]  /*2e640*/  LDL.LU R33, [R1+0x4f4] ;  /* 0x0004f40001217983 */ /* 0x000ee80000300800 */
[----:B------:R-:W3:Y:S01]  /*2e650*/  LDL.LU R28, [R1+0x4f0] ;  /* 0x0004f000011c7983 */ /* 0x000ee20000300800 */
[----:B------:R-:W-:Y:S02]  /*2e660*/  IMAD R139, R54, R48, RZ ;  /* 0x00000030368b7224 */ /* 0x000fe400078e02ff */
[----:B------:R-:W-:Y:S01]  /*2e670*/  IMAD R135, R25, R18, RZ ;  /* 0x0000001219877224 */ /* 0x000fe200078e02ff */
[----:B------:R-:W3:Y:S01]  /*2e680*/  LDL.LU R67, [R1+0x4ec] ;  /* 0x0004ec0001437983 */ /* 0x000ee20000300800 */
[----:B------:R-:W-:Y:S01]  /*2e690*/  IMAD R138, R21, R38, RZ ;  /* 0x00000026158a7224 */ /* 0x000fe200078e02ff */
[----:B------:R-:W1:Y:S02]  /*2e6a0*/  LDC R10, c[0x0][0x240] ;  /* 0x00009000ff0a7b82 */ /* 0x000e640000000800 */
[----:B------:R-:W3:Y:S04]  /*2e6b0*/  LDL.LU R65, [R1+0x4e8] ;  /* 0x0004e80001417983 */ /* 0x000ee80000300800 */
        /* <DEDUP_REMOVED lines=12> */
[----:B------:R-:W3:Y:S02]  /*2e780*/  LDL.LU R54, [R1+0x4c8] ;  /* 0x0004c80001367983 */ /* 0x000ee40000300800 */
[----:B------:R-:W1:Y:S02]  /*2e790*/  LDC R247, c[0x0][0x240] ;  /* 0x00009000fff77b82 */ /* 0x000e640000000800 */
[----:B------:R-:W3:Y:S04]  /*2e7a0*/  LDL.LU R25, [R1+0x4c4] ;  /* 0x0004c40001197983 */ /* 0x000ee80000300800 */
[----:B------:R-:W3:Y:S01]  /*2e7b0*/  LDL.LU R21, [R1+0x4c0] ;  /* 0x0004c00001157983 */ /* 0x000ee20000300800 */
[----:B------:R-:W-:Y:S01]  /*2e7c0*/  IMAD R142, R62, R248, RZ ;  /* 0x000000f83e8e7224 */ /* 0x000fe200078e02ff */
[----:B------:R-:W3:Y:S02]  /*2e7d0*/  LDC R48, c[0x0][0x240] ;  /* 0x00009000ff307b82 */ /* 0x000ee40000000800 */
[----:B------:R-:W3:Y:S04]  /*2e7e0*/  LDL.LU R24, [R1+0x4bc] ;  /* 0x0004bc0001187983 */ /* 0x000ee80000300800 */
[----:B------:R-:W3:Y:S02]  /*2e7f0*/  LDL.LU R32, [R1+0x4b8] ;  /* 0x0004b80001207983 */ /* 0x000ee40000300800 */
[----:B------:R-:W4:Y:S01]  /*2e800*/  LDC R248, c[0x0][0x240] ;  /* 0x00009000fff87b82 */ /* 0x000f220000000800 */
[----:B------:R-:W-:-:S07]  /*2e810*/  IMAD R43, R43, R39, RZ ;  /* 0x000000272b2b7224 */ /* 0x000fce00078e02ff */
[----:B------:R-:W3:Y:S01]  /*2e820*/  LDC R39, c[0x0][0x240] ;  /* 0x00009000ff277b82 */ /* 0x000ee20000000800 */
[----:B------:R-:W-:Y:S02]  /*2e830*/  IMAD R136, R23, R20, RZ ;  /* 0x0000001417887224 */ /* 0x000fe400078e02ff */
[----:B------:R-:W-:Y:S02]  /*2e840*/  IMAD R137, R22, R19, RZ ;  /* 0x0000001316897224 */ /* 0x000fe400078e02ff */
[----:B------:R-:W-:-:S03]  /*2e850*/  IMAD R42, R42, R49, RZ ;  /* 0x000000312a2a7224 */ /* 0x000fc600078e02ff */
[----:B------:R-:W3:Y:S08]  /*2e860*/  LDC R49, c[0x0][0x240] ;  /* 0x00009000ff317b82 */ /* 0x000ef00000000800 */
[----:B------:R-:W3:Y:S08]  /*2e870*/  LDC R19, c[0x0][0x240] ;  /* 0x00009000ff137b82 */ /* 0x000ef00000000800 */
[----:B------:R-:W3:Y:S08]  /*2e880*/  LDC R20, c[0x0][0x240] ;  /* 0x00009000ff147b82 */ /* 0x000ef00000000800 */
[----:B------:R-:W3:Y:S01]  /*2e890*/  LDC R38, c[0x0][0x240] ;  /* 0x00009000ff267b82 */ /* 0x000ee20000000800 */
[----:B------:R-:W-:-:S07]  /*2e8a0*/  IMAD R140, R59, R60, RZ ;  /* 0x0000003c3b8c7224 */ /* 0x000fce00078e02ff */
[----:B------:R-:W3:Y:S08]  /*2e8b0*/  LDC R59, c[0x0][0x240] ;  /* 0x00009000ff3b7b82 */ /* 0x000ef00000000800 */
[----:B------:R-:W3:Y:S08]  /*2e8c0*/  LDC R60, c[0x0][0x240] ;  /* 0x00009000ff3c7b82 */ /* 0x000ef00000000800 */
[----:B------:R-:W3:Y:S01]  /*2e8d0*/  LDC R62, c[0x0][0x240] ;  /* 0x00009000ff3e7b82 */ /* 0x000ee20000000800 */
[----:B--2---:R-:W-:-:S02]  /*2e8e0*/  IMAD R129, R34, R251, RZ ;  /* 0x000000fb22817224 */ /* 0x004fc400078e02ff */
[----:B------:R-:W2:Y:S05]  /*2e8f0*/  LDL.LU R34, [R1+0x4b4] ;  /* 0x0004b40001227983 */ /* 0x000eaa0000300800 */
[----:B------:R-:W2:Y:S01]  /*2e900*/  LDC R251, c[0x0][0x240] ;  /* 0x00009000fffb7b82 */ /* 0x000ea20000000800 */
[----:B------:R-:W2:Y:S01]  /*2e910*/  LDL.LU R26, [R1+0x4b0] ;  /* 0x0004b000011a7983 */ /* 0x000ea20000300800 */
[----:B-1----:R-:W-:-:S03]  /*2e920*/  IMAD R92, R31, R247, RZ ;  /* 0x000000f71f5c7224 */ /* 0x002fc600078e02ff */
[----:B------:R-:W2:Y:S03]  /*2e930*/  LDL.LU R31, [R1+0x4ac] ;  /* 0x0004ac00011f7983 */ /* 0x000ea60000300800 */
[----:B------:R-:W1:Y:S01]  /*2e940*/  LDC R247, c[0x0][0x240] ;  /* 0x00009000fff77b82 */ /* 0x000e620000000800 */
[----:B----4-:R-:W-:Y:S02]  /*2e950*/  IMAD R93, R30, R246, RZ ;  /* 0x000000f61e5d7224 */ /* 0x010fe400078e02ff */
[----:B------:R-:W4:Y:S01]  /*2e960*/  LDL.LU R30, [R1+0x4a8] ;  /* 0x0004a800011e7983 */ /* 0x000f220000300800 */
[----:B------:R-:W-:-:S04]  /*2e970*/  IMAD R15, R29, R248, RZ ;  /* 0x000000f81d0f7224 */ /* 0x000fc800078e02ff */
[----:B------:R-:W1:Y:S08]  /*2e980*/  LDC R246, c[0x0][0x240] ;  /* 0x00009000fff67b82 */ /* 0x000e700000000800 */
[----:B------:R-:W1:Y:S01]  /*2e990*/  LDC R248, c[0x0][0x240] ;  /* 0x00009000fff87b82 */ /* 0x000e620000000800 */
[----:B---3--:R-:W-:Y:S02]  /*2e9a0*/  IMAD R125, R33, R250, RZ ;  /* 0x000000fa217d7224 */ /* 0x008fe400078e02ff */
[----:B------:R-:W1:Y:S05]  /*2e9b0*/  LDL.LU R33, [R1+0x4a4] ;  /* 0x0004a40001217983 */ /* 0x000e6a0000300800 */
[----:B------:R-:W3:Y:S01]  /*2e9c0*/  LDC R250, c[0x0][0x240] ;  /* 0x00009000fffa7b82 */ /* 0x000ee20000000800 */
[----:B------:R-:W3:Y:S01]  /*2e9d0*/  LDL.64 R22, [R1+0x18] ;  /* 0x0000180001167983 */ /* 0x000ee20000100a00 */
[----:B------:R-:W-:-:S03]  /*2e9e0*/  IMAD R10, R28, R10, RZ ;  /* 0x0000000a1c0a7224 */ /* 0x000fc600078e02ff */
[----:B------:R-:W3:Y:S01]  /*2e9f0*/  LDL.64 R28, [R1+0x20] ;  /* 0x00002000011c7983 */ /* 0x000ee20000100a00 */
[----:B------:R-:W-:-:S03]  /*2ea00*/  IMAD R39, R7, R39, RZ ;  /* 0x0000002707277224 */ /* 0x000fc600078e02ff */
[----:B------:R-:W3:Y:S01]  /*2ea10*/  LDL.LU R7, [R1+0x30] ;  /* 0x0000300001077983 */ /* 0x000ee20000300800 */
[----:B------:R-:W-:-:S03]  /*2ea20*/  IMAD R114, R25, R49, RZ ;  /* 0x0000003119727224 */ /* 0x000fc600078e02ff */
[----:B------:R-:W3:Y:S01]  /*2ea30*/  LDL.LU R25, [R1+0x50] ;  /* 0x0000500001197983 */ /* 0x000ee20000300800 */
[----:B------:R-:W-:-:S03]  /*2ea40*/  IMAD R103, R32, R19, RZ ;  /* 0x0000001320677224 */ /* 0x000fc600078e02ff */
[----:B------:R-:W3:Y:S01]  /*2ea50*/  LDL.LU R32, [R1+0x90] ;  /* 0x0000900001207983 */ /* 0x000ee20000300800 */
[----:B--2---:R-:W-:-:S03]  /*2ea60*/  IMAD R112, R34, R18, RZ ;  /* 0x0000001222707224 */ /* 0x004fc600078e02ff */
[----:B------:R-:W2:Y:S01]  /*2ea70*/  LDL.LU R34, [R1+0xb0] ;  /* 0x0000b00001227983 */ /* 0x000ea20000300800 */
[----:B------:R-:W-:-:S03]  /*2ea80*/  IMAD R110, R26, R251, RZ ;  /* 0x000000fb1a6e7224 */ /* 0x000fc600078e02ff */
[----:B------:R-:W2:Y:S01]  /*2ea90*/  LDL.LU R26, [R1+0x4d0] ;  /* 0x0004d000011a7983 */ /* 0x000ea20000300800 */
[----:B------:R-:W-:Y:S01]  /*2eaa0*/  IMAD R113, R24, R20, RZ ;  /* 0x0000001418717224 */ /* 0x000fe200078e02ff */
[----:B------:R-:W2:Y:S01]  /*2eab0*/  LDC R251, c[0x0][0x240] ;  /* 0x00009000fffb7b82 */ /* 0x000ea20000000800 */
[----:B------:R-:W-:Y:S02]  /*2eac0*/  IMAD R111, R31, R17, RZ ;  /* 0x000000111f6f7224 */ /* 0x000fe400078e02ff */
[----:B------:R-:W3:Y:S01]  /*2ead0*/  S2R R31, SR_TID.X ;  /* 0x00000000001f7919 */ /* 0x000ee20000002100 */
[----:B----4-:R-:W-:Y:S02]  /*2eae0*/  IMAD R108, R30, R2, RZ ;  /* 0x000000021e6c7224 */ /* 0x010fe400078e02ff */
[----:B------:R-:W4:Y:S01]  /*2eaf0*/  LDL.LU R30, [R1+0xd0] ;  /* 0x0000d000011e7983 */ /* 0x000f220000300800 */
[----:B------:R-:W-:Y:S02]  /*2eb00*/  VIADD R2, R27, 0xffffff80 ;  /* 0xffffff801b027836 */ /* 0x000fe40000000000 */
[----:B------:R-:W-:-:S02]  /*2eb10*/  IMAD R115, R21, R48, RZ ;  /* 0x0000003015737224 */ /* 0x000fc400078e02ff */
[----:B-1----:R-:W-:Y:S02]  /*2eb20*/  IMAD R18, R33, R247, RZ ;  /* 0x000000f721127224 */ /* 0x002fe400078e02ff */
[----:B------:R-:W4:Y:S01]  /*2eb30*/  LDL.LU R33, [R1+0xf0] ;  /* 0x0000f00001217983 */ /* 0x000f220000300800 */
[----:B------:R-:W-:Y:S01]  /*2eb40*/  IMAD R38, R55, R38, RZ ;  /* 0x0000002637267224 */ /* 0x000fe200078e02ff */
[----:B------:R-:W1:Y:S02]  /*2eb50*/  LDC R247, c[0x0][0x240] ;  /* 0x00009000fff77b82 */ /* 0x000e640000000800 */
[----:B---3--:R3:W-:Y:S01]  /*2eb60*/  LDGSTS.E [R243+0x8000], desc[UR60][R22.64], !P6 ;  /* 0x0800000016f37fae */ /* 0x0087e2000f12187c */
[----:B------:R-:W-:-:S03]  /*2eb70*/  LOP3.LUT R31, R31, 0x7f, RZ, 0xc0, !PT ;  /* 0x0000007f1f1f7812 */ /* 0x000fc600078ec0ff */
[----:B------:R3:W-:Y:S01]  /*2eb80*/  LDGSTS.E [R243+0x8004], desc[UR60][R28.64], !P5 ;  /* 0x080040001cf37fae */ /* 0x0007e2000e92187c */
[----:B------:R-:W-:-:S03]  /*2eb90*/  ISETP.GE.AND P6, PT, R31, R2, PT ;  /* 0x000000021f00720c */ /* 0x000fc60003fc6270 */
[----:B------:R-:W4:Y:S04]  /*2eba0*/  LDL.LU R31, [R1+0x110] ;  /* 0x00011000011f7983 */ /* 0x000f280000300800 */
[----:B------:R-:W4:Y:S01]  /*2ebb0*/  LDL.LU R19, [R1+0x130] ;  /* 0x0001300001137983 */ /* 0x000f220000300800 */
[-C--:B---3--:R-:W-:Y:S02]  /*2ebc0*/  LEA R22, P5, R245, R5.reuse, 0x2 ;  /* 0x00000005f5167211 */ /* 0x088fe400078a10ff */
[----:B------:R-:W-:Y:S01]  /*2ebd0*/  SEL R29, RZ, 0x4, P6 ;  /* 0x00000004ff1d7807 */ /* 0x000fe20003000000 */
[----:B------:R-:W3:Y:S01]  /*2ebe0*/  LDL.LU R24, [R1+0x150] ;  /* 0x0001500001187983 */ /* 0x000ee20000300800 */
[----:B------:R-:W-:Y:S02]  /*2ebf0*/  LEA R20, P6, R249, R5, 0x2 ;  /* 0x00000005f9147211 */ /* 0x000fe400078c10ff */
[----:B------:R-:W-:-:S02]  /*2ec00*/  LEA.HI.X.SX32 R23, R245, R244, 0x2, P5 ;  /* 0x000000f4f5177211 */ /* 0x000fc400028f16ff */
[----:B------:R-:W-:Y:S01]  /*2ec10*/  LEA.HI.X.SX32 R21, R249, R244, 0x2, P6 ;  /* 0x000000f4f9157211 */ /* 0x000fe200030f16ff */
[----:B------:R-:W-:Y:S01]  /*2ec20*/  IMAD R3, R54, R3, RZ ;  /* 0x0000000336037224 */ /* 0x000fe200078e02ff */
[----:B------:R-:W1:Y:S01]  /*2ec30*/  LDC R245, c[0x0][0x240] ;  /* 0x00009000fff57b82 */ /* 0x000e620000000800 */
[----:B------:R1:W-:Y:S04]  /*2ec40*/  STL.64 [R1+0x6e8], R22 ;  /* 0x0006e81601007387 */ /* 0x0003e80000100a00 */
[----:B------:R-:W3:Y:S01]  /*2ec50*/  LDL.LU R28, [R1+0x170] ;  /* 0x00017000011c7983 */ /* 0x000ee20000300800 */
[----:B------:R-:W-:Y:S02]  /*2ec60*/  IMAD R124, R58, R59, RZ ;  /* 0x0000003b3a7c7224 */ /* 0x000fe400078e02ff */
[----:B------:R-:W-:Y:S01]  /*2ec70*/  IMAD R16, R16, R60, RZ ;  /* 0x0000003c10107224 */ /* 0x000fe200078e02ff */
[----:B------:R1:W-:Y:S01]  /*2ec80*/  STL.64 [R1+0x6e0], R20 ;  /* 0x0006e01401007387 */ /* 0x0003e20000100a00 */
[----:B------:R-:W-:Y:S01]  /*2ec90*/  IMAD R117, R61, R62, RZ ;  /* 0x0000003e3d757224 */ /* 0x000fe200078e02ff */
[----:B------:R-:W3:Y:S01]  /*2eca0*/  LDC R249, c[0x0][0x240] ;  /* 0x00009000fff97b82 */ /* 0x000ee20000000800 */
[C---:B-1----:R-:W-:Y:S01]  /*2ecb0*/  LEA R22, P5, R7.reuse, R5, 0x2 ;  /* 0x0000000507167211 */ /* 0x042fe200078a10ff */
[----:B------:R-:W3:Y:S03]  /*2ecc0*/  LDL.LU R55, [R1+0x500] ;  /* 0x0005000001377983 */ /* 0x000ee60000300800 */
[----:B------:R-:W-:-:S02]  /*2ecd0*/  LEA.HI.X.SX32 R23, R7, R244, 0x2, P5 ;  /* 0x000000f407177211 */ /* 0x000fc400028f16ff */
[----:B------:R-:W3:Y:S01]  /*2ece0*/  LDL.LU R7, [R1+0x190] ;  /* 0x0001900001077983 */ /* 0x000ee20000300800 */
[----:B------:R-:W-:-:S03]  /*2ecf0*/  LEA R20, P6, R25, R5, 0x2 ;  /* 0x0000000519147211 */ /* 0x000fc600078c10ff */
[----:B------:R1:W-:Y:S01]  /*2ed00*/  STL.64 [R1+0x6d8], R22 ;  /* 0x0006d81601007387 */ /* 0x0003e20000100a00 */
[----:B------:R-:W-:-:S03]  /*2ed10*/  LEA.HI.X.SX32 R21, R25, R244, 0x2, P6 ;  /* 0x000000f419157211 */ /* 0x000fc600030f16ff */
[----:B------:R-:W3:Y:S01]  /*2ed20*/  LDL.LU R25, [R1+0x1b0] ;  /* 0x0001b00001197983 */ /* 0x000ee20000300800 */
[----:B-1----:R-:W-:-:S03]  /*2ed30*/  LEA R22, P5, R32, R5, 0x2 ;  /* 0x0000000520167211 */ /* 0x002fc600078a10ff */
[----:B------:R1:W-:Y:S01]  /*2ed40*/  STL.64 [R1+0x6d0], R20 ;  /* 0x0006d01401007387 */ /* 0x0003e20000100a00 */
[----:B------:R-:W-:Y:S01]  /*2ed50*/  LEA.HI.X.SX32 R23, R32, R244, 0x2, P5 ;  /* 0x000000f420177211 */ /* 0x000fe200028f16ff */
[----:B--2---:R-:W-:Y:S02]  /*2ed60*/  IMAD R109, R26, R246, RZ ;  /* 0x000000f61a6d7224 */ /* 0x004fe400078e02ff */
[----:B------:R-:W2:Y:S01]  /*2ed70*/  LDL.LU R26, [R1+0x510] ;  /* 0x00051000011a7983 */ /* 0x000ea20000300800 */
[C---:B-1----:R-:W-:Y:S01]  /*2ed80*/  LEA R20, P6, R34.reuse, R5, 0x2 ;  /* 0x0000000522147211 */ /* 0x042fe200078c10ff */
[----:B------:R-:W1:Y:S02]  /*2ed90*/  LDC R246, c[0x0][0x240] ;  /* 0x00009000fff67b82 */ /* 0x000e640000000800 */
[----:B------:R4:W-:Y:S04]  /*2eda0*/  STL.64 [R1+0x6c8], R22 ;  /* 0x0006c81601007387 */ /* 0x0009e80000100a00 */
[----:B------:R-:W2:Y:S01]  /*2edb0*/  LDL.LU R32, [R1+0x1d0] ;  /* 0x0001d00001207983 */ /* 0x000ea20000300800 */
[----:B------:R-:W-:-:S03]  /*2edc0*/  LEA.HI.X.SX32 R21, R34, R244, 0x2, P6 ;  /* 0x000000f422157211 */ /* 0x000fc600030f16ff */
[----:B------:R-:W2:Y:S01]  /*2edd0*/  LDL.LU R34, [R1+0x1f0] ;  /* 0x0001f00001227983 */ /* 0x000ea20000300800 */
[----:B----4-:R-:W-:-:S03]  /*2ede0*/  LEA R22, P5, R30, R5, 0x2 ;  /* 0x000000051e167211 */ /* 0x010fc600078a10ff */
[----:B------:R4:W-:Y:S01]  /*2edf0*/  STL.64 [R1+0x6c0], R20 ;  /* 0x0006c01401007387 */ /* 0x0009e20000100a00 */
[----:B------:R-:W-:-:S03]  /*2ee00*/  LEA.HI.X.SX32 R23, R30, R244, 0x2, P5 ;  /* 0x000000f41e177211 */ /* 0x000fc600028f16ff */
[----:B------:R-:W2:Y:S04]  /*2ee10*/  LDL.LU R30, [R1+0x1fc] ;  /* 0x0001fc00011e7983 */ /* 0x000ea80000300800 */
[----:B------:R1:W-:Y:S01]  /*2ee20*/  STL.64 [R1+0x8c0], R22 ;  /* 0x0008c01601007387 */ /* 0x0003e20000100a00 */
[----:B----4-:R-:W-:-:S03]  /*2ee30*/  LEA R20, P6, R33, R5, 0x2 ;  /* 0x0000000521147211 */ /* 0x010fc600078c10ff */
[----:B------:R-:W4:Y:S01]  /*2ee40*/  LDL.LU R54, [R1+0x530] ;  /* 0x0005300001367983 */ /* 0x000f220000300800 */
[----:B------:R-:W-:-:S03]  /*2ee50*/  LEA.HI.X.SX32 R21, R33, R244, 0x2, P6 ;  /* 0x000000f421157211 */ /* 0x000fc600030f16ff */
[----:B------:R-:W4:Y:S01]  /*2ee60*/  LDL.LU R33, [R1+0x204] ;  /* 0x0002040001217983 */ /* 0x000f220000300800 */
[----:B-1----:R-:W-:-:S03]  /*2ee70*/  LEA R22, P5, R31, R5, 0x2 ;  /* 0x000000051f167211 */ /* 0x002fc600078a10ff */
[----:B------:R1:W-:Y:S01]  /*2ee80*/  STL.64 [R1+0x6b8], R20 ;  /* 0x0006b81401007387 */ /* 0x0003e20000100a00 */
[----:B------:R-:W-:-:S03]  /*2ee90*/  LEA.HI.X.SX32 R23, R31, R244, 0x2, P5 ;  /* 0x000000f41f177211 */ /* 0x000fc600028f16ff */
[----:B------:R-:W4:Y:S01]  /*2eea0*/  LDL.LU R31, [R1+0x210] ;  /* 0x00021000011f7983 */ /* 0x000f220000300800 */
[----:B-1----:R-:W-:-:S03]  /*2eeb0*/  LEA R20, P6, R19, R5, 0x2 ;  /* 0x0000000513147211 */ /* 0x002fc600078c10ff */
[----:B------:R3:W-:Y:S01]  /*2eec0*/  STL.64 [R1+0x6b0], R22 ;  /* 0x0006b01601007387 */ /* 0x0007e20000100a00 */
[----:B------:R-:W-:-:S03]  /*2eed0*/  LEA.HI.X.SX32 R21, R19, R244, 0x2, P6 ;  /* 0x000000f413157211 */ /* 0x000fc600030f16ff */
[----:B------:R-:W4:Y:S04]  /*2eee0*/  LDL.LU R17, [R1+0x540] ;  /* 0x0005400001117983 */ /* 0x000f280000300800 */
[----:B------:R-:W4:Y:S01]  /*2eef0*/  LDL.LU R19, [R1+0x21c] ;  /* 0x00021c0001137983 */ /* 0x000f220000300800 */
[----:B---3--:R-:W-:-:S03]  /*2ef00*/  LEA R22, P5, R24, R5, 0x2 ;  /* 0x0000000518167211 */ /* 0x008fc600078a10ff */
[----:B------:R1:W-:Y:S01]  /*2ef10*/  STL.64 [R1+0x6a8], R20 ;  /* 0x0006a81401007387 */ /* 0x0003e20000100a00 */
[----:B------:R-:W-:-:S03]  /*2ef20*/  LEA.HI.X.SX32 R23, R24, R244, 0x2, P5 ;  /* 0x000000f418177211 */ /* 0x000fc600028f16ff */
[----:B------:R-:W3:Y:S01]  /*2ef30*/  LDL.LU R24, [R1+0x224] ;  /* 0x0002240001187983 */ /* 0x000ee20000300800 */
[----:B-1----:R-:W-:-:S03]  /*2ef40*/  LEA R20, P6, R28, R5, 0x2 ;  /* 0x000000051c147211 */ /* 0x002fc600078c10ff */
[----:B------:R1:W-:Y:S01]  /*2ef50*/  STL.64 [R1+0x6a0], R22 ;  /* 0x0006a01601007387 */ /* 0x0003e20000100a00 */
[----:B------:R-:W-:-:S03]  /*2ef60*/  LEA.HI.X.SX32 R21, R28, R244, 0x2, P6 ;  /* 0x000000f41c157211 */ /* 0x000fc600030f16ff */
[----:B------:R-:W3:Y:S01]  /*2ef70*/  LDL.LU R28, [R1+0x22c] ;  /* 0x00022c00011c7983 */ /* 0x000ee20000300800 */
[----:B-1----:R-:W-:-:S03]  /*2ef80*/  LEA R22, P5, R7, R5, 0x2 ;  /* 0x0000000507167211 */ /* 0x002fc600078a10ff */
[----:B------:R1:W-:Y:S01]  /*2ef90*/  STL.64 [R1+0x698], R20 ;  /* 0x0006981401007387 */ /* 0x0003e20000100a00 */
[----:B------:R-:W-:-:S03]  /*2efa0*/  LEA.HI.X.SX32 R23, R7, R244, 0x2, P5 ;  /* 0x000000f407177211 */ /* 0x000fc600028f16ff */
[----:B------:R-:W3:Y:S01]  /*2efb0*/  LDL.LU R7, [R1+0x230] ;  /* 0x0002300001077983 */ /* 0x000ee20000300800 */
[----:B-1----:R-:W-:-:S04]  /*2efc0*/  LEA R20, P6, R25, R5, 0x2 ;  /* 0x0000000519147211 */ /* 0x002fc800078c10ff */
[----:B------:R-:W-:Y:S01]  /*2efd0*/  LEA.HI.X.SX32 R21, R25, R244, 0x2, P6 ;  /* 0x000000f419157211 */ /* 0x000fe200030f16ff */
[----:B--2---:R-:W-:Y:S02]  /*2efe0*/  IMAD R107, R26, R245, RZ ;  /* 0x000000f51a6b7224 */ /* 0x004fe400078e02ff */
[----:B------:R-:W2:Y:S01]  /*2eff0*/  LDL.LU R26, [R1+0x244] ;  /* 0x00024400011a7983 */ /* 0x000ea20000300800 */
[----:B------:R-:W1:Y:S03]  /*2f000*/  LDC R245, c[0x0][0x240] ;  /* 0x00009000fff57b82 */ /* 0x000e660000000800 */
[----:B------:R1:W-:Y:S04]  /*2f010*/  STL.64 [R1+0x690], R22 ;  /* 0x0006901601007387 */ /* 0x0003e80000100a00 */
[----:B------:R1:W-:Y:S02]  /*2f020*/  STL.64 [R1+0x8c8], R20 ;  /* 0x0008c81401007387 */ /* 0x0003e40000100a00 */
[----:B-1----:R-:W-:-:S04]  /*2f030*/  LEA R22, P5, R32, R5, 0x2 ;  /* 0x0000000520167211 */ /* 0x002fc800078a10ff */
[----:B------:R-:W-:Y:S02]  /*2f040*/  LEA.HI.X.SX32 R23, R32, R244, 0x2, P5 ;  /* 0x000000f420177211 */ /* 0x000fe400028f16ff */
[----:B------:R-:W2:Y:S01]  /*2f050*/  LDL.LU R32, [R1+0x24c] ;  /* 0x00024c0001207983 */ /* 0x000ea20000300800 */
[----:B------:R-:W-:-:S03]  /*2f060*/  LEA R20, P6, R34, R5, 0x2 ;  /* 0x0000000522147211 */ /* 0x000fc600078c10ff */
[----:B------:R1:W-:Y:S01]  /*2f070*/  STL.64 [R1+0x688], R22 ;  /* 0x0006881601007387 */ /* 0x0003e20000100a00 */
[----:B------:R-:W-:-:S03]  /*2f080*/  LEA.HI.X.SX32 R21, R34, R244, 0x2, P6 ;  /* 0x000000f422157211 */ /* 0x000fc600030f16ff */
[----:B------:R-:W2:Y:S04]  /*2f090*/  LDL.LU R25, [R1+0x570] ;  /* 0x0005700001197983 */ /* 0x000ea80000300800 */
[----:B------:R-:W2:Y:S01]  /*2f0a0*/  LDL.LU R34, [R1+0x250] ;  /* 0x0002500001227983 */ /* 0x000ea20000300800 */
[----:B-1----:R-:W-:-:S03]  /*2f0b0*/  LEA R22, P5, R30, R5, 0x2 ;  /* 0x000000051e167211 */ /* 0x002fc600078a10ff */
[----:B------:R4:W-:Y:S01]  /*2f0c0*/  STL.64 [R1+0x680], R20 ;  /* 0x0006801401007387 */ /* 0x0009e20000100a00 */
[----:B------:R-:W-:-:S03]  /*2f0d0*/  LEA.HI.X.SX32 R23, R30, R244, 0x2, P5 ;  /* 0x000000f41e177211 */ /* 0x000fc600028f16ff */
[----:B------:R-:W2:Y:S04]  /*2f0e0*/  LDL.LU R30, [R1+0x260] ;  /* 0x00026000011e7983 */ /* 0x000ea80000300800 */
[----:B------:R1:W-:Y:S01]  /*2f0f0*/  STL.64 [R1+0x678], R22 ;  /* 0x0006781601007387 */ /* 0x0003e20000100a00 */
[----:B----4-:R-:W-:-:S04]  /*2f100*/  LEA R20, P6, R33, R5, 0x2 ;  /* 0x0000000521147211 */ /* 0x010fc800078c10ff */
[----:B------:R-:W-:Y:S02]  /*2f110*/  LEA.HI.X.SX32 R21, R33, R244, 0x2, P6 ;  /* 0x000000f421157211 */ /* 0x000fe400030f16ff */
[----:B------:R-:W4:Y:S01]  /*2f120*/  LDL.LU R33, [R1+0x26c] ;  /* 0x00026c0001217983 */ /* 0x000f220000300800 */
[----:B-1----:R-:W-:-:S03]  /*2f130*/  LEA R22, P5, R31, R5, 0x2 ;  /* 0x000000051f167211 */ /* 0x002fc600078a10ff */
[----:B------:R1:W-:Y:S01]  /*2f140*/  STL.64 [R1+0x670], R20 ;  /* 0x0006701401007387 */ /* 0x0003e20000100a00 */
[----:B------:R-:W-:-:S03]  /*2f150*/  LEA.HI.X.SX32 R23, R31, R244, 0x2, P5 ;  /* 0x000000f41f177211 */ /* 0x000fc600028f16ff */
[----:B------:R-:W4:Y:S04]  /*2f160*/  LDL.LU R31, [R1+0x270] ;  /* 0x00027000011f7983 */ /* 0x000f280000300800 */
[----:B------:R3:W-:Y:S01]  /*2f170*/  STL.64 [R1+0x668], R22 ;  /* 0x0006681601007387 */ /* 0x0007e20000100a00 */
[-C--:B-1----:R-:W-:Y:S01]  /*2f180*/  LEA R20, P6, R19, R5.reuse, 0x2 ;  /* 0x0000000513147211 */ /* 0x082fe200078c10ff */
[----:B------:R-:W-:Y:S02]  /*2f190*/  IMAD R105, R17, R248, RZ ;  /* 0x000000f811697224 */ /* 0x000fe400078e02ff */
[----:B------:R-:W4:Y:S01]  /*2f1a0*/  LDL.LU R17, [R1+0x27c] ;  /* 0x00027c0001117983 */ /* 0x000f220000300800 */
[----:B------:R-:W-:Y:S01]  /*2f1b0*/  LEA.HI.X.SX32 R21, R19, R244, 0x2, P6 ;  /* 0x000000f413157211 */ /* 0x000fe200030f16ff */
[----:B------:R-:W-:Y:S01]  /*2f1c0*/  IMAD R104, R54, R246, RZ ;  /* 0x000000f636687224 */ /* 0x000fe200078e02ff */
[----:B------:R-:W1:Y:S01]  /*2f1d0*/  LDC R248, c[0x0][0x240] ;  /* 0x00009000fff87b82 */ /* 0x000e620000000800 */
[----:B---3--:R-:W-:-:S02]  /*2f1e0*/  LEA R22, P5, R24, R5, 0x2 ;  /* 0x0000000518167211 */ /* 0x008fc400078a10ff */
[----:B------:R3:W-:Y:S02]  /*2f1f0*/  STL.64 [R1+0x660], R20 ;  /* 0x0006601401007387 */ /* 0x0007e40000100a00 */
[----:B------:R-:W-:-:S03]  /*2f200*/  LEA.HI.X.SX32 R23, R24, R244, 0x2, P5 ;  /* 0x000000f418177211 */ /* 0x000fc600028f16ff */
[----:B------:R-:W1:Y:S01]  /*2f210*/  LDC R246, c[0x0][0x240] ;  /* 0x00009000fff67b82 */ /* 0x000e620000000800 */
[----:B------:R-:W4:Y:S04]  /*2f220*/  LDL.LU R24, [R1+0x28c] ;  /* 0x00028c0001187983 */ /* 0x000f280000300800 */
[----:B------:R3:W-:Y:S02]  /*2f230*/  STL.64 [R1+0x8d0], R22 ;  /* 0x0008d01601007387 */ /* 0x0007e40000100a00 */
[----:B---3--:R-:W-:-:S04]  /*2f240*/  LEA R20, P6, R28, R5, 0x2 ;  /* 0x000000051c147211 */ /* 0x008fc800078c10ff */
[----:B------:R-:W-:Y:S02]  /*2f250*/  LEA.HI.X.SX32 R21, R28, R244, 0x2, P6 ;  /* 0x000000f41c157211 */ /* 0x000fe400030f16ff */
[----:B------:R-:W3:Y:S01]  /*2f260*/  LDL.LU R28, [R1+0x290] ;  /* 0x00029000011c7983 */ /* 0x000ee20000300800 */
[----:B------:R-:W-:-:S04]  /*2f270*/  LEA R22, P5, R7, R5, 0x2 ;  /* 0x0000000507167211 */ /* 0x000fc800078a10ff */
[----:B------:R-:W-:Y:S01]  /*2f280*/  LEA.HI.X.SX32 R23, R7, R244, 0x2, P5 ;  /* 0x000000f407177211 */ /* 0x000fe200028f16ff */
[----:B------:R-:W-:Y:S04]  /*2f290*/  STL.64 [R1+0x658], R20 ;  /* 0x0006581401007387 */ /* 0x000fe80000100a00 */
[----:B------:R1:W-:Y:S04]  /*2f2a0*/  STL.64 [R1+0x650], R22 ;  /* 0x0006501601007387 */ /* 0x0003e80000100a00 */
[----:B-1----:R-:W3:Y:S04]  /*2f2b0*/  LDL.LU R22, [R1+0x5a0] ;  /* 0x0005a00001167983 */ /* 0x002ee80000300800 */
[----:B------:R-:W3:Y:S01]  /*2f2c0*/  LDL.LU R7, [R1+0x2a0] ;  /* 0x0002a00001077983 */ /* 0x000ee20000300800 */
[----:B--2---:R-:W-:-:S04]  /*2f2d0*/  LEA R20, P6, R26, R5, 0x2 ;  /* 0x000000051a147211 */ /* 0x004fc800078c10ff */
[----:B------:R-:W-:Y:S02]  /*2f2e0*/  LEA.HI.X.SX32 R21, R26, R244, 0x2, P6 ;  /* 0x000000f41a157211 */ /* 0x000fe400030f16ff */
[----:B------:R-:W2:Y:S04]  /*2f2f0*/  LDL.LU R26, [R1+0x2a8] ;  /* 0x0002a800011a7983 */ /* 0x000ea80000300800 */
[----:B------:R1:W-:Y:S01]  /*2f300*/  STL.64 [R1+0x648], R20 ;  /* 0x0006481401007387 */ /* 0x0003e20000100a00 */
[----:B------:R-:W-:-:S04]  /*2f310*/  LEA R48, P5, R32, R5, 0x2 ;  /* 0x0000000520307211 */ /* 0x000fc800078a10ff */
[-C--:B------:R-:W-:Y:S01]  /*2f320*/  LEA.HI.X.SX32 R49, R32, R244.reuse, 0x2, P5 ;  /* 0x000000f420317211 */ /* 0x080fe200028f16ff */
[----:B------:R-:W-:Y:S02]  /*2f330*/  IMAD R19, R25, R245, RZ ;  /* 0x000000f519137224 */ /* 0x000fe400078e02ff */
[----:B------:R-:W2:Y:S01]  /*2f340*/  LDL.LU R25, [R1+0x5b0] ;  /* 0x0005b00001197983 */ /* 0x000ea20000300800 */
[----:B------:R-:W-:Y:S01]  /*2f350*/  IMAD R106, R55, R247, RZ ;  /* 0x000000f7376a7224 */ /* 0x000fe200078e02ff */
[CC--:B-1----:R-:W-:Y:S01]  /*2f360*/  LEA R20, P6, R34.reuse, R5.reuse, 0x2 ;  /* 0x0000000522147211 */ /* 0x0c2fe200078c10ff */
[----:B------:R-:W1:Y:S01]  /*2f370*/  LDC R247, c[0x0][0x240] ;  /* 0x00009000fff77b82 */ /* 0x000e620000000800 */
[----:B------:R-:W2:Y:S02]  /*2f380*/  LDL.LU R32, [R1+0x2b0] ;  /* 0x0002b00001207983 */ /* 0x000ea40000300800 */
[----:B------:R-:W-:Y:S02]  /*2f390*/  LEA.HI.X.SX32 R21, R34, R244, 0x2, P6 ;  /* 0x000000f422157211 */ /* 0x000fe400030f16ff */
[----:B------:R4:W-:Y:S03]  /*2f3a0*/  STL.64 [R1+0x640], R48 ;  /* 0x0006403001007387 */ /* 0x0009e60000100a00 */
[----:B------:R-:W1:Y:S01]  /*2f3b0*/  LDC R245, c[0x0][0x240] ;  /* 0x00009000fff57b82 */ /* 0x000e620000000800 */
[----:B------:R-:W2:Y:S01]  /*2f3c0*/  LDL.LU R34, [R1+0x2c0] ;  /* 0x0002c00001227983 */ /* 0x000ea20000300800 */
[----:B----4-:R-:W-:-:S03]  /*2f3d0*/  LEA R48, P5, R30, R5, 0x2 ;  /* 0x000000051e307211 */ /* 0x010fc600078a10ff */
[----:B------:R4:W-:Y:S01]  /*2f3e0*/  STL.64 [R1+0x638], R20 ;  /* 0x0006381401007387 */ /* 0x0009e20000100a00 */
[----:B------:R-:W-:-:S03]  /*2f3f0*/  LEA.HI.X.SX32 R49, R30, R244, 0x2, P5 ;  /* 0x000000f41e317211 */ /* 0x000fc600028f16ff */
[----:B------:R-:W2:Y:S04]  /*2f400*/  LDL.LU R30, [R1+0x2c8] ;  /* 0x0002c800011e7983 */ /* 0x000ea80000300800 */
[----:B------:R4:W-:Y:S02]  /*2f410*/  STL.64 [R1+0x630], R48 ;  /* 0x0006303001007387 */ /* 0x0009e40000100a00 */
[C---:B----4-:R-:W-:Y:S02]  /*2f420*/  LEA R20, P6, R33.reuse, R5, 0x2 ;  /* 0x0000000521147211 */ /* 0x050fe400078c10ff */
[----:B------:R-:W4:Y:S02]  /*2f430*/  LDL.LU R54, [R1+0x5d0] ;  /* 0x0005d00001367983 */ /* 0x000f240000300800 */
[----:B------:R-:W-:-:S02]  /*2f440*/  LEA.HI.X.SX32 R21, R33, R244, 0x2, P6 ;  /* 0x000000f421157211 */ /* 0x000fc400030f16ff */
[----:B------:R-:W4:Y:S01]  /*2f450*/  LDL.LU R33, [R1+0x2d0] ;  /* 0x0002d00001217983 */ /* 0x000f220000300800 */
[----:B------:R-:W-:-:S03]  /*2f460*/  LEA R48, P5, R31, R5, 0x2 ;  /* 0x000000051f307211 */ /* 0x000fc600078a10ff */
[----:B------:R1:W-:Y:S01]  /*2f470*/  STL.64 [R1+0x8d8], R20 ;  /* 0x0008d81401007387 */ /* 0x0003e20000100a00 */
[----:B------:R-:W-:-:S03]  /*2f480*/  LEA.HI.X.SX32 R49, R31, R244, 0x2, P5 ;  /* 0x000000f41f317211 */ /* 0x000fc600028f16ff */
[----:B------:R-:W4:Y:S04]  /*2f490*/  LDL.LU R23, [R1+0x2e0] ;  /* 0x0002e00001177983 */ /* 0x000f280000300800 */
[----:B------:R-:W4:Y:S01]  /*2f4a0*/  LDL.LU R31, [R1+0x2e8] ;  /* 0x0002e800011f7983 */ /* 0x000f220000300800 */
[----:B-1----:R-:W-:-:S03]  /*2f4b0*/  LEA R20, P6, R17, R5, 0x2 ;  /* 0x0000000511147211 */ /* 0x002fc600078c10ff */
[----:B------:R1:W-:Y:S01]  /*2f4c0*/  STL.64 [R1+0x628], R48 ;  /* 0x0006283001007387 */ /* 0x0003e20000100a00 */
[----:B------:R-:W-:-:S03]  /*2f4d0*/  LEA.HI.X.SX32 R21, R17, R244, 0x2, P6 ;  /* 0x000000f411157211 */ /* 0x000fc600030f16ff */
[----:B------:R-:W4:Y:S01]  /*2f4e0*/  LDL.LU R17, [R1+0x5e4] ;  /* 0x0005e40001117983 */ /* 0x000f220000300800 */
[----:B-1----:R-:W-:-:S03]  /*2f4f0*/  LEA R48, P5, R24, R5, 0x2 ;  /* 0x0000000518307211 */ /* 0x002fc600078a10ff */
[----:B------:R3:W-:Y:S01]  /*2f500*/  STL.64 [R1+0x620], R20 ;  /* 0x0006201401007387 */ /* 0x0007e20000100a00 */
[----:B------:R-:W-:Y:S02]  /*2f510*/  LEA.HI.X.SX32 R49, R24, R244, 0x2, P5 ;  /* 0x000000f418317211 */ /* 0x000fe400028f16ff */
[----:B---3--:R-:W-:-:S04]  /*2f520*/  LEA R20, P6, R28, R5, 0x2 ;  /* 0x000000051c147211 */ /* 0x008fc800078c10ff */
[----:B------:R-:W-:Y:S01]  /*2f530*/  LEA.HI.X.SX32 R21, R28, R244, 0x2, P6 ;  /* 0x000000f41c157211 */ /* 0x000fe200030f16ff */
[----:B------:R-:W-:Y:S02]  /*2f540*/  IMAD R100, R22, R246, RZ ;  /* 0x000000f616647224 */ /* 0x000fe400078e02ff */
[----:B------:R-:W3:Y:S01]  /*2f550*/  LDL.LU R22, [R1+0x2f0] ;  /* 0x0002f00001167983 */ /* 0x000ee20000300800 */
[----:B------:R-:W1:Y:S03]  /*2f560*/  LDC R246, c[0x0][0x240] ;  /* 0x00009000fff67b82 */ /* 0x000e660000000800 */
[----:B------:R1:W-:Y:S04]  /*2f570*/  STL.64 [R1+0x618], R48 ;  /* 0x0006183001007387 */ /* 0x0003e80000100a00 */
[----:B------:R-:W3:Y:S01]  /*2f580*/  LDL.LU R28, [R1+0x300] ;  /* 0x00030000011c7983 */ /* 0x000ee20000300800 */
[----:B-1----:R-:W-:-:S03]  /*2f590*/  LEA R48, P5, R7, R5, 0x2 ;  /* 0x0000000507307211 */ /* 0x002fc600078a10ff */
[----:B------:R2:W-:Y:S01]  /*2f5a0*/  STL.64 [R1+0x610], R20 ;  /* 0x0006101401007387 */ /* 0x0005e20000100a00 */
[----:B------:R-:W-:-:S03]  /*2f5b0*/  LEA.HI.X.SX32 R49, R7, R244, 0x2, P5 ;  /* 0x000000f407317211 */ /* 0x000fc600028f16ff */
[----:B------:R-:W3:Y:S04]  /*2f5c0*/  LDL.LU R7, [R1+0x308] ;  /* 0x0003080001077983 */ /* 0x000ee80000300800 */
[----:B------:R1:W-:Y:S01]  /*2f5d0*/  STL.64 [R1+0x608], R48 ;  /* 0x0006083001007387 */ /* 0x0003e20000100a00 */
[----:B--2---:R-:W-:-:S04]  /*2f5e0*/  LEA R20, P6, R26, R5, 0x2 ;  /* 0x000000051a147211 */ /* 0x004fc800078c10ff */
[-C--:B------:R-:W-:Y:S01]  /*2f5f0*/  LEA.HI.X.SX32 R21, R26, R244.reuse, 0x2, P6 ;  /* 0x000000f41a157211 */ /* 0x080fe200030f16ff */
[----:B------:R-:W-:Y:S02]  /*2f600*/  IMAD R24, R25, R247, RZ ;  /* 0x000000f719187224 */ /* 0x000fe400078e02ff */
[----:B------:R-:W2:Y:S01]  /*2f610*/  LDL.LU R25, [R1+0x310] ;  /* 0x0003100001197983 */ /* 0x000ea20000300800 */
[----:B------:R-:W2:Y:S01]  /*2f620*/  LDC R247, c[0x0][0x240] ;  /* 0x00009000fff77b82 */ /* 0x000ea20000000800 */
[CC--:B-1----:R-:W-:Y:S02]  /*2f630*/  LEA R48, P5, R32.reuse, R5.reuse, 0x2 ;  /* 0x0000000520307211 */ /* 0x0c2fe400078a10ff */
[----:B------:R1:W-:Y:S02]  /*2f640*/  STL.64 [R1+0x600], R20 ;  /* 0x0006001401007387 */ /* 0x0003e40000100a00 */
[----:B------:R-:W-:Y:S02]  /*2f650*/  LEA.HI.X.SX32 R49, R32, R244, 0x2, P5 ;  /* 0x000000f420317211 */ /* 0x000fe400028f16ff */
[----:B------:R-:W2:Y:S04]  /*2f660*/  LDL.LU R26, [R1+0x320] ;  /* 0x00032000011a7983 */ /* 0x000ea80000300800 */
[----:B------:R1:W-:Y:S02]  /*2f670*/  STL.64 [R1+0x8e0], R48 ;  /* 0x0008e03001007387 */ /* 0x0003e40000100a00 */
[----:B-1----:R-:W-:-:S02]  /*2f680*/  LEA R20, P6, R34, R5, 0x2 ;  /* 0x0000000522147211 */ /* 0x002fc400078c10ff */
[----:B------:R-:W2:Y:S02]  /*2f690*/  LDL.LU R32, [R1+0x828] ;  /* 0x0008280001207983 */ /* 0x000ea40000300800 */
[----:B------:R-:W-:Y:S02]  /*2f6a0*/  LEA.HI.X.SX32 R21, R34, R244, 0x2, P6 ;  /* 0x000000f422157211 */ /* 0x000fe400030f16ff */
[----:B------:R-:W2:Y:S01]  /*2f6b0*/  LDL.LU R34, [R1+0x328] ;  /* 0x0003280001227983 */ /* 0x000ea20000300800 */
[----:B------:R-:W-:-:S03]  /*2f6c0*/  LEA R48, P5, R30, R5, 0x2 ;  /* 0x000000051e307211 */ /* 0x000fc600078a10ff */
        /* <DEDUP_REMOVED lines=12> */
[----:B-1----:R-:W-:-:S04]  /*2f790*/  LEA R20, P6, R31, R5, 0x2 ;  /* 0x000000051f147211 */ /* 0x002fc800078c10ff */
[----:B------:R-:W-:Y:S02]  /*2f7a0*/  LEA.HI.X.SX32 R21, R31, R244, 0x2, P6 ;  /* 0x000000f41f157211 */ /* 0x000fe400030f16ff */
[----:B------:R-:W4:Y:S04]  /*2f7b0*/  LDL.LU R31, [R1+0x350] ;  /* 0x00035000011f7983 */ /* 0x000f280000300800 */
[----:B------:R1:W-:Y:S01]  /*2f7c0*/  STL.64 [R1+0x5d8], R20 ;  /* 0x0005d81401007387 */ /* 0x0003e20000100a00 */
[----:B---3--:R-:W-:-:S04]  /*2f7d0*/  LEA R48, P5, R22, R5, 0x2 ;  /* 0x0000000516307211 */ /* 0x008fc800078a10ff */
[----:B------:R-:W-:Y:S02]  /*2f7e0*/  LEA.HI.X.SX32 R49, R22, R244, 0x2, P5 ;  /* 0x000000f416317211 */ /* 0x000fe400028f16ff */
[----:B------:R-:W3:Y:S01]  /*2f7f0*/  LDL.LU R22, [R1+0x35c] ;  /* 0x00035c0001167983 */ /* 0x000ee20000300800 */
[----:B-1----:R-:W-:-:S03]  /*2f800*/  LEA R20, P6, R28, R5, 0x2 ;  /* 0x000000051c147211 */ /* 0x002fc600078c10ff */
[----:B------:R1:W-:Y:S01]  /*2f810*/  STL.64 [R1+0x5d0], R48 ;  /* 0x0005d03001007387 */ /* 0x0003e20000100a00 */
[----:B------:R-:W-:-:S03]  /*2f820*/  LEA.HI.X.SX32 R21, R28, R244, 0x2, P6 ;  /* 0x000000f41c157211 */ /* 0x000fc600030f16ff */
[----:B------:R-:W3:Y:S04]  /*2f830*/  LDL.LU R28, [R1+0x364] ;  /* 0x00036400011c7983 */ /* 0x000ee80000300800 */
[----:B------:R2:W-:Y:S01]  /*2f840*/  STL.64 [R1+0x8e8], R20 ;  /* 0x0008e81401007387 */ /* 0x0005e20000100a00 */
[----:B-1----:R-:W-:-:S03]  /*2f850*/  LEA R48, P5, R7, R5, 0x2 ;  /* 0x0000000507307211 */ /* 0x002fc600078a10ff */
[----:B------:R-:W3:Y:S01]  /*2f860*/  LDL.LU R55, [R1+0x82c] ;  /* 0x00082c0001377983 */ /* 0x000ee20000300800 */
[----:B------:R-:W-:-:S03]  /*2f870*/  LEA.HI.X.SX32 R49, R7, R244, 0x2, P5 ;  /* 0x000000f407317211 */ /* 0x000fc600028f16ff */
[----:B------:R-:W3:Y:S04]  /*2f880*/  LDL.LU R7, [R1+0x36c] ;  /* 0x00036c0001077983 */ /* 0x000ee80000300800 */
[----:B------:R1:W-:Y:S01]  /*2f890*/  STL.64 [R1+0x5c8], R48 ;  /* 0x0005c83001007387 */ /* 0x0003e20000100a00 */
[----:B--2---:R-:W-:-:S04]  /*2f8a0*/  LEA R20, P6, R25, R5, 0x2 ;  /* 0x0000000519147211 */ /* 0x004fc800078c10ff */
[----:B------:R-:W-:Y:S02]  /*2f8b0*/  LEA.HI.X.SX32 R21, R25, R244, 0x2, P6 ;  /* 0x000000f419157211 */ /* 0x000fe400030f16ff */
[----:B------:R-:W2:Y:S01]  /*2f8c0*/  LDL.LU R25, [R1+0x370] ;  /* 0x0003700001197983 */ /* 0x000ea20000300800 */
[----:B-1----:R-:W-:-:S03]  /*2f8d0*/  LEA R48, P5, R26, R5, 0x2 ;  /* 0x000000051a307211 */ /* 0x002fc600078a10ff */
[----:B------:R1:W-:Y:S01]  /*2f8e0*/  STL.64 [R1+0x5c0], R20 ;  /* 0x0005c01401007387 */ /* 0x0003e20000100a00 */
[----:B------:R-:W-:Y:S01]  /*2f8f0*/  LEA.HI.X.SX32 R49, R26, R244, 0x2, P5 ;  /* 0x000000f41a317211 */ /* 0x000fe200028f16ff */
[----:B------:R-:W-:Y:S02]  /*2f900*/  IMAD R98, R32, R246, RZ ;  /* 0x000000f620627224 */ /* 0x000fe400078e02ff */
[----:B------:R-:W2:Y:S01]  /*2f910*/  LDL.LU R32, [R1+0x830] ;  /* 0x0008300001207983 */ /* 0x000ea20000300800 */
[----:B------:R-:W-:Y:S01]  /*2f920*/  IMAD R101, R17, R248, RZ ;  /* 0x000000f811657224 */ /* 0x000fe200078e02ff */
[----:B------:R-:W2:Y:S01]  /*2f930*/  LDC R246, c[0x0][0x240] ;  /* 0x00009000fff67b82 */ /* 0x000ea20000000800 */
[C---:B-1----:R-:W-:Y:S01]  /*2f940*/  LEA R20, P6, R34.reuse, R5, 0x2 ;  /* 0x0000000522147211 */ /* 0x042fe200078c10ff */
[----:B------:R1:W-:Y:S03]  /*2f950*/  STL.64 [R1+0x5b8], R48 ;  /* 0x0005b83001007387 */ /* 0x0003e60000100a00 */
[----:B------:R-:W-:-:S02]  /*2f960*/  LEA.HI.X.SX32 R21, R34, R244, 0x2, P6 ;  /* 0x000000f422157211 */ /* 0x000fc400030f16ff */
[----:B------:R-:W2:Y:S01]  /*2f970*/  LDL.LU R34, [R1+0x384] ;  /* 0x0003840001227983 */ /* 0x000ea20000300800 */
[----:B------:R-:W-:Y:S01]  /*2f980*/  IMAD R102, R54, R245, RZ ;  /* 0x000000f536667224 */ /* 0x000fe200078e02ff */
[----:B------:R-:W2:Y:S02]  /*2f990*/  LDC R248, c[0x0][0x240] ;  /* 0x00009000fff87b82 */ /* 0x000ea40000000800 */
[----:B------:R-:W2:Y:S01]  /*2f9a0*/  LDL.LU R26, [R1+0x38c] ;  /* 0x00038c00011a7983 */ /* 0x000ea20000300800 */
[----:B-1----:R-:W-:-:S03]  /*2f9b0*/  LEA R48, P5, R30, R5, 0x2 ;  /* 0x000000051e307211 */ /* 0x002fc600078a10ff */
[----:B------:R4:W-:Y:S02]  /*2f9c0*/  STL.64 [R1+0x5b0], R20 ;  /* 0x0005b01401007387 */ /* 0x0009e40000100a00 */
[----:B------:R-:W1:Y:S01]  /*2f9d0*/  LDC R245, c[0x0][0x240] ;  /* 0x00009000fff57b82 */ /* 0x000e620000000800 */
[----:B------:R-:W-:Y:S02]  /*2f9e0*/  LEA.HI.X.SX32 R49, R30, R244, 0x2, P5 ;  /* 0x000000f41e317211 */ /* 0x000fe400028f16ff */
[----:B------:R-:W2:Y:S04]  /*2f9f0*/  LDL.LU R30, [R1+0x390] ;  /* 0x00039000011e7983 */ /* 0x000ea80000300800 */
[----:B------:R4:W-:Y:S02]  /*2fa00*/  STL.64 [R1+0x5a8], R48 ;  /* 0x0005a83001007387 */ /* 0x0009e40000100a00 */
[----:B----4-:R-:W-:-:S02]  /*2fa10*/  LEA R20, P6, R33, R5, 0x2 ;  /* 0x0000000521147211 */ /* 0x010fc400078c10ff */
[----:B------:R-:W4:Y:S02]  /*2fa20*/  LDL.LU R17, [R1+0x834] ;  /* 0x0008340001117983 */ /* 0x000f240000300800 */
[----:B------:R-:W-:Y:S02]  /*2fa30*/  LEA.HI.X.SX32 R21, R33, R244, 0x2, P6 ;  /* 0x000000f421157211 */ /* 0x000fe400030f16ff */
[----:B------:R-:W4:Y:S01]  /*2fa40*/  LDL.LU R33, [R1+0x3a4] ;  /* 0x0003a40001217983 */ /* 0x000f220000300800 */
[----:B------:R-:W-:-:S03]  /*2fa50*/  LEA R48, P5, R23, R5, 0x2 ;  /* 0x0000000517307211 */ /* 0x000fc600078a10ff */
[----:B------:R1:W-:Y:S01]  /*2fa60*/  STL.64 [R1+0x5a0], R20 ;  /* 0x0005a01401007387 */ /* 0x0003e20000100a00 */
[----:B------:R-:W-:-:S03]  /*2fa70*/  LEA.HI.X.SX32 R49, R23, R244, 0x2, P5 ;  /* 0x000000f417317211 */ /* 0x000fc600028f16ff */
[----:B------:R-:W4:Y:S04]  /*2fa80*/  LDL.LU R23, [R1+0x3a8] ;  /* 0x0003a80001177983 */ /* 0x000f280000300800 */
[----:B------:R3:W-:Y:S01]  /*2fa90*/  STL.64 [R1+0x8f0], R48 ;  /* 0x0008f03001007387 */ /* 0x0007e20000100a00 */
[----:B-1----:R-:W-:-:S03]  /*2faa0*/  LEA R20, P6, R31, R5, 0x2 ;  /* 0x000000051f147211 */ /* 0x002fc600078c10ff */
[----:B------:R-:W4:Y:S01]  /*2fab0*/  LDL.LU R54, [R1+0x838] ;  /* 0x0008380001367983 */ /* 0x000f220000300800 */
[----:B------:R-:W-:-:S03]  /*2fac0*/  LEA.HI.X.SX32 R21, R31, R244, 0x2, P6 ;  /* 0x000000f41f157211 */ /* 0x000fc600030f16ff */
        /* <DEDUP_REMOVED lines=10> */
[----:B-1----:R-:W-:-:S04]  /*2fb70*/  LEA R48, P5, R7, R5, 0x2 ;  /* 0x0000000507307211 */ /* 0x002fc800078a10ff */
[----:B------:R-:W-:Y:S02]  /*2fb80*/  LEA.HI.X.SX32 R49, R7, R244, 0x2, P5 ;  /* 0x000000f407317211 */ /* 0x000fe400028f16ff */
[----:B------:R-:W3:Y:S01]  /*2fb90*/  LDL.LU R7, [R1+0x394] ;  /* 0x0003940001077983 */ /* 0x000ee20000300800 */
[----:B--2---:R-:W-:-:S04]  /*2fba0*/  LEA R20, P6, R25, R5, 0x2 ;  /* 0x0000000519147211 */ /* 0x004fc800078c10ff */
[----:B------:R-:W-:Y:S01]  /*2fbb0*/  LEA.HI.X.SX32 R21, R25, R244, 0x2, P6 ;  /* 0x000000f419157211 */ /* 0x000fe200030f16ff */
[----:B------:R-:W-:Y:S02]  /*2fbc0*/  IMAD R96, R32, R247, RZ ;  /* 0x000000f720607224 */ /* 0x000fe400078e02ff */
[----:B------:R-:W2:Y:S01]  /*2fbd0*/  LDL.LU R32, [R1+0x388] ;  /* 0x0003880001207983 */ /* 0x000ea20000300800 */
[----:B------:R-:W-:Y:S01]  /*2fbe0*/  IMAD R99, R55, R245, RZ ;  /* 0x000000f537637224 */ /* 0x000fe200078e02ff */
[----:B------:R-:W1:Y:S02]  /*2fbf0*/  LDC R247, c[0x0][0x240] ;  /* 0x00009000fff77b82 */ /* 0x000e640000000800 */
[----:B------:R1:W-:Y:S04]  /*2fc00*/  STL.64 [R1+0x580], R48 ;  /* 0x0005803001007387 */ /* 0x0003e80000100a00 */
[----:B------:R1:W-:Y:S02]  /*2fc10*/  STL.64 [R1+0x578], R20 ;  /* 0x0005781401007387 */ /* 0x0003e40000100a00 */
[----:B------:R-:W2:Y:S01]  /*2fc20*/  LDC R245, c[0x0][0x240] ;  /* 0x00009000fff57b82 */ /* 0x000ea20000000800 */
[----:B-1----:R-:W-:-:S04]  /*2fc30*/  LEA R48, P5, R34, R5, 0x2 ;  /* 0x0000000522307211 */ /* 0x002fc800078a10ff */
[-C--:B------:R-:W-:Y:S02]  /*2fc40*/  LEA.HI.X.SX32 R49, R34, R244.reuse, 0x2, P5 ;  /* 0x000000f422317211 */ /* 0x080fe400028f16ff */
[C---:B------:R-:W-:Y:S01]  /*2fc50*/  LEA R20, P6, R26.reuse, R5, 0x2 ;  /* 0x000000051a147211 */ /* 0x040fe200078c10ff */
[----:B------:R-:W2:Y:S04]  /*2fc60*/  LDL.LU R34, [R1+0x380] ;  /* 0x0003800001227983 */ /* 0x000ea80000300800 */
[----:B------:R1:W-:Y:S01]  /*2fc70*/  STL.64 [R1+0x570], R48 ;  /* 0x0005703001007387 */ /* 0x0003e20000100a00 */
[----:B------:R-:W-:-:S03]  /*2fc80*/  LEA.HI.X.SX32 R21, R26, R244, 0x2, P6 ;  /* 0x000000f41a157211 */ /* 0x000fc600030f16ff */
[----:B------:R-:W2:Y:S04]  /*2fc90*/  LDL.LU R25, [R1+0x83c] ;  /* 0x00083c0001197983 */ /* 0x000ea80000300800 */
[----:B------:R-:W2:Y:S01]  /*2fca0*/  LDL.LU R26, [R1+0x37c] ;  /* 0x00037c00011a7983 */ /* 0x000ea20000300800 */
[----:B-1----:R-:W-:-:S03]  /*2fcb0*/  LEA R48, P5, R30, R5, 0x2 ;  /* 0x000000051e307211 */ /* 0x002fc600078a10ff */
[----:B------:R4:W-:Y:S01]  /*2fcc0*/  STL.64 [R1+0x8f8], R20 ;  /* 0x0008f81401007387 */ /* 0x0009e20000100a00 */
[----:B------:R-:W-:-:S03]  /*2fcd0*/  LEA.HI.X.SX32 R49, R30, R244, 0x2, P5 ;  /* 0x000000f41e317211 */ /* 0x000fc600028f16ff */
[----:B------:R-:W2:Y:S01]  /*2fce0*/  LDL.LU R30, [R1+0x378] ;  /* 0x00037800011e7983 */ /* 0x000ea20000300800 */
[----:B----4-:R-:W-:-:S03]  /*2fcf0*/  LEA R20, P6, R33, R5, 0x2 ;  /* 0x0000000521147211 */ /* 0x010fc600078c10ff */
[----:B------:R1:W-:Y:S01]  /*2fd00*/  STL.64 [R1+0x568], R48 ;  /* 0x0005683001007387 */ /* 0x0003e20000100a00 */
        /* <DEDUP_REMOVED lines=9> */
[----:B------:R-:W4:Y:S01]  /*2fda0*/  LDL.LU R31, [R1+0x360] ;  /* 0x00036000011f7983 */ /* 0x000f220000300800 */
[----:B---3--:R-:W-:-:S03]  /*2fdb0*/  LEA R48, P5, R22, R5, 0x2 ;  /* 0x0000000516307211 */ /* 0x008fc600078a10ff */
[----:B------:R1:W-:Y:S01]  /*2fdc0*/  STL.64 [R1+0x550], R20 ;  /* 0x0005501401007387 */ /* 0x0003e20000100a00 */
[----:B------:R-:W-:-:S03]  /*2fdd0*/  LEA.HI.X.SX32 R49, R22, R244, 0x2, P5 ;  /* 0x000000f416317211 */ /* 0x000fc600028f16ff */
[----:B------:R-:W3:Y:S04]  /*2fde0*/  LDL.LU R58, [R1+0x358] ;  /* 0x00035800013a7983 */ /* 0x000ee80000300800 */
[----:B------:R1:W-:Y:S02]  /*2fdf0*/  STL.64 [R1+0x548], R48 ;  /* 0x0005483001007387 */ /* 0x0003e40000100a00 */
[C---:B-1----:R-:W-:Y:S02]  /*2fe00*/  LEA R20, P6, R28.reuse, R5, 0x2 ;  /* 0x000000051c147211 */ /* 0x042fe400078c10ff */
[----:B------:R-:W3:Y:S02]  /*2fe10*/  LDL.LU R22, [R1+0x354] ;  /* 0x0003540001167983 */ /* 0x000ee40000300800 */
[----:B------:R-:W-:-:S02]  /*2fe20*/  LEA.HI.X.SX32 R21, R28, R244, 0x2, P6 ;  /* 0x000000f41c157211 */ /* 0x000fc400030f16ff */
[----:B------:R-:W-:-:S03]  /*2fe30*/  LEA R48, P5, R7, R5, 0x2 ;  /* 0x0000000507307211 */ /* 0x000fc600078a10ff */
[----:B------:R2:W-:Y:S01]  /*2fe40*/  STL.64 [R1+0x540], R20 ;  /* 0x0005401401007387 */ /* 0x0005e20000100a00 */
[----:B------:R-:W-:-:S03]  /*2fe50*/  LEA.HI.X.SX32 R49, R7, R244, 0x2, P5 ;  /* 0x000000f407317211 */ /* 0x000fc600028f16ff */
[----:B------:R-:W3:Y:S04]  /*2fe60*/  LDL.LU R7, [R1+0x840] ;  /* 0x0008400001077983 */ /* 0x000ee80000300800 */
[----:B------:R-:W3:Y:S04]  /*2fe70*/  LDL.LU R28, [R1+0x34c] ;  /* 0x00034c00011c7983 */ /* 0x000ee80000300800 */
[----:B------:R1:W-:Y:S01]  /*2fe80*/  STL.64 [R1+0x900], R48 ;  /* 0x0009003001007387 */ /* 0x0003e20000100a00 */
[----:B--2---:R-:W-:-:S04]  /*2fe90*/  LEA R20, P6, R32, R5, 0x2 ;  /* 0x0000000520147211 */ /* 0x004fc800078c10ff */
[----:B------:R-:W-:Y:S02]  /*2fea0*/  LEA.HI.X.SX32 R21, R32, R244, 0x2, P6 ;  /* 0x000000f420157211 */ /* 0x000fe400030f16ff */
[----:B------:R-:W2:Y:S04]  /*2feb0*/  LDL.LU R32, [R1+0x348] ;  /* 0x0003480001207983 */ /* 0x000ea80000300800 */
[----:B------:R1:W-:Y:S02]  /*2fec0*/  STL.64 [R1+0x538], R20 ;  /* 0x0005381401007387 */ /* 0x0003e40000100a00 */
[----:B-1----:R-:W-:-:S04]  /*2fed0*/  LEA R48, P5, R34, R5, 0x2 ;  /* 0x0000000522307211 */ /* 0x002fc800078a10ff */
[----:B------:R-:W-:Y:S01]  /*2fee0*/  LEA.HI.X.SX32 R49, R34, R244, 0x2, P5 ;  /* 0x000000f422317211 */ /* 0x000fe200028f16ff */
[----:B------:R-:W-:Y:S02]  /*2fef0*/  IMAD R94, R25, R245, RZ ;  /* 0x000000f5195e7224 */ /* 0x000fe400078e02ff */
[----:B------:R-:W2:Y:S01]  /*2ff00*/  LDL.LU R25, [R1+0x844] ;  /* 0x0008440001197983 */ /* 0x000ea20000300800 */
[----:B------:R-:W-:Y:S01]  /*2ff10*/  IMAD R17, R17, R246, RZ ;  /* 0x000000f611117224 */ /* 0x000fe200078e02ff */
[C---:B------:R-:W-:Y:S01]  /*2ff20*/  LEA R20, P6, R26.reuse, R5, 0x2 ;  /* 0x000000051a147211 */ /* 0x040fe200078c10ff */
[----:B------:R-:W1:Y:S01]  /*2ff30*/  LDC R246, c[0x0][0x240] ;  /* 0x00009000fff67b82 */ /* 0x000e620000000800 */
[----:B------:R-:W2:Y:S02]  /*2ff40*/  LDL.LU R34, [R1+0x33c] ;  /* 0x00033c0001227983 */ /* 0x000ea40000300800 */
[----:B------:R-:W-:Y:S02]  /*2ff50*/  LEA.HI.X.SX32 R21, R26, R244, 0x2, P6 ;  /* 0x000000f41a157211 */ /* 0x000fe400030f16ff */
[----:B------:R4:W-:Y:S01]  /*2ff60*/  STL.64 [R1+0x530], R48 ;  /* 0x0005303001007387 */ /* 0x0009e20000100a00 */
[----:B------:R-:W-:-:S02]  /*2ff70*/  IMAD R97, R54, R248, RZ ;  /* 0x000000f836617224 */ /* 0x000fc400078e02ff */
[----:B------:R-:W2:Y:S01]  /*2ff80*/  LDC R248, c[0x0][0x240] ;  /* 0x00009000fff87b82 */ /* 0x000ea20000000800 */
[----:B------:R-:W2:Y:S07]  /*2ff90*/  LDL.LU R26, [R1+0x338] ;  /* 0x00033800011a7983 */ /* 0x000eae0000300800 */
[----:B------:R-:W2:Y:S01]  /*2ffa0*/  LDC R245, c[0x0][0x240] ;  /* 0x00009000fff57b82 */ /* 0x000ea20000000800 */
[C---:B----4-:R-:W-:Y:S01]  /*2ffb0*/  LEA R48, P5, R30.reuse, R5, 0x2 ;  /* 0x000000051e307211 */ /* 0x050fe200078a10ff */
[----:B------:R4:W-:Y:S03]  /*2ffc0*/  STL.64 [R1+0x528], R20 ;  /* 0x0005281401007387 */ /* 0x0009e60000100a00 */
[----:B------:R-:W-:-:S02]  /*2ffd0*/  LEA.HI.X.SX32 R49, R30, R244, 0x2, P5 ;  /* 0x000000f41e317211 */ /* 0x000fc400028f16ff */
        /* <DEDUP_REMOVED lines=9> */
[----:B------:R-:W4:Y:S04]  /*30070*/  LDL.LU R23, [R1+0x324] ;  /* 0x0003240001177983 */ /* 0x000f280000300800 */
[----:B------:R3:W-:Y:S01]  /*30080*/  STL.64 [R1+0x510], R48 ;  /* 0x0005103001007387 */ /* 0x0007e20000100a00 */
[----:B-1----:R-:W-:-:S03]  /*30090*/  LEA R20, P6, R31, R5, 0x2 ;  /* 0x000000051f147211 */ /* 0x002fc600078c10ff */
[----:B------:R-:W4:Y:S01]  /*300a0*/  LDL.LU R54, [R1+0x84c] ;  /* 0x00084c0001367983 */ /* 0x000f220000300800 */
[----:B------:R-:W-:-:S03]  /*300b0*/  LEA.HI.X.SX32 R21, R31, R244, 0x2, P6 ;  /* 0x000000f41f157211 */ /* 0x000fc600030f16ff */
[----:B------:R-:W4:Y:S01]  /*300c0*/  LDL.LU R31, [R1+0x31c] ;  /* 0x00031c00011f7983 */ /* 0x000f220000300800 */
[----:B---3--:R-:W-:-:S03]  /*300d0*/  LEA R48, P5, R58, R5, 0x2 ;  /* 0x000000053a307211 */ /* 0x008fc600078a10ff */
[----:B------:R1:W-:Y:S01]  /*300e0*/  STL.64 [R1+0x908], R20 ;  /* 0x0009081401007387 */ /* 0x0003e20000100a00 */
[----:B------:R-:W-:Y:S02]  /*300f0*/  LEA.HI.X.SX32 R49, R58, R244, 0x2, P5 ;  /* 0x000000f43a317211 */ /* 0x000fe400028f16ff */
[----:B-1----:R-:W-:-:S04]  /*30100*/  LEA R20, P6, R22, R5, 0x2 ;  /* 0x0000000516147211 */ /* 0x002fc800078c10ff */
[----:B------:R-:W-:Y:S01]  /*30110*/  LEA.HI.X.SX32 R21, R22, R244, 0x2, P6 ;  /* 0x000000f416157211 */ /* 0x000fe200030f16ff */
[----:B------:R-:W-:Y:S02]  /*30120*/  IMAD R95, R7, R246, RZ ;  /* 0x000000f6075f7224 */ /* 0x000fe400078e02ff */
[----:B------:R-:W3:Y:S01]  /*30130*/  LDL.LU R7, [R1+0x318] ;  /* 0x0003180001077983 */ /* 0x000ee20000300800 */
[----:B------:R-:W1:Y:S03]  /*30140*/  LDC R246, c[0x0][0x240] ;  /* 0x00009000fff67b82 */ /* 0x000e660000000800 */
[----:B------:R1:W-:Y:S04]  /*30150*/  STL.64 [R1+0x508], R48 ;  /* 0x0005083001007387 */ /* 0x0003e80000100a00 */
[----:B------:R-:W3:Y:S04]  /*30160*/  LDL.LU R22, [R1+0x314] ;  /* 0x0003140001167983 */ /* 0x000ee80000300800 */
[----:B------:R2:W-:Y:S01]  /*30170*/  STL.64 [R1+0x500], R20 ;  /* 0x0005001401007387 */ /* 0x0005e20000100a00 */
[----:B-1----:R-:W-:-:S04]  /*30180*/  LEA R48, P5, R28, R5, 0x2 ;  /* 0x000000051c307211 */ /* 0x002fc800078a10ff */
[----:B------:R-:W-:Y:S02]  /*30190*/  LEA.HI.X.SX32 R49, R28, R244, 0x2, P5 ;  /* 0x000000f41c317211 */ /* 0x000fe400028f16ff */
[----:B------:R-:W3:Y:S04]  /*301a0*/  LDL.LU R28, [R1+0x30c] ;  /* 0x00030c00011c7983 */ /* 0x000ee80000300800 */
[----:B------:R1:W-:Y:S01]  /*301b0*/  STL.64 [R1+0x4f8], R48 ;  /* 0x0004f83001007387 */ /* 0x0003e20000100a00 */
[----:B--2---:R-:W-:-:S04]  /*301c0*/  LEA R20, P6, R32, R5, 0x2 ;  /* 0x0000000520147211 */ /* 0x004fc800078c10ff */
[----:B------:R-:W-:Y:S02]  /*301d0*/  LEA.HI.X.SX32 R21, R32, R244, 0x2, P6 ;  /* 0x000000f420157211 */ /* 0x000fe400030f16ff */
[----:B------:R-:W2:Y:S04]  /*301e0*/  LDL.LU R32, [R1+0x304] ;  /* 0x0003040001207983 */ /* 0x000ea80000300800 */
[----:B------:R1:W-:Y:S02]  /*301f0*/  STL.64 [R1+0x4f0], R20 ;  /* 0x0004f01401007387 */ /* 0x0003e40000100a00 */
[----:B-1----:R-:W-:-:S04]  /*30200*/  LEA R48, P5, R34, R5, 0x2 ;  /* 0x0000000522307211 */ /* 0x002fc800078a10ff */
[----:B------:R-:W-:Y:S02]  /*30210*/  LEA.HI.X.SX32 R49, R34, R244, 0x2, P5 ;  /* 0x000000f422317211 */ /* 0x000fe400028f16ff */
[----:B------:R-:W2:Y:S01]  /*30220*/  LDL.LU R34, [R1+0x2fc] ;  /* 0x0002fc0001227983 */ /* 0x000ea20000300800 */
[----:B------:R-:W-:-:S03]  /*30230*/  LEA R20, P6, R26, R5, 0x2 ;  /* 0x000000051a147211 */ /* 0x000fc600078c10ff */
[----:B------:R1:W-:Y:S01]  /*30240*/  STL.64 [R1+0x4e8], R48 ;  /* 0x0004e83001007387 */ /* 0x0003e20000100a00 */
[----:B------:R-:W-:-:S03]  /*30250*/  LEA.HI.X.SX32 R21, R26, R244, 0x2, P6 ;  /* 0x000000f41a157211 */ /* 0x000fc600030f16ff */
[----:B------:R-:W2:Y:S01]  /*30260*/  LDL.LU R26, [R1+0x850] ;  /* 0x00085000011a7983 */ /* 0x000ea20000300800 */
[----:B------:R-:W-:Y:S02]  /*30270*/  IMAD R88, R25, R247, RZ ;  /* 0x000000f719587224 */ /* 0x000fe400078e02ff */
[----:B------:R-:W2:Y:S01]  /*30280*/  LDC R247, c[0x0][0x240] ;  /* 0x00009000fff77b82 */ /* 0x000ea20000000800 */
        /* <DEDUP_REMOVED lines=8> */
[----:B------:R-:W4:Y:S04]  /*30310*/  LDL.LU R33, [R1+0x2ec] ;  /* 0x0002ec0001217983 */ /* 0x000f280000300800 */
[----:B------:R1:W-:Y:S02]  /*30320*/  STL.64 [R1+0x4d8], R20 ;  /* 0x0004d81401007387 */ /* 0x0003e40000100a00 */
[----:B-1----:R-:W-:-:S04]  /*30330*/  LEA R48, P5, R23, R5, 0x2 ;  /* 0x0000000517307211 */ /* 0x002fc800078a10ff */
[----:B------:R-:W-:Y:S01]  /*30340*/  LEA.HI.X.SX32 R49, R23, R244, 0x2, P5 ;  /* 0x000000f417317211 */ /* 0x000fe200028f16ff */
[----:B------:R-:W-:Y:S02]  /*30350*/  IMAD R91, R54, R248, RZ ;  /* 0x000000f8365b7224 */ /* 0x000fe400078e02ff */
[----:B------:R-:W4:Y:S01]  /*30360*/  LDL.LU R54, [R1+0x2e4] ;  /* 0x0002e40001367983 */ /* 0x000f220000300800 */
[----:B------:R-:W-:Y:S01]  /*30370*/  IMAD R89, R55, R245, RZ ;  /* 0x000000f537597224 */ /* 0x000fe200078e02ff */
[CC--:B------:R-:W-:Y:S01]  /*30380*/  LEA R20, P6, R31.reuse, R5.reuse, 0x2 ;  /* 0x000000051f147211 */ /* 0x0c0fe200078c10ff */
[----:B------:R-:W1:Y:S03]  /*30390*/  LDC R245, c[0x0][0x240] ;  /* 0x00009000fff57b82 */ /* 0x000e660000000800 */
[----:B------:R-:W-:Y:S01]  /*303a0*/  LEA.HI.X.SX32 R21, R31, R244, 0x2, P6 ;  /* 0x000000f41f157211 */ /* 0x000fe200030f16ff */
[----:B------:R3:W-:Y:S04]  /*303b0*/  STL.64 [R1+0x4d0], R48 ;  /* 0x0004d03001007387 */ /* 0x0007e80000100a00 */
[----:B------:R-:W4:Y:S01]  /*303c0*/  LDL.LU R31, [R1+0x2dc] ;  /* 0x0002dc00011f7983 */ /* 0x000f220000300800 */
[----:B------:R-:W1:Y:S03]  /*303d0*/  LDC R248, c[0x0][0x240] ;  /* 0x00009000fff87b82 */ /* 0x000e660000000800 */
[----:B------:R3:W-:Y:S02]  /*303e0*/  STL.64 [R1+0x4c8], R20 ;  /* 0x0004c81401007387 */ /* 0x0007e40000100a00 */
[----:B---3--:R-:W-:-:S04]  /*303f0*/  LEA R48, P5, R7, R5, 0x2 ;  /* 0x0000000507307211 */ /* 0x008fc800078a10ff */
[----:B------:R-:W-:Y:S02]  /*30400*/  LEA.HI.X.SX32 R49, R7, R244, 0x2, P5 ;  /* 0x000000f407317211 */ /* 0x000fe400028f16ff */
[----:B------:R-:W3:Y:S01]  /*30410*/  LDL.LU R7, [R1+0x2d8] ;  /* 0x0002d80001077983 */ /* 0x000ee20000300800 */
[----:B------:R-:W-:-:S04]  /*30420*/  LEA R20, P6, R22, R5, 0x2 ;  /* 0x0000000516147211 */ /* 0x000fc800078c10ff */
[-C--:B------:R-:W-:Y:S01]  /*30430*/  LEA.HI.X.SX32 R21, R22, R244.reuse, 0x2, P6 ;  /* 0x000000f416157211 */ /* 0x080fe200030f16ff */
[----:B------:R1:W-:Y:S04]  /*30440*/  STL.64 [R1+0x4c0], R48 ;  /* 0x0004c03001007387 */ /* 0x0003e80000100a00 */
[----:B------:R1:W-:Y:S02]  /*30450*/  STL.64 [R1+0x4b8], R20 ;  /* 0x0004b81401007387 */ /* 0x0003e40000100a00 */
[C---:B-1----:R-:W-:Y:S02]  /*30460*/  LEA R48, P5, R28.reuse, R5, 0x2 ;  /* 0x000000051c307211 */ /* 0x042fe400078a10ff */
[----:B------:R-:W3:Y:S02]  /*30470*/  LDL.LU R21, [R1+0x2d4] ;  /* 0x0002d40001157983 */ /* 0x000ee40000300800 */
[----:B------:R-:W-:-:S02]  /*30480*/  LEA.HI.X.SX32 R49, R28, R244, 0x2, P5 ;  /* 0x000000f41c317211 */ /* 0x000fc400028f16ff */
        /* <DEDUP_REMOVED lines=11> */
[----:B------:R-:W1:Y:S01]  /*30540*/  LDC R246, c[0x0][0x240] ;  /* 0x00009000fff67b82 */ /* 0x000e620000000800 */
[CC--:B------:R-:W-:Y:S02]  /*30550*/  LEA R22, P6, R25.reuse, R5.reuse, 0x2 ;  /* 0x0000000519167211 */ /* 0x0c0fe400078c10ff */
[----:B------:R-:W2:Y:S02]  /*30560*/  LDL.LU R34, [R1+0x2bc] ;  /* 0x0002bc0001227983 */ /* 0x000ea40000300800 */
[----:B------:R-:W-:Y:S02]  /*30570*/  LEA.HI.X.SX32 R23, R25, R244, 0x2, P6 ;  /* 0x000000f419177211 */ /* 0x000fe400030f16ff */
[----:B------:R4:W-:Y:S04]  /*30580*/  STL.64 [R1+0x4a8], R48 ;  /* 0x0004a83001007387 */ /* 0x0009e80000100a00 */
[----:B------:R-:W2:Y:S04]  /*30590*/  LDL.LU R25, [R1+0x2b8] ;  /* 0x0002b80001197983 */ /* 0x000ea80000300800 */
[----:B------:R4:W-:Y:S02]  /*305a0*/  STL.64 [R1+0x4a0], R22 ;  /* 0x0004a01601007387 */ /* 0x0009e40000100a00 */
[----:B----4-:R-:W-:-:S04]  /*305b0*/  LEA R48, P5, R30, R5, 0x2 ;  /* 0x000000051e307211 */ /* 0x010fc800078a10ff */
[----:B------:R-:W-:Y:S02]  /*305c0*/  LEA.HI.X.SX32 R49, R30, R244, 0x2, P5 ;  /* 0x000000f41e317211 */ /* 0x000fe400028f16ff */
        /* <DEDUP_REMOVED lines=14> */
[----:B------:R-:W4:Y:S04]  /*306b0*/  LDL.LU R31, [R1+0x29c] ;  /* 0x00029c00011f7983 */ /* 0x000f280000300800 */
[----:B------:R1:W-:Y:S01]  /*306c0*/  STL.64 [R1+0x480], R22 ;  /* 0x0004801601007387 */ /* 0x0003e20000100a00 */
[----:B---3--:R-:W-:-:S04]  /*306d0*/  LEA R48, P5, R7, R5, 0x2 ;  /* 0x0000000507307211 */ /* 0x008fc800078a10ff */
[----:B------:R-:W-:Y:S02]  /*306e0*/  LEA.HI.X.SX32 R49, R7, R244, 0x2, P5 ;  /* 0x000000f407317211 */ /* 0x000fe400028f16ff */
[----:B------:R-:W3:Y:S04]  /*306f0*/  LDL.LU R7, [R1+0x298] ;  /* 0x0002980001077983 */ /* 0x000ee80000300800 */
[----:B------:R1:W-:Y:S02]  /*30700*/  STL.64 [R1+0x920], R48 ;  /* 0x0009203001007387 */ /* 0x0003e40000100a00 */
[----:B-1----:R-:W-:-:S04]  /*30710*/  LEA R22, P6, R21, R5, 0x2 ;  /* 0x0000000515167211 */ /* 0x002fc800078c10ff */
[----:B------:R-:W-:Y:S02]  /*30720*/  LEA.HI.X.SX32 R23, R21, R244, 0x2, P6 ;  /* 0x000000f415177211 */ /* 0x000fe400030f16ff */
[----:B------:R-:W3:Y:S01]  /*30730*/  LDL.LU R21, [R1+0x294] ;  /* 0x0002940001157983 */ /* 0x000ee20000300800 */
[----:B------:R-:W-:-:S03]  /*30740*/  LEA R48, P5, R28, R5, 0x2 ;  /* 0x000000051c307211 */ /* 0x000fc600078a10ff */
[----:B------:R2:W-:Y:S01]  /*30750*/  STL.64 [R1+0x478], R22 ;  /* 0x0004781601007387 */ /* 0x0005e20000100a00 */
[----:B------:R-:W-:Y:S02]  /*30760*/  LEA.HI.X.SX32 R49, R28, R244, 0x2, P5 ;  /* 0x000000f41c317211 */ /* 0x000fe400028f16ff */
[----:B--2---:R-:W-:-:S04]  /*30770*/  LEA R22, P6, R32, R5, 0x2 ;  /* 0x0000000520167211 */ /* 0x004fc800078c10ff */
[----:B------:R-:W-:Y:S01]  /*30780*/  LEA.HI.X.SX32 R23, R32, R244, 0x2, P6 ;  /* 0x000000f420177211 */ /* 0x000fe200030f16ff */
[----:B------:R-:W-:Y:S02]  /*30790*/  IMAD R86, R26, R247, RZ ;  /* 0x000000f71a567224 */ /* 0x000fe400078e02ff */
[----:B------:R-:W2:Y:S01]  /*307a0*/  LDL.LU R26, [R1+0x288] ;  /* 0x00028800011a7983 */ /* 0x000ea20000300800 */
[----:B------:R-:W-:Y:S01]  /*307b0*/  IMAD R90, R59, R245, RZ ;  /* 0x000000f53b5a7224 */ /* 0x000fe200078e02ff */
[----:B------:R-:W1:Y:S02]  /*307c0*/  LDC R247, c[0x0][0x240] ;  /* 0x00009000fff77b82 */ /* 0x000e640000000800 */
[----:B------:R4:W-:Y:S04]  /*307d0*/  STL.64 [R1+0x470], R48 ;  /* 0x0004703001007387 */ /* 0x0009e80000100a00 */
[----:B------:R-:W2:Y:S02]  /*307e0*/  LDL.LU R28, [R1+0x284] ;  /* 0x00028400011c7983 */ /* 0x000ea40000300800 */
[----:B------:R-:W1:Y:S02]  /*307f0*/  LDC R245, c[0x0][0x240] ;  /* 0x00009000fff57b82 */ /* 0x000e640000000800 */
[----:B------:R-:W2:Y:S01]  /*30800*/  LDL.LU R32, [R1+0x280] ;  /* 0x0002800001207983 */ /* 0x000ea20000300800 */
[----:B----4-:R-:W-:-:S03]  /*30810*/  LEA R48, P5, R34, R5, 0x2 ;  /* 0x0000000522307211 */ /* 0x010fc600078a10ff */
[----:B------:R4:W-:Y:S01]  /*30820*/  STL.64 [R1+0x468], R22 ;  /* 0x0004681601007387 */ /* 0x0009e20000100a00 */
[----:B------:R-:W-:-:S03]  /*30830*/  LEA.HI.X.SX32 R49, R34, R244, 0x2, P5 ;  /* 0x000000f422317211 */ /* 0x000fc600028f16ff */
[----:B------:R-:W2:Y:S01]  /*30840*/  LDL.LU R34, [R1+0x278] ;  /* 0x0002780001227983 */ /* 0x000ea20000300800 */
[----:B----4-:R-:W-:-:S03]  /*30850*/  LEA R22, P6, R25, R5, 0x2 ;  /* 0x0000000519167211 */ /* 0x010fc600078c10ff */
[----:B------:R4:W-:Y:S01]  /*30860*/  STL.64 [R1+0x460], R48 ;  /* 0x0004603001007387 */ /* 0x0009e20000100a00 */
[----:B------:R-:W-:-:S03]  /*30870*/  LEA.HI.X.SX32 R23, R25, R244, 0x2, P6 ;  /* 0x000000f419177211 */ /* 0x000fc600030f16ff */
[----:B------:R-:W1:Y:S04]  /*30880*/  LDL.LU R25, [R1+0x864] ;  /* 0x0008640001197983 */ /* 0x000e680000300800 */
        /* <DEDUP_REMOVED lines=8> */
[----:B------:R3:W-:Y:S02]  /*30910*/  STL.64 [R1+0x928], R22 ;  /* 0x0009281601007387 */ /* 0x0007e40000100a00 */
[----:B---3--:R-:W-:-:S04]  /*30920*/  LEA R48, P5, R54, R5, 0x2 ;  /* 0x0000000536307211 */ /* 0x008fc800078a10ff */
[----:B------:R-:W-:Y:S02]  /*30930*/  LEA.HI.X.SX32 R49, R54, R244, 0x2, P5 ;  /* 0x000000f436317211 */ /* 0x000fe400028f16ff */
[----:B------:R-:W3:Y:S01]  /*30940*/  LDL.LU R54, [R1+0x264] ;  /* 0x0002640001367983 */ /* 0x000ee20000300800 */
[----:B------:R-:W-:-:S03]  /*30950*/  LEA R22, P6, R31, R5, 0x2 ;  /* 0x000000051f167211 */ /* 0x000fc600078c10ff */
[----:B------:R2:W-:Y:S01]  /*30960*/  STL.64 [R1+0x448], R48 ;  /* 0x0004483001007387 */ /* 0x0005e20000100a00 */
[----:B------:R-:W-:-:S03]  /*30970*/  LEA.HI.X.SX32 R23, R31, R244, 0x2, P6 ;  /* 0x000000f41f177211 */ /* 0x000fc600030f16ff */
[----:B------:R-:W3:Y:S04]  /*30980*/  LDL.LU R31, [R1+0x25c] ;  /* 0x00025c00011f7983 */ /* 0x000ee80000300800 */
[----:B------:R2:W-:Y:S02]  /*30990*/  STL.64 [R1+0x440], R22 ;  /* 0x0004401601007387 */ /* 0x0005e40000100a00 */
[----:B--2---:R-:W-:-:S04]  /*309a0*/  LEA R48, P5, R7, R5, 0x2 ;  /* 0x0000000507307211 */ /* 0x004fc800078a10ff */
[----:B------:R-:W-:Y:S02]  /*309b0*/  LEA.HI.X.SX32 R49, R7, R244, 0x2, P5 ;  /* 0x000000f407317211 */ /* 0x000fe400028f16ff */
[----:B------:R-:W2:Y:S01]  /*309c0*/  LDL.LU R7, [R1+0x258] ;  /* 0x0002580001077983 */ /* 0x000ea20000300800 */
[----:B------:R-:W-:-:S03]  /*309d0*/  LEA R22, P6, R21, R5, 0x2 ;  /* 0x0000000515167211 */ /* 0x000fc600078c10ff */
[----:B------:R1:W-:Y:S01]  /*309e0*/  STL.64 [R1+0x438], R48 ;  /* 0x0004383001007387 */ /* 0x0003e20000100a00 */
[----:B------:R-:W-:-:S03]  /*309f0*/  LEA.HI.X.SX32 R23, R21, R244, 0x2, P6 ;  /* 0x000000f415177211 */ /* 0x000fc600030f16ff */
[----:B------:R-:W2:Y:S04]  /*30a00*/  LDL.LU R60, [R1+0x254] ;  /* 0x00025400013c7983 */ /* 0x000ea80000300800 */
[----:B------:R1:W-:Y:S04]  /*30a10*/  STL.64 [R1+0x430], R22 ;  /* 0x0004301601007387 */ /* 0x0003e80000100a00 */
[----:B------:R-:W2:Y:S01]  /*30a20*/  LDL.LU R21, [R1+0x868] ;  /* 0x0008680001157983 */ /* 0x000ea20000300800 */
[----:B-1----:R-:W-:-:S04]  /*30a30*/  LEA R48, P5, R26, R5, 0x2 ;  /* 0x000000051a307211 */ /* 0x002fc800078a10ff */
[----:B------:R-:W-:Y:S02]  /*30a40*/  LEA.HI.X.SX32 R49, R26, R244, 0x2, P5 ;  /* 0x000000f41a317211 */ /* 0x000fe400028f16ff */
[----:B------:R-:W2:Y:S01]  /*30a50*/  LDL.LU R26, [R1+0x248] ;  /* 0x00024800011a7983 */ /* 0x000ea20000300800 */
[----:B------:R-:W-:-:S03]  /*30a60*/  LEA R22, P6, R28, R5, 0x2 ;  /* 0x000000051c167211 */ /* 0x000fc600078c10ff */
[----:B------:R1:W-:Y:S01]  /*30a70*/  STL.64 [R1+0x428], R48 ;  /* 0x0004283001007387 */ /* 0x0003e20000100a00 */
[----:B------:R-:W-:-:S03]  /*30a80*/  LEA.HI.X.SX32 R23, R28, R244, 0x2, P6 ;  /* 0x000000f41c177211 */ /* 0x000fc600030f16ff */
[----:B------:R-:W2:Y:S04]  /*30a90*/  LDL.LU R28, [R1+0x240] ;  /* 0x00024000011c7983 */ /* 0x000ea80000300800 */
[----:B------:R1:W-:Y:S02]  /*30aa0*/  STL.64 [R1+0x420], R22 ;  /* 0x0004201601007387 */ /* 0x0003e40000100a00 */
[----:B-1----:R-:W-:-:S04]  /*30ab0*/  LEA R48, P5, R32, R5, 0x2 ;  /* 0x0000000520307211 */ /* 0x002fc800078a10ff */
[----:B------:R-:W-:Y:S01]  /*30ac0*/  LEA.HI.X.SX32 R49, R32, R244, 0x2, P5 ;  /* 0x000000f420317211 */ /* 0x000fe200028f16ff */
[----:B------:R-:W-:Y:S02]  /*30ad0*/  IMAD R82, R25, R245, RZ ;  /* 0x000000f519527224 */ /* 0x000fe400078e02ff */
[----:B------:R-:W2:Y:S01]  /*30ae0*/  LDL.LU R25, [R1+0x86c] ;  /* 0x00086c0001197983 */ /* 0x000ea20000300800 */
[C---:B------:R-:W-:Y:S01]  /*30af0*/  LEA R22, P6, R34.reuse, R5, 0x2 ;  /* 0x0000000522167211 */ /* 0x040fe200078c10ff */
[----:B------:R-:W-:Y:S01]  /*30b00*/  IMAD R84, R55, R248, RZ ;  /* 0x000000f837547224 */ /* 0x000fe200078e02ff */
[----:B------:R-:W1:Y:S01]  /*30b10*/  LDC R245, c[0x0][0x240] ;  /* 0x00009000fff57b82 */ /* 0x000e620000000800 */
[----:B------:R-:W2:Y:S01]  /*30b20*/  LDL.LU R32, [R1+0x23c] ;  /* 0x00023c0001207983 */ /* 0x000ea20000300800 */
[----:B------:R-:W-:-:S03]  /*30b30*/  LEA.HI.X.SX32 R23, R34, R244, 0x2, P6 ;  /* 0x000000f422177211 */ /* 0x000fc600030f16ff */
[----:B------:R4:W-:Y:S01]  /*30b40*/  STL.64 [R1+0x930], R48 ;  /* 0x0009303001007387 */ /* 0x0009e20000100a00 */
[----:B------:R-:W-:Y:S02]  /*30b50*/  IMAD R87, R58, R246, RZ ;  /* 0x000000f63a577224 */ /* 0x000fe400078e02ff */
[----:B------:R-:W1:Y:S01]  /*30b60*/  LDC R248, c[0x0][0x240] ;  /* 0x00009000fff87b82 */ /* 0x000e620000000800 */
[----:B------:R-:W2:Y:S01]  /*30b70*/  LDL.LU R34, [R1+0x238] ;  /* 0x0002380001227983 */ /* 0x000ea20000300800 */
[----:B----4-:R-:W-:-:S03]  /*30b80*/  LEA R48, P5, R30, R5, 0x2 ;  /* 0x000000051e307211 */ /* 0x010fc600078a10ff */
[----:B------:R4:W-:Y:S03]  /*30b90*/  STL.64 [R1+0x418], R22 ;  /* 0x0004181601007387 */ /* 0x0009e60000100a00 */
[----:B------:R-:W1:Y:S01]  /*30ba0*/  LDC R246, c[0x0][0x240] ;  /* 0x00009000fff67b82 */ /* 0x000e620000000800 */
[----:B------:R-:W-:Y:S02]  /*30bb0*/  LEA.HI.X.SX32 R49, R30, R244, 0x2, P5 ;  /* 0x000000f41e317211 */ /* 0x000fe400028f16ff */
[----:B------:R-:W2:Y:S04]  /*30bc0*/  LDL.LU R30, [R1+0x234] ;  /* 0x00023400011e7983 */ /* 0x000ea80000300800 */
[----:B------:R3:W-:Y:S01]  /*30bd0*/  STL.64 [R1+0x410], R48 ;  /* 0x0004103001007387 */ /* 0x0007e20000100a00 */
[----:B----4-:R-:W-:-:S03]  /*30be0*/  LEA R22, P6, R33, R5, 0x2 ;  /* 0x0000000521167211 */ /* 0x010fc600078c10ff */
[----:B------:R-:W4:Y:S01]  /*30bf0*/  LDL.LU R59, [R1+0x870] ;  /* 0x00087000013b7983 */ /* 0x000f220000300800 */
[----:B------:R-:W-:-:S03]  /*30c00*/  LEA.HI.X.SX32 R23, R33, R244, 0x2, P6 ;  /* 0x000000f421177211 */ /* 0x000fc600030f16ff */
[----:B------:R-:W4:Y:S01]  /*30c10*/  LDL.LU R33, [R1+0x228] ;  /* 0x0002280001217983 */ /* 0x000f220000300800 */
[----:B---3--:R-:W-:-:S03]  /*30c20*/  LEA R48, P5, R54, R5, 0x2 ;  /* 0x0000000536307211 */ /* 0x008fc600078a10ff */
[----:B------:R3:W-:Y:S01]  /*30c30*/  STL.64 [R1+0x408], R22 ;  /* 0x0004081601007387 */ /* 0x0007e20000100a00 */
[----:B------:R-:W-:-:S03]  /*30c40*/  LEA.HI.X.SX32 R49, R54, R244, 0x2, P5 ;  /* 0x000000f436317211 */ /* 0x000fc600028f16ff */
[----:B------:R-:W4:Y:S04]  /*30c50*/  LDL.LU R55, [R1+0x220] ;  /* 0x0002200001377983 */ /* 0x000f280000300800 */
[----:B------:R2:W-:Y:S01]  /*30c60*/  STL.64 [R1+0x400], R48 ;  /* 0x0004003001007387 */ /* 0x0005e20000100a00 */
[----:B---3--:R-:W-:-:S03]  /*30c70*/  LEA R22, P6, R31, R5, 0x2 ;  /* 0x000000051f167211 */ /* 0x008fc600078c10ff */
[----:B------:R-:W3:Y:S01]  /*30c80*/  LDL.LU R58, [R1+0x874] ;  /* 0x00087400013a7983 */ /* 0x000ee20000300800 */
[----:B------:R-:W-:-:S03]  /*30c90*/  LEA.HI.X.SX32 R23, R31, R244, 0x2, P6 ;  /* 0x000000f41f177211 */ /* 0x000fc600030f16ff */
[----:B------:R-:W3:Y:S01]  /*30ca0*/  LDL.LU R31, [R1+0x218] ;  /* 0x00021800011f7983 */ /* 0x000ee20000300800 */
[----:B--2---:R-:W-:-:S03]  /*30cb0*/  LEA R48, P5, R7, R5, 0x2 ;  /* 0x0000000507307211 */ /* 0x004fc600078a10ff */
[----:B------:R2:W-:Y:S01]  /*30cc0*/  STL.64 [R1+0x3f8], R22 ;  /* 0x0003f81601007387 */ /* 0x0005e20000100a00 */
[----:B------:R-:W-:-:S03]  /*30cd0*/  LEA.HI.X.SX32 R49, R7, R244, 0x2, P5 ;  /* 0x000000f407317211 */ /* 0x000fc600028f16ff */
[----:B------:R-:W3:Y:S04]  /*30ce0*/  LDL.LU R7, [R1+0x214] ;  /* 0x0002140001077983 */ /* 0x000ee80000300800 */
[----:B------:R-:W3:Y:S01]  /*30cf0*/  LDL.LU R54, [R1+0x20c] ;  /* 0x00020c0001367983 */ /* 0x000ee20000300800 */
[----:B--2---:R-:W-:-:S03]  /*30d00*/  LEA R22, P6, R60, R5, 0x2 ;  /* 0x000000053c167211 */ /* 0x004fc600078c10ff */
[----:B------:R2:W-:Y:S01]  /*30d10*/  STL.64 [R1+0x3f0], R48 ;  /* 0x0003f03001007387 */ /* 0x0005e20000100a00 */
[----:B------:R-:W-:-:S05]  /*30d20*/  LEA.HI.X.SX32 R23, R60, R244, 0x2, P6 ;  /* 0x000000f43c177211 */ /* 0x000fca00030f16ff */
[----:B------:R1:W-:Y:S01]  /*30d30*/  STL.64 [R1+0x938], R22 ;  /* 0x0009381601007387 */ /* 0x0003e20000100a00 */
[----:B--2---:R-:W-:-:S04]  /*30d40*/  LEA R48, P5, R26, R5, 0x2 ;  /* 0x000000051a307211 */ /* 0x004fc800078a10ff */
[----:B------:R-:W-:Y:S02]  /*30d50*/  LEA.HI.X.SX32 R49, R26, R244, 0x2, P5 ;  /* 0x000000f41a317211 */ /* 0x000fe400028f16ff */
[----:B------:R-:W2:Y:S01]  /*30d60*/  LDL.LU R26, [R1+0x208] ;  /* 0x00020800011a7983 */ /* 0x000ea20000300800 */
[----:B-1----:R-:W-:-:S03]  /*30d70*/  LEA R22, P6, R28, R5, 0x2 ;  /* 0x000000051c167211 */ /* 0x002fc600078c10ff */
[----:B------:R1:W-:Y:S01]  /*30d80*/  STL.64 [R1+0x3e8], R48 ;  /* 0x0003e83001007387 */ /* 0x0003e20000100a00 */
[----:B------:R-:W-:-:S03]  /*30d90*/  LEA.HI.X.SX32 R23, R28, R244, 0x2, P6 ;  /* 0x000000f41c177211 */ /* 0x000fc600030f16ff */
[----:B------:R-:W2:Y:S04]  /*30da0*/  LDL.LU R28, [R1+0x200] ;  /* 0x00020000011c7983 */ /* 0x000ea80000300800 */
[----:B------:R1:W-:Y:S02]  /*30db0*/  STL.64 [R1+0x3e0], R22 ;  /* 0x0003e01601007387 */ /* 0x0003e40000100a00 */
[----:B-1----:R-:W-:-:S04]  /*30dc0*/  LEA R48, P5, R32, R5, 0x2 ;  /* 0x0000000520307211 */ /* 0x002fc800078a10ff */
[----:B------:R-:W-:Y:S01]  /*30dd0*/  LEA.HI.X.SX32 R49, R32, R244, 0x2, P5 ;  /* 0x000000f420317211 */ /* 0x000fe200028f16ff */
[----:B------:R-:W-:Y:S01]  /*30de0*/  IMAD R85, R25, R247, RZ ;  /* 0x000000f719557224 */ /* 0x000fe200078e02ff */
[----:B------:R-:W2:Y:S01]  /*30df0*/  LDL.LU R32, [R1+0x1f8] ;  /* 0x0001f80001207983 */ /* 0x000ea20000300800 */
[----:B------:R-:W-:Y:S01]  /*30e00*/  IMAD R21, R21, R246, RZ ;  /* 0x000000f615157224 */ /* 0x000fe200078e02ff */
[C---:B------:R-:W-:Y:S01]  /*30e10*/  LEA R22, P6, R34.reuse, R5, 0x2 ;  /* 0x0000000522167211 */ /* 0x040fe200078c10ff */
[----:B------:R-:W1:Y:S01]  /*30e20*/  LDC R246, c[0x0][0x240] ;  /* 0x00009000fff67b82 */ /* 0x000e620000000800 */
[----:B------:R4:W-:Y:S04]  /*30e30*/  STL.64 [R1+0x3d8], R48 ;  /* 0x0003d83001007387 */ /* 0x0009e80000100a00 */
[----:B------:R-:W1:Y:S01]  /*30e40*/  LDL.LU R25, [R1+0x878] ;  /* 0x0008780001197983 */ /* 0x000e620000300800 */
[----:B------:R-:W-:-:S02]  /*30e50*/  LEA.HI.X.SX32 R23, R34, R244, 0x2, P6 ;  /* 0x000000f422177211 */ /* 0x000fc400030f16ff */
[----:B------:R-:W1:Y:S01]  /*30e60*/  LDC R247, c[0x0][0x240] ;  /* 0x00009000fff77b82 */ /* 0x000e620000000800 */
        /* <DEDUP_REMOVED lines=8> */
[----:B------:R-:W2:Y:S04]  /*30ef0*/  LDL.LU R33, [R1+0x1e8] ;  /* 0x0001e80001217983 */ /* 0x000ea80000300800 */
[----:B------:R3:W-:Y:S01]  /*30f00*/  STL.64 [R1+0x3c0], R22 ;  /* 0x0003c01601007387 */ /* 0x0007e20000100a00 */
[----:B----4-:R-:W-:Y:S01]  /*30f10*/  LEA R48, P5, R55, R5, 0x2 ;  /* 0x0000000537307211 */ /* 0x010fe200078a10ff */
[----:B---3--:R-:W-:-:S03]  /*30f20*/  IMAD R2, R58, R248, RZ ;  /* 0x000000f83a027224 */ /* 0x008fc600078e02ff */
[-C--:B------:R-:W-:Y:S01]  /*30f30*/  LEA.HI.X.SX32 R49, R55, R244.reuse, 0x2, P5 ;  /* 0x000000f437317211 */ /* 0x080fe200028f16ff */
[----:B------:R-:W3:Y:S01]  /*30f40*/  LDL.LU R58, [R1+0x1e4] ;  /* 0x0001e400013a7983 */ /* 0x000ee20000300800 */
[----:B------:R-:W-:Y:S01]  /*30f50*/  IMAD R83, R59, R245, RZ ;  /* 0x000000f53b537224 */ /* 0x000fe200078e02ff */
[----:B------:R-:W4:Y:S01]  /*30f60*/  LDC R248, c[0x0][0x240] ;  /* 0x00009000fff87b82 */ /* 0x000f220000000800 */
[CC--:B------:R-:W-:Y:S01]  /*30f70*/  LEA R22, P6, R31.reuse, R5.reuse, 0x2 ;  /* 0x000000051f167211 */ /* 0x0c0fe200078c10ff */
[----:B------:R4:W-:Y:S03]  /*30f80*/  STL.64 [R1+0x940], R48 ;  /* 0x0009403001007387 */ /* 0x0009e60000100a00 */
[----:B------:R-:W-:Y:S02]  /*30f90*/  LEA.HI.X.SX32 R23, R31, R244, 0x2, P6 ;  /* 0x000000f41f177211 */ /* 0x000fe400030f16ff */
[----:B------:R-:W3:Y:S01]  /*30fa0*/  LDL.LU R31, [R1+0x1e0] ;  /* 0x0001e000011f7983 */ /* 0x000ee20000300800 */
[----:B------:R-:W3:Y:S03]  /*30fb0*/  LDC R245, c[0x0][0x240] ;  /* 0x00009000fff57b82 */ /* 0x000ee60000000800 */
[----:B------:R4:W-:Y:S02]  /*30fc0*/  STL.64 [R1+0x3b8], R22 ;  /* 0x0003b81601007387 */ /* 0x0009e40000100a00 */
[----:B----4-:R-:W-:-:S04]  /*30fd0*/  LEA R48, P5, R7, R5, 0x2 ;  /* 0x0000000507307211 */ /* 0x010fc800078a10ff */
[----:B------:R-:W-:Y:S02]  /*30fe0*/  LEA.HI.X.SX32 R49, R7, R244, 0x2, P5 ;  /* 0x000000f407317211 */ /* 0x000fe400028f16ff */
[----:B------:R-:W4:Y:S01]  /*30ff0*/  LDL.LU R7, [R1+0x1dc] ;  /* 0x0001dc0001077983 */ /* 0x000f220000300800 */
[----:B------:R-:W-:-:S03]  /*31000*/  LEA R22, P6, R54, R5, 0x2 ;  /* 0x0000000536167211 */ /* 0x000fc600078c10ff */
[----:B------:R-:W-:Y:S01]  /*31010*/  STL.64 [R1+0x3b0], R48 ;  /* 0x0003b03001007387 */ /* 0x000fe20000100a00 */
[----:B------:R-:W-:-:S05]  /*31020*/  LEA.HI.X.SX32 R23, R54, R244, 0x2, P6 ;  /* 0x000000f436177211 */ /* 0x000fca00030f16ff */
[----:B------:R2:W-:Y:S04]  /*31030*/  STL.64 [R1+0x3a8], R22 ;  /* 0x0003a81601007387 */ /* 0x0005e80000100a00 */
[----:B--2---:R-:W2:Y:S04]  /*31040*/  LDL.LU R23, [R1+0x1d8] ;  /* 0x0001d80001177983 */ /* 0x004ea80000300800 */
[----:B------:R-:W2:Y:S01]  /*31050*/  LDL.LU R60, [R1+0x87c] ;  /* 0x00087c00013c7983 */ /* 0x000ea20000300800 */
[----:B------:R-:W-:-:S04]  /*31060*/  LEA R48, P5, R26, R5, 0x2 ;  /* 0x000000051a307211 */ /* 0x000fc800078a10ff */
[----:B------:R-:W-:Y:S02]  /*31070*/  LEA.HI.X.SX32 R49, R26, R244, 0x2, P5 ;  /* 0x000000f41a317211 */ /* 0x000fe400028f16ff */
[----:B------:R-:W2:Y:S01]  /*31080*/  LDL.LU R26, [R1+0x1d4] ;  /* 0x0001d400011a7983 */ /* 0x000ea20000300800 */
[----:B------:R-:W-:-:S04]  /*31090*/  LEA R54, P6, R28, R5, 0x2 ;  /* 0x000000051c367211 */ /* 0x000fc800078c10ff */
[----:B------:R-:W-:Y:S01]  /*310a0*/  LEA.HI.X.SX32 R55, R28, R244, 0x2, P6 ;  /* 0x000000f41c377211 */ /* 0x000fe200030f16ff */
[----:B------:R1:W-:Y:S04]  /*310b0*/  STL.64 [R1+0x3a0], R48 ;  /* 0x0003a03001007387 */ /* 0x0003e80000100a00 */
[----:B------:R-:W2:Y:S04]  /*310c0*/  LDL.LU R28, [R1+0x1cc] ;  /* 0x0001cc00011c7983 */ /* 0x000ea80000300800 */
[----:B------:R1:W-:Y:S02]  /*310d0*/  STL.64 [R1+0x398], R54 ;  /* 0x0003983601007387 */ /* 0x0003e40000100a00 */
[----:B-1----:R-:W-:Y:S01]  /*310e0*/  LEA R48, P5, R32, R5, 0x2 ;  /* 0x0000000520307211 */ /* 0x002fe200078a10ff */
[----:B------:R-:W-:-:S02]  /*310f0*/  IMAD R80, R25, R246, RZ ;  /* 0x000000f619507224 */ /* 0x000fc400078e02ff */
[----:B------:R-:W2:Y:S01]  /*31100*/  LDL.LU R25, [R1+0x880] ;  /* 0x0008800001197983 */ /* 0x000ea20000300800 */
[-C--:B------:R-:W-:Y:S01]  /*31110*/  LEA.HI.X.SX32 R49, R32, R244.reuse, 0x2, P5 ;  /* 0x000000f420317211 */ /* 0x080fe200028f16ff */
[----:B------:R-:W1:Y:S01]  /*31120*/  LDC R246, c[0x0][0x240] ;  /* 0x00009000fff67b82 */ /* 0x000e620000000800 */
[CC--:B------:R-:W-:Y:S01]  /*31130*/  LEA R54, P6, R34.reuse, R5.reuse, 0x2 ;  /* 0x0000000522367211 */ /* 0x0c0fe200078c10ff */
[----:B------:R-:W2:Y:S03]  /*31140*/  LDL.LU R32, [R1+0x1c8] ;  /* 0x0001c80001207983 */ /* 0x000ea60000300800 */
[----:B------:R-:W-:Y:S01]  /*31150*/  LEA.HI.X.SX32 R55, R34, R244, 0x2, P6 ;  /* 0x000000f422377211 */ /* 0x000fe200030f16ff */
[----:B------:R3:W-:Y:S04]  /*31160*/  STL.64 [R1+0x390], R48 ;  /* 0x0003903001007387 */ /* 0x0007e80000100a00 */
[----:B------:R-:W2:Y:S01]  /*31170*/  LDL.LU R34, [R1+0x1c4] ;  /* 0x0001c40001227983 */ /* 0x000ea20000300800 */
[----:B---3--:R-:W-:-:S03]  /*31180*/  LEA R48, P5, R30, R5, 0x2 ;  /* 0x000000051e307211 */ /* 0x008fc600078a10ff */
[----:B------:R3:W-:Y:S01]  /*31190*/  STL.64 [R1+0x948], R54 ;  /* 0x0009483601007387 */ /* 0x0007e20000100a00 */
[----:B------:R-:W-:-:S03]  /*311a0*/  LEA.HI.X.SX32 R49, R30, R244, 0x2, P5 ;  /* 0x000000f41e317211 */ /* 0x000fc600028f16ff */
[----:B------:R-:W2:Y:S04]  /*311b0*/  LDL.LU R30, [R1+0x1c0] ;  /* 0x0001c000011e7983 */ /* 0x000ea80000300800 */
[----:B------:R1:W-:Y:S01]  /*311c0*/  STL.64 [R1+0x388], R48 ;  /* 0x0003883001007387 */ /* 0x0003e20000100a00 */
[----:B---3--:R-:W-:-:S03]  /*311d0*/  LEA R54, P6, R33, R5, 0x2 ;  /* 0x0000000521367211 */ /* 0x008fc600078c10ff */
[----:B------:R-:W3:Y:S01]  /*311e0*/  LDL.LU R22, [R1+0x884] ;  /* 0x0008840001167983 */ /* 0x000ee20000300800 */
[----:B------:R-:W-:-:S03]  /*311f0*/  LEA.HI.X.SX32 R55, R33, R244, 0x2, P6 ;  /* 0x000000f421377211 */ /* 0x000fc600030f16ff */
        /* <DEDUP_REMOVED lines=9> */
[----:B------:R-:W3:Y:S01]  /*31290*/  LDL.LU R31, [R1+0x1b4] ;  /* 0x0001b400011f7983 */ /* 0x000ee20000300800 */
[----:B----4-:R-:W-:-:S03]  /*312a0*/  LEA R48, P5, R7, R5, 0x2 ;  /* 0x0000000507307211 */ /* 0x010fc600078a10ff */
[----:B------:R2:W-:Y:S01]  /*312b0*/  STL.64 [R1+0x370], R54 ;  /* 0x0003703601007387 */ /* 0x0005e20000100a00 */
[----:B------:R-:W-:-:S03]  /*312c0*/  LEA.HI.X.SX32 R49, R7, R244, 0x2, P5 ;  /* 0x000000f407317211 */ /* 0x000fc600028f16ff */
[----:B------:R-:W4:Y:S04]  /*312d0*/  LDL.LU R7, [R1+0x1ac] ;  /* 0x0001ac0001077983 */ /* 0x000f280000300800 */
[----:B------:R1:W-:Y:S01]  /*312e0*/  STL.64 [R1+0x368], R48 ;  /* 0x0003683001007387 */ /* 0x0003e20000100a00 */
[----:B--2---:R-:W-:-:S04]  /*312f0*/  LEA R54, P6, R23, R5, 0x2 ;  /* 0x0000000517367211 */ /* 0x004fc800078c10ff */
[----:B------:R-:W-:Y:S02]  /*31300*/  LEA.HI.X.SX32 R55, R23, R244, 0x2, P6 ;  /* 0x000000f417377211 */ /* 0x000fe400030f16ff */
[----:B------:R-:W2:Y:S04]  /*31310*/  LDL.LU R23, [R1+0x1a8] ;  /* 0x0001a80001177983 */ /* 0x000ea80000300800 */
[----:B------:R1:W-:Y:S02]  /*31320*/  STL.64 [R1+0x360], R54 ;  /* 0x0003603601007387 */ /* 0x0003e40000100a00 */
[----:B-1----:R-:W-:-:S04]  /*31330*/  LEA R48, P5, R26, R5, 0x2 ;  /* 0x000000051a307211 */ /* 0x002fc800078a10ff */
[----:B------:R-:W-:Y:S02]  /*31340*/  LEA.HI.X.SX32 R49, R26, R244, 0x2, P5 ;  /* 0x000000f41a317211 */ /* 0x000fe400028f16ff */
[----:B------:R-:W-:-:S04]  /*31350*/  LEA R54, P6, R28, R5, 0x2 ;  /* 0x000000051c367211 */ /* 0x000fc800078c10ff */
[----:B------:R-:W-:Y:S01]  /*31360*/  LEA.HI.X.SX32 R55, R28, R244, 0x2, P6 ;  /* 0x000000f41c377211 */ /* 0x000fe200030f16ff */
[----:B------:R-:W-:Y:S02]  /*31370*/  IMAD R78, R25, R247, RZ ;  /* 0x000000f7194e7224 */ /* 0x000fe400078e02ff */
[----:B------:R-:W2:Y:S01]  /*31380*/  LDL.LU R25, [R1+0x1a4] ;  /* 0x0001a40001197983 */ /* 0x000ea20000300800 */
[----:B------:R-:W-:Y:S01]  /*31390*/  IMAD R81, R60, R245, RZ ;  /* 0x000000f53c517224 */ /* 0x000fe200078e02ff */
[----:B------:R-:W1:Y:S02]  /*313a0*/  LDC R247, c[0x0][0x240] ;  /* 0x00009000fff77b82 */ /* 0x000e640000000800 */
[----:B------:R1:W-:Y:S04]  /*313b0*/  STL.64 [R1+0x950], R48 ;  /* 0x0009503001007387 */ /* 0x0003e80000100a00 */
[----:B------:R-:W2:Y:S02]  /*313c0*/  LDL.LU R26, [R1+0x1a0] ;  /* 0x0001a000011a7983 */ /* 0x000ea40000300800 */
[----:B------:R-:W2:Y:S02]  /*313d0*/  LDC R245, c[0x0][0x240] ;  /* 0x00009000fff57b82 */ /* 0x000ea40000000800 */
[----:B------:R-:W2:Y:S01]  /*313e0*/  LDL.LU R28, [R1+0x19c] ;  /* 0x00019c00011c7983 */ /* 0x000ea20000300800 */
[----:B-1----:R-:W-:-:S03]  /*313f0*/  LEA R48, P5, R32, R5, 0x2 ;  /* 0x0000000520307211 */ /* 0x002fc600078a10ff */
[----:B------:R1:W-:Y:S01]  /*31400*/  STL.64 [R1+0x358], R54 ;  /* 0x0003583601007387 */ /* 0x0003e20000100a00 */
[----:B------:R-:W-:-:S03]  /*31410*/  LEA.HI.X.SX32 R49, R32, R244, 0x2, P5 ;  /* 0x000000f420317211 */ /* 0x000fc600028f16ff */
        /* <DEDUP_REMOVED lines=21> */
[----:B----4-:R-:W-:-:S03]  /*31570*/  LEA R48, P5, R7, R5, 0x2 ;  /* 0x0000000507307211 */ /* 0x010fc600078a10ff */
[----:B------:R2:W-:Y:S01]  /*31580*/  STL.64 [R1+0x958], R54 ;  /* 0x0009583601007387 */ /* 0x0005e20000100a00 */
[----:B------:R-:W-:-:S03]  /*31590*/  LEA.HI.X.SX32 R49, R7, R244, 0x2, P5 ;  /* 0x000000f407317211 */ /* 0x000fc600028f16ff */
[----:B------:R-:W4:Y:S01]  /*315a0*/  LDL.LU R7, [R1+0x180] ;  /* 0x0001800001077983 */ /* 0x000f220000300800 */
[----:B--2---:R-:W-:-:S03]  /*315b0*/  LEA R54, P6, R23, R5, 0x2 ;  /* 0x0000000517367211 */ /* 0x004fc600078c10ff */
[----:B------:R1:W-:Y:S01]  /*315c0*/  STL.64 [R1+0x330], R48 ;  /* 0x0003303001007387 */ /* 0x0003e20000100a00 */
[----:B------:R-:W-:-:S03]  /*315d0*/  LEA.HI.X.SX32 R55, R23, R244, 0x2, P6 ;  /* 0x000000f417377211 */ /* 0x000fc600030f16ff */
[----:B------:R-:W2:Y:S04]  /*315e0*/  LDL.LU R61, [R1+0x17c] ;  /* 0x00017c00013d7983 */ /* 0x000ea80000300800 */
[----:B------:R1:W-:Y:S04]  /*315f0*/  STL.64 [R1+0x328], R54 ;  /* 0x0003283601007387 */ /* 0x0003e80000100a00 */
[----:B------:R-:W2:Y:S01]  /*31600*/  LDL.LU R23, [R1+0x968] ;  /* 0x0009680001177983 */ /* 0x000ea20000300800 */
[----:B-1----:R-:W-:-:S04]  /*31610*/  LEA R48, P5, R25, R5, 0x2 ;  /* 0x0000000519307211 */ /* 0x002fc800078a10ff */
[----:B------:R-:W-:Y:S02]  /*31620*/  LEA.HI.X.SX32 R49, R25, R244, 0x2, P5 ;  /* 0x000000f419317211 */ /* 0x000fe400028f16ff */
[----:B------:R-:W-:-:S03]  /*31630*/  LEA R54, P6, R26, R5, 0x2 ;  /* 0x000000051a367211 */ /* 0x000fc600078c10ff */
[----:B------:R1:W-:Y:S01]  /*31640*/  STL.64 [R1+0x320], R48 ;  /* 0x0003203001007387 */ /* 0x0003e20000100a00 */
[----:B------:R-:W-:-:S03]  /*31650*/  LEA.HI.X.SX32 R55, R26, R244, 0x2, P6 ;  /* 0x000000f41a377211 */ /* 0x000fc600030f16ff */
[----:B------:R-:W2:Y:S04]  /*31660*/  LDL.LU R25, [R1+0x178] ;  /* 0x0001780001197983 */ /* 0x000ea80000300800 */
[----:B------:R-:W2:Y:S04]  /*31670*/  LDL.LU R26, [R1+0x174] ;  /* 0x00017400011a7983 */ /* 0x000ea80000300800 */
[----:B------:R1:W-:Y:S02]  /*31680*/  STL.64 [R1+0x318], R54 ;  /* 0x0003183601007387 */ /* 0x0003e40000100a00 */
[----:B-1----:R-:W-:-:S04]  /*31690*/  LEA R48, P5, R28, R5, 0x2 ;  /* 0x000000051c307211 */ /* 0x002fc800078a10ff */
[----:B------:R-:W-:Y:S01]  /*316a0*/  LEA.HI.X.SX32 R49, R28, R244, 0x2, P5 ;  /* 0x000000f41c317211 */ /* 0x000fe200028f16ff */
[----:B------:R-:W-:Y:S02]  /*316b0*/  IMAD R76, R34, R245, RZ ;  /* 0x000000f5224c7224 */ /* 0x000fe400078e02ff */
[----:B------:R-:W2:Y:S01]  /*316c0*/  LDL.LU R34, [R1+0x96c] ;  /* 0x00096c0001227983 */ /* 0x000ea20000300800 */
[----:B------:R-:W-:Y:S01]  /*316d0*/  LEA R54, P6, R32, R5, 0x2 ;  /* 0x0000000520367211 */ /* 0x000fe200078c10ff */
[----:B------:R-:W-:Y:S01]  /*316e0*/  IMAD R22, R22, R246, RZ ;  /* 0x000000f616167224 */ /* 0x000fe200078e02ff */
[----:B------:R-:W1:Y:S01]  /*316f0*/  LDC R245, c[0x0][0x240] ;  /* 0x00009000fff57b82 */ /* 0x000e620000000800 */
[----:B------:R-:W2:Y:S01]  /*31700*/  LDL.LU R28, [R1+0x16c] ;  /* 0x00016c00011c7983 */ /* 0x000ea20000300800 */
[----:B------:R-:W-:-:S03]  /*31710*/  LEA.HI.X.SX32 R55, R32, R244, 0x2, P6 ;  /* 0x000000f420377211 */ /* 0x000fc600030f16ff */
[----:B------:R3:W-:Y:S03]  /*31720*/  STL.64 [R1+0x310], R48 ;  /* 0x0003103001007387 */ /* 0x0007e60000100a00 */
[----:B------:R-:W1:Y:S01]  /*31730*/  LDC R246, c[0x0][0x240] ;  /* 0x00009000fff67b82 */ /* 0x000e620000000800 */
[----:B------:R-:W2:Y:S04]  /*31740*/  LDL.LU R32, [R1+0x168] ;  /* 0x0001680001207983 */ /* 0x000ea80000300800 */
        /* <DEDUP_REMOVED lines=8> */
[----:B------:R-:W3:Y:S01]  /*317d0*/  LDL.LU R33, [R1+0x160] ;  /* 0x0001600001217983 */ /* 0x000ee20000300800 */
[----:B-1----:R-:W-:-:S03]  /*317e0*/  LEA R48, P5, R58, R5, 0x2 ;  /* 0x000000053a307211 */ /* 0x002fc600078a10ff */
[----:B------:R1:W-:Y:S01]  /*317f0*/  STL.64 [R1+0x308], R54 ;  /* 0x0003083601007387 */ /* 0x0003e20000100a00 */
[----:B------:R-:W-:Y:S01]  /*31800*/  LEA.HI.X.SX32 R49, R58, R244, 0x2, P5 ;  /* 0x000000f43a317211 */ /* 0x000fe200028f16ff */
[----:B------:R-:W-:Y:S02]  /*31810*/  IMAD R79, R59, R248, RZ ;  /* 0x000000f83b4f7224 */ /* 0x000fe400078e02ff */
[----:B------:R-:W3:Y:S01]  /*31820*/  LDL.LU R59, [R1+0x15c] ;  /* 0x00015c00013b7983 */ /* 0x000ee20000300800 */
[----:B------:R-:W-:Y:S01]  /*31830*/  IMAD R116, R63, R64, RZ ;  /* 0x000000403f747224 */ /* 0x000fe200078e02ff */
[----:B------:R-:W3:Y:S01]  /*31840*/  LDC R248, c[0x0][0x240] ;  /* 0x00009000fff87b82 */ /* 0x000ee20000000800 */
[C---:B-1----:R-:W-:Y:S01]  /*31850*/  LEA R54, P6, R31.reuse, R5, 0x2 ;  /* 0x000000051f367211 */ /* 0x042fe200078c10ff */
[----:B------:R4:W-:Y:S03]  /*31860*/  STL.64 [R1+0x300], R48 ;  /* 0x0003003001007387 */ /* 0x0009e60000100a00 */
[----:B------:R-:W-:-:S02]  /*31870*/  LEA.HI.X.SX32 R55, R31, R244, 0x2, P6 ;  /* 0x000000f41f377211 */ /* 0x000fc400030f16ff */
[----:B------:R-:W3:Y:S04]  /*31880*/  LDL.LU R31, [R1+0x974] ;  /* 0x00097400011f7983 */ /* 0x000ee80000300800 */
[----:B------:R-:W3:Y:S01]  /*31890*/  LDL.LU R58, [R1+0x158] ;  /* 0x00015800013a7983 */ /* 0x000ee20000300800 */
[----:B----4-:R-:W-:-:S03]  /*318a0*/  LEA R48, P5, R7, R5, 0x2 ;  /* 0x0000000507307211 */ /* 0x010fc600078a10ff */
[----:B------:R2:W-:Y:S01]  /*318b0*/  STL.64 [R1+0x2f8], R54 ;  /* 0x0002f83601007387 */ /* 0x0005e20000100a00 */
[----:B------:R-:W-:-:S03]  /*318c0*/  LEA.HI.X.SX32 R49, R7, R244, 0x2, P5 ;  /* 0x000000f407317211 */ /* 0x000fc600028f16ff */
[----:B------:R-:W4:Y:S01]  /*318d0*/  LDL.LU R7, [R1+0x154] ;  /* 0x0001540001077983 */ /* 0x000f220000300800 */
[-C--:B--2---:R-:W-:Y:S01]  /*318e0*/  LEA R54, P6, R61, R5.reuse, 0x2 ;  /* 0x000000053d367211 */ /* 0x084fe200078c10ff */
[----:B------:R-:W-:Y:S02]  /*318f0*/  IMAD R77, R23, R246, RZ ;  /* 0x000000f6174d7224 */ /* 0x000fe400078e02ff */
[----:B------:R-:W2:Y:S01]  /*31900*/  LDL.LU R23, [R1+0x14c] ;  /* 0x00014c0001177983 */ /* 0x000ea20000300800 */
[----:B------:R-:W-:Y:S01]  /*31910*/  LEA.HI.X.SX32 R55, R61, R244, 0x2, P6 ;  /* 0x000000f43d377211 */ /* 0x000fe200030f16ff */
[----:B------:R-:W1:Y:S02]  /*31920*/  LDC R246, c[0x0][0x240] ;  /* 0x00009000fff67b82 */ /* 0x000e640000000800 */
[----:B------:R1:W-:Y:S04]  /*31930*/  STL.64 [R1+0x2f0], R48 ;  /* 0x0002f03001007387 */ /* 0x0003e80000100a00 */
        /* <DEDUP_REMOVED lines=10> */
[----:B------:R-:W2:Y:S01]  /*319e0*/  LDL.LU R26, [R1+0x144] ;  /* 0x00014400011a7983 */ /* 0x000ea20000300800 */
[----:B---3--:R-:W-:-:S03]  /*319f0*/  LEA R48, P5, R28, R5, 0x2 ;  /* 0x000000051c307211 */ /* 0x008fc600078a10ff */
[----:B------:R3:W-:Y:S01]  /*31a00*/  STL.64 [R1+0x968], R54 ;  /* 0x0009683601007387 */ /* 0x0007e20000100a00 */
[----:B------:R-:W-:-:S03]  /*31a10*/  LEA.HI.X.SX32 R49, R28, R244, 0x2, P5 ;  /* 0x000000f41c317211 */ /* 0x000fc600028f16ff */
[----:B------:R-:W2:Y:S04]  /*31a20*/  LDL.LU R28, [R1+0x140] ;  /* 0x00014000011c7983 */ /* 0x000ea80000300800 */
[----:B------:R3:W-:Y:S02]  /*31a30*/  STL.64 [R1+0x2e0], R48 ;  /* 0x0002e03001007387 */ /* 0x0007e40000100a00 */
[C---:B---3--:R-:W-:Y:S02]  /*31a40*/  LEA R54, P6, R32.reuse, R5, 0x2 ;  /* 0x0000000520367211 */ /* 0x048fe400078c10ff */
[----:B------:R-:W3:Y:S02]  /*31a50*/  LDL.LU R25, [R1+0x978] ;  /* 0x0009780001197983 */ /* 0x000ee40000300800 */
        /* <DEDUP_REMOVED lines=13> */
[----:B------:R-:W-:Y:S02]  /*31b30*/  LEA.HI.X.SX32 R49, R59, R244, 0x2, P5 ;  /* 0x000000f43b317211 */ /* 0x000fe400028f16ff */
[----:B----4-:R-:W-:-:S04]  /*31b40*/  LEA R54, P6, R58, R5, 0x2 ;  /* 0x000000053a367211 */ /* 0x010fc800078c10ff */
[----:B------:R-:W-:Y:S01]  /*31b50*/  LEA.HI.X.SX32 R55, R58, R244, 0x2, P6 ;  /* 0x000000f43a377211 */ /* 0x000fe200030f16ff */
[----:B------:R1:W-:Y:S04]  /*31b60*/  STL.64 [R1+0x2c0], R48 ;  /* 0x0002c03001007387 */ /* 0x0003e80000100a00 */
[----:B------:R2:W-:Y:S04]  /*31b70*/  STL.64 [R1+0x840], R54 ;  /* 0x0008403601007387 */ /* 0x0005e80000100a00 */
[----:B------:R-:W4:Y:S01]  /*31b80*/  LDL.LU R61, [R1+0x128] ;  /* 0x00012800013d7983 */ /* 0x000f220000300800 */
[----:B-1----:R-:W-:-:S04]  /*31b90*/  LEA R48, P5, R7, R5, 0x2 ;  /* 0x0000000507307211 */ /* 0x002fc800078a10ff */
[-C--:B------:R-:W-:Y:S02]  /*31ba0*/  LEA.HI.X.SX32 R49, R7, R244.reuse, 0x2, P5 ;  /* 0x000000f407317211 */ /* 0x080fe400028f16ff */
[----:B------:R-:W4:Y:S01]  /*31bb0*/  LDL.LU R7, [R1+0x124] ;  /* 0x0001240001077983 */ /* 0x000f220000300800 */
[C---:B--2---:R-:W-:Y:S01]  /*31bc0*/  LEA R54, P6, R23.reuse, R5, 0x2 ;  /* 0x0000000517367211 */ /* 0x044fe200078c10ff */
[----:B------:R-:W-:Y:S02]  /*31bd0*/  IMAD R75, R60, R245, RZ ;  /* 0x000000f53c4b7224 */ /* 0x000fe400078e02ff */
[----:B------:R1:W-:Y:S01]  /*31be0*/  STL.64 [R1+0x970], R48 ;  /* 0x0009703001007387 */ /* 0x0003e20000100a00 */
[----:B------:R-:W-:Y:S01]  /*31bf0*/  LEA.HI.X.SX32 R55, R23, R244, 0x2, P6 ;  /* 0x000000f417377211 */ /* 0x000fe200030f16ff */
[----:B------:R-:W2:Y:S02]  /*31c00*/  LDC R245, c[0x0][0x240] ;  /* 0x00009000fff57b82 */ /* 0x000ea40000000800 */
[----:B------:R-:W2:Y:S04]  /*31c10*/  LDL.LU R60, [R1+0x120] ;  /* 0x00012000013c7983 */ /* 0x000ea80000300800 */
[----:B------:R1:W-:Y:S02]  /*31c20*/  STL.64 [R1+0x2b8], R54 ;  /* 0x0002b83601007387 */ /* 0x0003e40000100a00 */
[----:B-1----:R-:W-:-:S04]  /*31c30*/  LEA R48, P5, R34, R5, 0x2 ;  /* 0x0000000522307211 */ /* 0x002fc800078a10ff */
[----:B------:R-:W-:Y:S02]  /*31c40*/  LEA.HI.X.SX32 R49, R34, R244, 0x2, P5 ;  /* 0x000000f422317211 */ /* 0x000fe400028f16ff */
[----:B------:R-:W2:Y:S01]  /*31c50*/  LDL.LU R34, [R1+0x980] ;  /* 0x0009800001227983 */ /* 0x000ea20000300800 */
[----:B------:R-:W-:-:S03]  /*31c60*/  LEA R54, P6, R26, R5, 0x2 ;  /* 0x000000051a367211 */ /* 0x000fc600078c10ff */
[----:B------:R-:W2:Y:S01]  /*31c70*/  LDL.LU R59, [R1+0x11c] ;  /* 0x00011c00013b7983 */ /* 0x000ea20000300800 */
[----:B------:R-:W-:-:S03]  /*31c80*/  LEA.HI.X.SX32 R55, R26, R244, 0x2, P6 ;  /* 0x000000f41a377211 */ /* 0x000fc600030f16ff */
[----:B------:R1:W-:Y:S04]  /*31c90*/  STL.64 [R1+0x2b0], R48 ;  /* 0x0002b03001007387 */ /* 0x0003e80000100a00 */
[----:B------:R-:W2:Y:S04]  /*31ca0*/  LDL.LU R26, [R1+0x118] ;  /* 0x00011800011a7983 */ /* 0x000ea80000300800 */
[----:B------:R3:W-:Y:S01]  /*31cb0*/  STL.64 [R1+0x2a8], R54 ;  /* 0x0002a83601007387 */ /* 0x0007e20000100a00 */
[----:B-1----:R-:W-:Y:S01]  /*31cc0*/  LEA R48, P5, R28, R5, 0x2 ;  /* 0x000000051c307211 */ /* 0x002fe200078a10ff */
[----:B---3--:R-:W-:-:S03]  /*31cd0*/  IMAD R72, R25, R246, RZ ;  /* 0x000000f619487224 */ /* 0x008fc600078e02ff */
[----:B------:R-:W-:Y:S01]  /*31ce0*/  LEA.HI.X.SX32 R49, R28, R244, 0x2, P5 ;  /* 0x000000f41c317211 */ /* 0x000fe200028f16ff */
[----:B------:R-:W3:Y:S01]  /*31cf0*/  LDL.LU R25, [R1+0x984] ;  /* 0x0009840001197983 */ /* 0x000ee20000300800 */
[----:B------:R-:W-:Y:S01]  /*31d00*/  IMAD R31, R31, R248, RZ ;  /* 0x000000f81f1f7224 */ /* 0x000fe200078e02ff */
[----:B------:R-:W1:Y:S02]  /*31d10*/  LDC R246, c[0x0][0x240] ;  /* 0x00009000fff67b82 */ /* 0x000e640000000800 */
[----:B------:R-:W3:Y:S01]  /*31d20*/  LDL.LU R28, [R1+0x114] ;  /* 0x00011400011c7983 */ /* 0x000ee20000300800 */
[----:B------:R-:W-:-:S03]  /*31d30*/  LEA R54, P6, R32, R5, 0x2 ;  /* 0x0000000520367211 */ /* 0x000fc600078c10ff */
[----:B------:R1:W-:Y:S01]  /*31d40*/  STL.64 [R1+0x2a0], R48 ;  /* 0x0002a03001007387 */ /* 0x0003e20000100a00 */
[----:B------:R-:W-:Y:S01]  /*31d50*/  LEA.HI.X.SX32 R55, R32, R244, 0x2, P6 ;  /* 0x000000f420377211 */ /* 0x000fe200030f16ff */
[----:B------:R-:W3:Y:S02]  /*31d60*/  LDC R248, c[0x0][0x240] ;  /* 0x00009000fff87b82 */ /* 0x000ee40000000800 */
[----:B------:R-:W3:Y:S01]  /*31d70*/  LDL.LU R32, [R1+0x10c] ;  /* 0x00010c0001207983 */ /* 0x000ee20000300800 */
[----:B-1----:R-:W-:-:S03]  /*31d80*/  LEA R48, P5, R30, R5, 0x2 ;  /* 0x000000051e307211 */ /* 0x002fc600078a10ff */
[----:B------:R1:W-:Y:S01]  /*31d90*/  STL.64 [R1+0x298], R54 ;  /* 0x0002983601007387 */ /* 0x0003e20000100a00 */
[----:B------:R-:W-:-:S03]  /*31da0*/  LEA.HI.X.SX32 R49, R30, R244, 0x2, P5 ;  /* 0x000000f41e317211 */ /* 0x000fc600028f16ff */
[----:B------:R-:W3:Y:S04]  /*31db0*/  LDL.LU R58, [R1+0x108] ;  /* 0x00010800013a7983 */ /* 0x000ee80000300800 */
[----:B------:R1:W-:Y:S02]  /*31dc0*/  STL.64 [R1+0x848], R48 ;  /* 0x0008483001007387 */ /* 0x0003e40000100a00 */
[C---:B-1----:R-:W-:Y:S02]  /*31dd0*/  LEA R54, P6, R33.reuse, R5, 0x2 ;  /* 0x0000000521367211 */ /* 0x042fe400078c10ff */
[----:B------:R-:W3:Y:S02]  /*31de0*/  LDL.LU R23, [R1+0x988] ;  /* 0x0009880001177983 */ /* 0x000ee40000300800 */
[----:B------:R-:W-:-:S02]  /*31df0*/  LEA.HI.X.SX32 R55, R33, R244, 0x2, P6 ;  /* 0x000000f421377211 */ /* 0x000fc400030f16ff */
[----:B------:R-:W3:Y:S01]  /*31e00*/  LDL.LU R30, [R1+0x104] ;  /* 0x00010400011e7983 */ /* 0x000ee20000300800 */
[----:B------:R-:W-:-:S03]  /*31e10*/  LEA R48, P5, R62, R5, 0x2 ;  /* 0x000000053e307211 */ /* 0x000fc600078a10ff */
[----:B------:R-:W3:Y:S01]  /*31e20*/  LDL.LU R33, [R1+0x100] ;  /* 0x0001000001217983 */ /* 0x000ee20000300800 */
[----:B------:R-:W-:-:S03]  /*31e30*/  LEA.HI.X.SX32 R49, R62, R244, 0x2, P5 ;  /* 0x000000f43e317211 */ /* 0x000fc600028f16ff */
[----:B------:R4:W-:Y:S04]  /*31e40*/  STL.64 [R1+0x978], R54 ;  /* 0x0009783601007387 */ /* 0x0009e80000100a00 */
[----:B------:R1:W-:Y:S04]  /*31e50*/  STL.64 [R1+0x290], R48 ;  /* 0x0002903001007387 */ /* 0x0003e80000100a00 */
[----:B------:R-:W3:Y:S01]  /*31e60*/  LDL.LU R63, [R1+0x98c] ;  /* 0x00098c00013f7983 */ /* 0x000ee20000300800 */
[----:B----4-:R-:W-:-:S03]  /*31e70*/  LEA R54, P6, R61, R5, 0x2 ;  /* 0x000000053d367211 */ /* 0x010fc600078c10ff */
[----:B------:R-:W4:Y:S01]  /*31e80*/  LDL.LU R62, [R1+0xfc] ;  /* 0x0000fc00013e7983 */ /* 0x000f220000300800 */
[----:B------:R-:W-:Y:S02]  /*31e90*/  LEA.HI.X.SX32 R55, R61, R244, 0x2, P6 ;  /* 0x000000f43d377211 */ /* 0x000fe400030f16ff */
[----:B-1----:R-:W-:-:S03]  /*31ea0*/  LEA R48, P5, R7, R5, 0x2 ;  /* 0x0000000507307211 */ /* 0x002fc600078a10ff */
[----:B------:R2:W-:Y:S01]  /*31eb0*/  STL.64 [R1+0x288], R54 ;  /* 0x0002883601007387 */ /* 0x0005e20000100a00 */
[----:B------:R-:W-:-:S03]  /*31ec0*/  LEA.HI.X.SX32 R49, R7, R244, 0x2, P5 ;  /* 0x000000f407317211 */ /* 0x000fc600028f16ff */
[----:B------:R-:W4:Y:S04]  /*31ed0*/  LDL.LU R7, [R1+0xf8] ;  /* 0x0000f80001077983 */ /* 0x000f280000300800 */
[----:B------:R1:W-:Y:S04]  /*31ee0*/  STL.64 [R1+0x280], R48 ;  /* 0x0002803001007387 */ /* 0x0003e80000100a00 */
[----:B------:R-:W4:Y:S01]  /*31ef0*/  LDL.LU R61, [R1+0xf4] ;  /* 0x0000f400013d7983 */ /* 0x000f220000300800 */
[----:B--2---:R-:W-:-:S04]  /*31f00*/  LEA R54, P6, R60, R5, 0x2 ;  /* 0x000000053c367211 */ /* 0x004fc800078c10ff */
[----:B------:R-:W-:-:S05]  /*31f10*/  LEA.HI.X.SX32 R55, R60, R244, 0x2, P6 ;  /* 0x000000f43c377211 */ /* 0x000fca00030f16ff */
[----:B------:R2:W-:Y:S01]  /*31f20*/  STL.64 [R1+0x278], R54 ;  /* 0x0002783601007387 */ /* 0x0005e20000100a00 */
[----:B-1----:R-:W-:-:S04]  /*31f30*/  LEA R48, P5, R59, R5, 0x2 ;  /* 0x000000053b307211 */ /* 0x002fc800078a10ff */
[----:B------:R-:W-:Y:S02]  /*31f40*/  LEA.HI.X.SX32 R49, R59, R244, 0x2, P5 ;  /* 0x000000f43b317211 */ /* 0x000fe400028f16ff */
[----:B------:R-:W4:Y:S01]  /*31f50*/  LDL.LU R59, [R1+0xec] ;  /* 0x0000ec00013b7983 */ /* 0x000f220000300800 */
[----:B--2---:R-:W-:-:S03]  /*31f60*/  LEA R54, P6, R26, R5, 0x2 ;  /* 0x000000051a367211 */ /* 0x004fc600078c10ff */
[----:B------:R3:W-:Y:S01]  /*31f70*/  STL.64 [R1+0x270], R48 ;  /* 0x0002703001007387 */ /* 0x0007e20000100a00 */
[----:B------:R-:W-:-:S03]  /*31f80*/  LEA.HI.X.SX32 R55, R26, R244, 0x2, P6 ;  /* 0x000000f41a377211 */ /* 0x000fc600030f16ff */
[----:B------:R-:W2:Y:S04]  /*31f90*/  LDL.LU R26, [R1+0xe8] ;  /* 0x0000e800011a7983 */ /* 0x000ea80000300800 */
[----:B------:R1:W-:Y:S04]  /*31fa0*/  STL.64 [R1+0x850], R54 ;  /* 0x0008503601007387 */ /* 0x0003e80000100a00 */
[----:B------:R-:W2:Y:S01]  /*31fb0*/  LDL.LU R60, [R1+0xe4] ;  /* 0x0000e400013c7983 */ /* 0x000ea20000300800 */
[----:B---3--:R-:W-:-:S04]  /*31fc0*/  LEA R48, P5, R28, R5, 0x2 ;  /* 0x000000051c307211 */ /* 0x008fc800078a10ff */
[----:B------:R-:W-:Y:S02]  /*31fd0*/  LEA.HI.X.SX32 R49, R28, R244, 0x2, P5 ;  /* 0x000000f41c317211 */ /* 0x000fe400028f16ff */
[----:B-1----:R-:W-:-:S03]  /*31fe0*/  LEA R54, P6, R32, R5, 0x2 ;  /* 0x0000000520367211 */ /* 0x002fc600078c10ff */
[----:B------:R1:W-:Y:S04]  /*31ff0*/  STL.64 [R1+0x980], R48 ;  /* 0x0009803001007387 */ /* 0x0003e80000100a00 */
[----:B------:R-:W3:Y:S01]  /*32000*/  LDL.LU R28, [R1+0x990] ;  /* 0x00099000011c7983 */ /* 0x000ee20000300800 */
        /* <DEDUP_REMOVED lines=18> */
[----:B------:R-:W-:Y:S02]  /*32130*/  IMAD R34, R34, R245, RZ ;  /* 0x000000f522227224 */ /* 0x000fe400078e02ff */
[----:B------:R-:W3:Y:S01]  /*32140*/  LDC R245, c[0x0][0x240] ;  /* 0x00009000fff57b82 */ /* 0x000ee20000000800 */
[----:B------:R1:W-:Y:S02]  /*32150*/  STL.64 [R1+0x248], R54 ;  /* 0x0002483601007387 */ /* 0x0003e40000100a00 */
[----:B-1----:R-:W-:-:S04]  /*32160*/  LEA R48, P5, R7, R5, 0x2 ;  /* 0x0000000507307211 */ /* 0x002fc800078a10ff */
[----:B------:R-:W-:Y:S02]  /*32170*/  LEA.HI.X.SX32 R49, R7, R244, 0x2, P5 ;  /* 0x000000f407317211 */ /* 0x000fe400028f16ff */
[----:B------:R-:W4:Y:S01]  /*32180*/  LDL.LU R7, [R1+0xc8] ;  /* 0x0000c80001077983 */ /* 0x000f220000300800 */
[----:B------:R-:W-:-:S03]  /*32190*/  LEA R54, P6, R61, R5, 0x2 ;  /* 0x000000053d367211 */ /* 0x000fc600078c10ff */
[----:B------:R1:W-:Y:S01]  /*321a0*/  STL.64 [R1+0x858], R48 ;  /* 0x0008583001007387 */ /* 0x0003e20000100a00 */
[----:B------:R-:W-:-:S03]  /*321b0*/  LEA.HI.X.SX32 R55, R61, R244, 0x2, P6 ;  /* 0x000000f43d377211 */ /* 0x000fc600030f16ff */
[----:B------:R-:W4:Y:S01]  /*321c0*/  LDL.LU R62, [R1+0xc4] ;  /* 0x0000c400013e7983 */ /* 0x000f220000300800 */
[----:B------:R-:W-:Y:S02]  /*321d0*/  IMAD R73, R63, R248, RZ ;  /* 0x000000f83f497224 */ /* 0x000fe400078e02ff */
[----:B------:R-:W-:Y:S01]  /*321e0*/  IMAD R23, R23, R246, RZ ;  /* 0x000000f617177224 */ /* 0x000fe200078e02ff */
[----:B------:R2:W-:Y:S01]  /*321f0*/  STL.64 [R1+0x988], R54 ;  /* 0x0009883601007387 */ /* 0x0005e20000100a00 */
[----:B------:R-:W4:Y:S03]  /*32200*/  LDC R246, c[0x0][0x240] ;  /* 0x00009000fff67b82 */ /* 0x000f260000000800 */
[----:B------:R-:W4:Y:S04]  /*32210*/  LDL.LU R63, [R1+0x998] ;  /* 0x00099800013f7983 */ /* 0x000f280000300800 */
[----:B------:R-:W4:Y:S01]  /*32220*/  LDL.LU R61, [R1+0xc0] ;  /* 0x0000c000013d7983 */ /* 0x000f220000300800 */
[----:B------:R-:W4:Y:S01]  /*32230*/  LDC R248, c[0x0][0x240] ;  /* 0x00009000fff87b82 */ /* 0x000f220000000800 */
[----:B-1----:R-:W-:-:S04]  /*32240*/  LEA R48, P5, R59, R5, 0x2 ;  /* 0x000000053b307211 */ /* 0x002fc800078a10ff */
[----:B------:R-:W-:Y:S02]  /*32250*/  LEA.HI.X.SX32 R49, R59, R244, 0x2, P5 ;  /* 0x000000f43b317211 */ /* 0x000fe400028f16ff */
[----:B--2---:R-:W-:-:S03]  /*32260*/  LEA R54, P6, R26, R5, 0x2 ;  /* 0x000000051a367211 */ /* 0x004fc600078c10ff */
[----:B------:R1:W-:Y:S01]  /*32270*/  STL.64 [R1+0x240], R48 ;  /* 0x0002403001007387 */ /* 0x0003e20000100a00 */
[----:B------:R-:W-:-:S03]  /*32280*/  LEA.HI.X.SX32 R55, R26, R244, 0x2, P6 ;  /* 0x000000f41a377211 */ /* 0x000fc600030f16ff */
[----:B------:R-:W2:Y:S04]  /*32290*/  LDL.LU R59, [R1+0xbc] ;  /* 0x0000bc00013b7983 */ /* 0x000ea80000300800 */
[----:B------:R3:W-:Y:S01]  /*322a0*/  STL.64 [R1+0x238], R54 ;  /* 0x0002383601007387 */ /* 0x0007e20000100a00 */
[----:B-1----:R-:W-:-:S04]  /*322b0*/  LEA R48, P5, R60, R5, 0x2 ;  /* 0x000000053c307211 */ /* 0x002fc800078a10ff */
[-C--:B------:R-:W-:Y:S01]  /*322c0*/  LEA.HI.X.SX32 R49, R60, R244.reuse, 0x2, P5 ;  /* 0x000000f43c317211 */ /* 0x080fe200028f16ff */
[----:B---3--:R-:W-:Y:S02]  /*322d0*/  IMAD R26, R28, R245, RZ ;  /* 0x000000f51c1a7224 */ /* 0x008fe400078e02ff */
[----:B------:R-:W3:Y:S01]  /*322e0*/  LDL.LU R28, [R1+0x99c] ;  /* 0x00099c00011c7983 */ /* 0x000ee20000300800 */
[----:B------:R-:W1:Y:S01]  /*322f0*/  LDC R245, c[0x0][0x240] ;  /* 0x00009000fff57b82 */ /* 0x000e620000000800 */
[CC--:B------:R-:W-:Y:S02]  /*32300*/  LEA R54, P6, R32.reuse, R5.reuse, 0x2 ;  /* 0x0000000520367211 */ /* 0x0c0fe400078c10ff */
[----:B------:R-:W3:Y:S02]  /*32310*/  LDL.LU R60, [R1+0xb8] ;  /* 0x0000b800013c7983 */ /* 0x000ee40000300800 */
[----:B------:R-:W-:Y:S02]  /*32320*/  LEA.HI.X.SX32 R55, R32, R244, 0x2, P6 ;  /* 0x000000f420377211 */ /* 0x000fe400030f16ff */
[----:B------:R1:W-:Y:S04]  /*32330*/  STL.64 [R1+0x230], R48 ;  /* 0x0002303001007387 */ /* 0x0003e80000100a00 */
        /* <DEDUP_REMOVED lines=11> */
[----:B------:R4:W-:Y:S01]  /*323f0*/  STL.64 [R1+0x860], R54 ;  /* 0x0008603601007387 */ /* 0x0009e20000100a00 */
[----:B------:R-:W-:-:S03]  /*32400*/  LEA.HI.X.SX32 R49, R33, R244, 0x2, P5 ;  /* 0x000000f421317211 */ /* 0x000fc600028f16ff */
[----:B------:R-:W3:Y:S04]  /*32410*/  LDL.LU R33, [R1+0xa4] ;  /* 0x0000a40001217983 */ /* 0x000ee80000300800 */
        /* <DEDUP_REMOVED lines=11> */
[----:B------:R-:W-:Y:S01]  /*324d0*/  IMAD R71, R63, R246, RZ ;  /* 0x000000f63f477224 */ /* 0x000fe200078e02ff */
[----:B------:R-:W-:Y:S02]  /*324e0*/  LEA.HI.X.SX32 R55, R62, R244, 0x2, P6 ;  /* 0x000000f43e377211 */ /* 0x000fe400030f16ff */
[----:B------:R-:W4:Y:S01]  /*324f0*/  LDL.LU R63, [R1+0x98] ;  /* 0x00009800013f7983 */ /* 0x000f220000300800 */
[----:B------:R-:W4:Y:S03]  /*32500*/  LDC R246, c[0x0][0x240] ;  /* 0x00009000fff67b82 */ /* 0x000f260000000800 */
[----:B------:R2:W-:Y:S01]  /*32510*/  STL.64 [R1+0x208], R54 ;  /* 0x0002083601007387 */ /* 0x0005e20000100a00 */
[----:B-1----:R-:W-:-:S03]  /*32520*/  LEA R48, P5, R61, R5, 0x2 ;  /* 0x000000053d307211 */ /* 0x002fc600078a10ff */
[----:B------:R-:W4:Y:S01]  /*32530*/  LDL.LU R62, [R1+0x94] ;  /* 0x00009400013e7983 */ /* 0x000f220000300800 */
[----:B------:R-:W-:-:S03]  /*32540*/  LEA.HI.X.SX32 R49, R61, R244, 0x2, P5 ;  /* 0x000000f43d317211 */ /* 0x000fc600028f16ff */
[----:B------:R-:W4:Y:S04]  /*32550*/  LDL.LU R61, [R1+0x8c] ;  /* 0x00008c00013d7983 */ /* 0x000f280000300800 */
[----:B------:R3:W-:Y:S01]  /*32560*/  STL.64 [R1+0x200], R48 ;  /* 0x0002003001007387 */ /* 0x0007e20000100a00 */
[----:B--2---:R-:W-:-:S04]  /*32570*/  LEA R54, P6, R59, R5, 0x2 ;  /* 0x000000053b367211 */ /* 0x004fc800078c10ff */
[----:B------:R-:W-:Y:S02]  /*32580*/  LEA.HI.X.SX32 R55, R59, R244, 0x2, P6 ;  /* 0x000000f43b377211 */ /* 0x000fe400030f16ff */
[----:B------:R-:W2:Y:S04]  /*32590*/  LDL.LU R59, [R1+0x88] ;  /* 0x00008800013b7983 */ /* 0x000ea80000300800 */
[----:B------:R1:W-:Y:S01]  /*325a0*/  STL.64 [R1+0x1f8], R54 ;  /* 0x0001f83601007387 */ /* 0x0003e20000100a00 */
[----:B---3--:R-:W-:-:S04]  /*325b0*/  LEA R48, P5, R60, R5, 0x2 ;  /* 0x000000053c307211 */ /* 0x008fc800078a10ff */
[----:B------:R-:W-:Y:S02]  /*325c0*/  LEA.HI.X.SX32 R49, R60, R244, 0x2, P5 ;  /* 0x000000f43c317211 */ /* 0x000fe400028f16ff */
[----:B-1----:R-:W-:-:S03]  /*325d0*/  LEA R54, P6, R32, R5, 0x2 ;  /* 0x0000000520367211 */ /* 0x002fc600078c10ff */
[----:B------:R1:W-:Y:S01]  /*325e0*/  STL.64 [R1+0x868], R48 ;  /* 0x0008683001007387 */ /* 0x0003e20000100a00 */
[----:B------:R-:W-:-:S03]  /*325f0*/  LEA.HI.X.SX32 R55, R32, R244, 0x2, P6 ;  /* 0x000000f420377211 */ /* 0x000fc600030f16ff */
[----:B------:R-:W3:Y:S04]  /*32600*/  LDL.LU R60, [R1+0x9a8] ;  /* 0x0009a800013c7983 */ /* 0x000ee80000300800 */
        /* <DEDUP_REMOVED lines=13> */
[----:B------:R-:W-:Y:S01]  /*326e0*/  IMAD R70, R66, R245, RZ ;  /* 0x000000f542467224 */ /* 0x000fe200078e02ff */
[C---:B----4-:R-:W-:Y:S02]  /*326f0*/  LEA R54, P6, R64.reuse, R5, 0x2 ;  /* 0x0000000540367211 */ /* 0x050fe400078c10ff */
[----:B------:R1:W-:Y:S01]  /*32700*/  STL.64 [R1+0x1e0], R48 ;  /* 0x0001e03001007387 */ /* 0x0003e20000100a00 */
[----:B------:R-:W-:Y:S01]  /*32710*/  IMAD R66, R65, R248, RZ ;  /* 0x000000f841427224 */ /* 0x000fe200078e02ff */
[----:B------:R-:W4:Y:S01]  /*32720*/  LDC R245, c[0x0][0x240] ;  /* 0x00009000fff57b82 */ /* 0x000f220000000800 */
[----:B------:R-:W-:Y:S01]  /*32730*/  LEA.HI.X.SX32 R55, R64, R244, 0x2, P6 ;  /* 0x000000f440377211 */ /* 0x000fe200030f16ff */
[----:B------:R-:W4:Y:S04]  /*32740*/  LDL.LU R65, [R1+0x74] ;  /* 0x0000740001417983 */ /* 0x000f280000300800 */
[----:B------:R1:W-:Y:S01]  /*32750*/  STL.64 [R1+0x1d8], R54 ;  /* 0x0001d83601007387 */ /* 0x0003e20000100a00 */
[----:B------:R-:W-:Y:S01]  /*32760*/  IMAD R25, R25, R247, RZ ;  /* 0x000000f719197224 */ /* 0x000fe200078e02ff */
[----:B------:R-:W4:Y:S01]  /*32770*/  LDC R248, c[0x0][0x240] ;  /* 0x00009000fff87b82 */ /* 0x000f220000000800 */
[----:B-1----:R-:W-:-:S04]  /*32780*/  LEA R48, P5, R7, R5, 0x2 ;  /* 0x0000000507307211 */ /* 0x002fc800078a10ff */
[-C--:B------:R-:W-:Y:S02]  /*32790*/  LEA.HI.X.SX32 R49, R7, R244.reuse, 0x2, P5 ;  /* 0x000000f407317211 */ /* 0x080fe400028f16ff */
[----:B------:R-:W4:Y:S01]  /*327a0*/  LDL.LU R7, [R1+0x70] ;  /* 0x0000700001077983 */ /* 0x000f220000300800 */
[----:B------:R-:W1:Y:S01]  /*327b0*/  LDC R247, c[0x0][0x240] ;  /* 0x00009000fff77b82 */ /* 0x000e620000000800 */
[CC--:B------:R-:W-:Y:S02]  /*327c0*/  LEA R54, P6, R63.reuse, R5.reuse, 0x2 ;  /* 0x000000053f367211 */ /* 0x0c0fe400078c10ff */
[----:B------:R1:W-:Y:S02]  /*327d0*/  STL.64 [R1+0x1d0], R48 ;  /* 0x0001d03001007387 */ /* 0x0003e40000100a00 */
[----:B------:R-:W-:Y:S02]  /*327e0*/  LEA.HI.X.SX32 R55, R63, R244, 0x2, P6 ;  /* 0x000000f43f377211 */ /* 0x000fe400030f16ff */
[----:B------:R-:W4:Y:S04]  /*327f0*/  LDL.LU R69, [R1+0x6c] ;  /* 0x00006c0001457983 */ /* 0x000f280000300800 */
[----:B------:R1:W-:Y:S02]  /*32800*/  STL.64 [R1+0x870], R54 ;  /* 0x0008703601007387 */ /* 0x0003e40000100a00 */
[----:B-1----:R-:W-:-:S02]  /*32810*/  LEA R48, P5, R62, R5, 0x2 ;  /* 0x000000053e307211 */ /* 0x002fc400078a10ff */
[----:B------:R-:W4:Y:S02]  /*32820*/  LDL.LU R64, [R1+0x9b0] ;  /* 0x0009b00001407983 */ /* 0x000f240000300800 */
[----:B------:R-:W-:Y:S02]  /*32830*/  LEA.HI.X.SX32 R49, R62, R244, 0x2, P5 ;  /* 0x000000f43e317211 */ /* 0x000fe400028f16ff */
[----:B------:R-:W-:-:S03]  /*32840*/  LEA R54, P6, R61, R5, 0x2 ;  /* 0x000000053d367211 */ /* 0x000fc600078c10ff */
[----:B------:R2:W-:Y:S01]  /*32850*/  STL.64 [R1+0x9a0], R48 ;  /* 0x0009a03001007387 */ /* 0x0005e20000100a00 */
[----:B------:R-:W-:-:S03]  /*32860*/  LEA.HI.X.SX32 R55, R61, R244, 0x2, P6 ;  /* 0x000000f43d377211 */ /* 0x000fc600030f16ff */
[----:B------:R-:W4:Y:S04]  /*32870*/  LDL.LU R61, [R1+0x68] ;  /* 0x00006800013d7983 */ /* 0x000f280000300800 */
[----:B------:R-:W4:Y:S04]  /*32880*/  LDL.LU R62, [R1+0x64] ;  /* 0x00006400013e7983 */ /* 0x000f280000300800 */
[----:B------:R1:W-:Y:S04]  /*32890*/  STL.64 [R1+0x1c8], R54 ;  /* 0x0001c83601007387 */ /* 0x0003e80000100a00 */
[----:B------:R-:W4:Y:S01]  /*328a0*/  LDL.LU R63, [R1+0x9b4] ;  /* 0x0009b400013f7983 */ /* 0x000f220000300800 */
[----:B--2---:R-:W-:-:S04]  /*328b0*/  LEA R48, P5, R59, R5, 0x2 ;  /* 0x000000053b307211 */ /* 0x004fc800078a10ff */
[----:B------:R-:W-:Y:S01]  /*328c0*/  LEA.HI.X.SX32 R49, R59, R244, 0x2, P5 ;  /* 0x000000f43b317211 */ /* 0x000fe200028f16ff */
[----:B---3--:R-:W-:Y:S02]  /*328d0*/  IMAD R246, R60, R246, RZ ;  /* 0x000000f63cf67224 */ /* 0x008fe400078e02ff */
[----:B------:R-:W2:Y:S01]  /*328e0*/  LDL.LU R60, [R1+0x60] ;  /* 0x00006000013c7983 */ /* 0x000ea20000300800 */
        /* <DEDUP_REMOVED lines=8> */
[----:B------:R-:W-:-:S03]  /*32970*/  IMAD R120, R67, R68, RZ ;  /* 0x0000004443787224 */ /* 0x000fc600078e02ff */
[----:B------:R1:W-:Y:S02]  /*32980*/  STL.64 [R1+0x1b0], R48 ;  /* 0x0001b03001007387 */ /* 0x0003e40000100a00 */
[CC--:B-1----:R-:W-:Y:S02]  /*32990*/  LEA R54, P6, R30.reuse, R5.reuse, 0x2 ;  /* 0x000000051e367211 */ /* 0x0c2fe400078c10ff */
[----:B------:R-:W3:Y:S02]  /*329a0*/  LDL.LU R67, [R1+0x9b8] ;  /* 0x0009b80001437983 */ /* 0x000ee40000300800 */
[----:B------:R-:W-:Y:S02]  /*329b0*/  LEA.HI.X.SX32 R55, R30, R244, 0x2, P6 ;  /* 0x000000f41e377211 */ /* 0x000fe400030f16ff */
[----:B------:R-:W3:Y:S01]  /*329c0*/  LDL.LU R30, [R1+0x54] ;  /* 0x00005400011e7983 */ /* 0x000ee20000300800 */
[----:B------:R-:W-:-:S03]  /*329d0*/  LEA R48, P5, R33, R5, 0x2 ;  /* 0x0000000521307211 */ /* 0x000fc600078a10ff */
[----:B------:R4:W-:Y:S01]  /*329e0*/  STL.64 [R1+0x1a8], R54 ;  /* 0x0001a83601007387 */ /* 0x0009e20000100a00 */
[----:B------:R-:W-:-:S03]  /*329f0*/  LEA.HI.X.SX32 R49, R33, R244, 0x2, P5 ;  /* 0x000000f421317211 */ /* 0x000fc600028f16ff */
[----:B------:R-:W3:Y:S01]  /*32a00*/  LDL.LU R58, [R1+0x4c] ;  /* 0x00004c00013a7983 */ /* 0x000ee20000300800 */
[----:B------:R-:W-:Y:S02]  /*32a10*/  IMAD R28, R28, R247, RZ ;  /* 0x000000f71c1c7224 */ /* 0x000fe400078e02ff */
[----:B------:R-:W1:Y:S01]  /*32a20*/  LDC R247, c[0x0][0x240] ;  /* 0x00009000fff77b82 */ /* 0x000e620000000800 */
[----:B------:R-:W3:Y:S01]  /*32a30*/  LDL.LU R33, [R1+0x48] ;  /* 0x0000480001217983 */ /* 0x000ee20000300800 */
[----:B----4-:R-:W-:-:S03]  /*32a40*/  LEA R54, P6, R65, R5, 0x2 ;  /* 0x0000000541367211 */ /* 0x010fc600078c10ff */
[----:B------:R4:W-:Y:S01]  /*32a50*/  STL.64 [R1+0x878], R48 ;  /* 0x0008783001007387 */ /* 0x0009e20000100a00 */
[----:B------:R-:W-:-:S03]  /*32a60*/  LEA.HI.X.SX32 R55, R65, R244, 0x2, P6 ;  /* 0x000000f441377211 */ /* 0x000fc600030f16ff */
[----:B------:R-:W3:Y:S01]  /*32a70*/  LDL.LU R65, [R1+0x9bc] ;  /* 0x0009bc0001417983 */ /* 0x000ee20000300800 */
[----:B----4-:R-:W-:-:S03]  /*32a80*/  LEA R48, P5, R7, R5, 0x2 ;  /* 0x0000000507307211 */ /* 0x010fc600078a10ff */
[----:B------:R4:W-:Y:S01]  /*32a90*/  STL.64 [R1+0x9a8], R54 ;  /* 0x0009a83601007387 */ /* 0x0009e20000100a00 */
[----:B------:R-:W-:-:S03]  /*32aa0*/  LEA.HI.X.SX32 R49, R7, R244, 0x2, P5 ;  /* 0x000000f407317211 */ /* 0x000fc600028f16ff */
[----:B------:R-:W3:Y:S01]  /*32ab0*/  LDL.LU R7, [R1+0x44] ;  /* 0x0000440001077983 */ /* 0x000ee20000300800 */
[----:B----4-:R-:W-:Y:S01]  /*32ac0*/  LEA R54, P6, R69, R5, 0x2 ;  /* 0x0000000545367211 */ /* 0x010fe200078c10ff */
[----:B------:R-:W-:-:S03]  /*32ad0*/  IMAD R245, R64, R245, RZ ;  /* 0x000000f540f57224 */ /* 0x000fc600078e02ff */
[----:B------:R-:W-:Y:S01]  /*32ae0*/  LEA.HI.X.SX32 R55, R69, R244, 0x2, P6 ;  /* 0x000000f445377211 */ /* 0x000fe200030f16ff */
[----:B------:R-:W4:Y:S04]  /*32af0*/  LDL.LU R64, [R1+0x40] ;  /* 0x0000400001407983 */ /* 0x000f280000300800 */
[----:B------:R1:W-:Y:S04]  /*32b00*/  STL.64 [R1+0x1a0], R48 ;  /* 0x0001a03001007387 */ /* 0x0003e80000100a00 */
[----:B------:R1:W-:Y:S02]  /*32b10*/  STL.64 [R1+0x198], R54 ;  /* 0x0001983601007387 */ /* 0x0003e40000100a00 */
[----:B-1----:R-:W-:-:S04]  /*32b20*/  LEA R48, P5, R61, R5, 0x2 ;  /* 0x000000053d307211 */ /* 0x002fc800078a10ff */
[----:B------:R-:W-:Y:S02]  /*32b30*/  LEA.HI.X.SX32 R49, R61, R244, 0x2, P5 ;  /* 0x000000f43d317211 */ /* 0x000fe400028f16ff */
[----:B------:R-:W4:Y:S01]  /*32b40*/  LDL.LU R61, [R1+0x3c] ;  /* 0x00003c00013d7983 */ /* 0x000f220000300800 */
[----:B------:R-:W-:-:S03]  /*32b50*/  LEA R54, P6, R62, R5, 0x2 ;  /* 0x000000053e367211 */ /* 0x000fc600078c10ff */
[----:B------:R2:W-:Y:S01]  /*32b60*/  STL.64 [R1+0x190], R48 ;  /* 0x0001903001007387 */ /* 0x0005e20000100a00 */
[----:B------:R-:W-:Y:S01]  /*32b70*/  LEA.HI.X.SX32 R55, R62, R244, 0x2, P6 ;  /* 0x000000f43e377211 */ /* 0x000fe200030f16ff */
[----:B------:R-:W-:Y:S02]  /*32b80*/  IMAD R247, R63, R247, RZ ;  /* 0x000000f73ff77224 */ /* 0x000fe400078e02ff */
[----:B------:R-:W4:Y:S04]  /*32b90*/  LDL.LU R62, [R1+0x38] ;  /* 0x00003800013e7983 */ /* 0x000f280000300800 */
[----:B------:R-:W4:Y:S04]  /*32ba0*/  LDL.LU R63, [R1+0x34] ;  /* 0x00003400013f7983 */ /* 0x000f280000300800 */
[----:B------:R3:W-:Y:S01]  /*32bb0*/  STL.64 [R1+0x188], R54 ;  /* 0x0001883601007387 */ /* 0x0007e20000100a00 */
[----:B--2---:R-:W-:-:S04]  /*32bc0*/  LEA R48, P5, R60, R5, 0x2 ;  /* 0x000000053c307211 */ /* 0x004fc800078a10ff */
[----:B------:R-:W-:Y:S02]  /*32bd0*/  LEA.HI.X.SX32 R49, R60, R244, 0x2, P5 ;  /* 0x000000f43c317211 */ /* 0x000fe400028f16ff */
[----:B---3--:R-:W-:-:S03]  /*32be0*/  LEA R54, P6, R32, R5, 0x2 ;  /* 0x0000000520367211 */ /* 0x008fc600078c10ff */
[----:B------:R1:W-:Y:S01]  /*32bf0*/  STL.64 [R1+0x180], R48 ;  /* 0x0001803001007387 */ /* 0x0003e20000100a00 */
[----:B------:R-:W-:-:S03]  /*32c00*/  LEA.HI.X.SX32 R55, R32, R244, 0x2, P6 ;  /* 0x000000f420377211 */ /* 0x000fc600030f16ff */
[----:B------:R-:W2:Y:S04]  /*32c10*/  LDL.LU R32, [R1+0x9c0] ;  /* 0x0009c00001207983 */ /* 0x000ea80000300800 */
[----:B------:R-:W3:Y:S01]  /*32c20*/  LDL.LU R60, [R1+0x2c] ;  /* 0x00002c00013c7983 */ /* 0x000ee20000300800 */
[----:B-1----:R-:W-:-:S03]  /*32c30*/  LEA R48, P5, R59, R5, 0x2 ;  /* 0x000000053b307211 */ /* 0x002fc600078a10ff */
[----:B------:R1:W-:Y:S01]  /*32c40*/  STL.64 [R1+0x178], R54 ;  /* 0x0001783601007387 */ /* 0x0003e20000100a00 */
[----:B------:R-:W-:-:S03]  /*32c50*/  LEA.HI.X.SX32 R49, R59, R244, 0x2, P5 ;  /* 0x000000f43b317211 */ /* 0x000fc600028f16ff */
[----:B------:R-:W3:Y:S04]  /*32c60*/  LDL.LU R59, [R1+0x28] ;  /* 0x00002800013b7983 */ /* 0x000ee80000300800 */
[----:B------:R1:W-:Y:S02]  /*32c70*/  STL.64 [R1+0x880], R48 ;  /* 0x0008803001007387 */ /* 0x0003e40000100a00 */
[----:B-1----:R-:W-:-:S04]  /*32c80*/  LEA R54, P6, R30, R5, 0x2 ;  /* 0x000000051e367211 */ /* 0x002fc800078c10ff */
[----:B------:R-:W-:Y:S02]  /*32c90*/  LEA.HI.X.SX32 R55, R30, R244, 0x2, P6 ;  /* 0x000000f41e377211 */ /* 0x000fe400030f16ff */
[----:B------:R-:W3:Y:S01]  /*32ca0*/  LDL.LU R30, [R1+0x890] ;  /* 0x00089000011e7983 */ /* 0x000ee20000300800 */
[----:B------:R-:W-:-:S03]  /*32cb0*/  LEA R48, P5, R58, R5, 0x2 ;  /* 0x000000053a307211 */ /* 0x000fc600078a10ff */
[----:B------:R1:W-:Y:S01]  /*32cc0*/  STL.64 [R1+0x9b0], R54 ;  /* 0x0009b03601007387 */ /* 0x0003e20000100a00 */
[----:B------:R-:W-:-:S03]  /*32cd0*/  LEA.HI.X.SX32 R49, R58, R244, 0x2, P5 ;  /* 0x000000f43a317211 */ /* 0x000fc600028f16ff */
[----:B------:R-:W3:Y:S01]  /*32ce0*/  LDL.LU R58, [R1+0x894] ;  /* 0x00089400013a7983 */ /* 0x000ee20000300800 */
[----:B-1----:R-:W-:-:S03]  /*32cf0*/  LEA R54, P6, R33, R5, 0x2 ;  /* 0x0000000521367211 */ /* 0x002fc600078c10ff */
[----:B------:R1:W-:Y:S01]  /*32d00*/  STL.64 [R1+0x170], R48 ;  /* 0x0001703001007387 */ /* 0x0003e20000100a00 */
[----:B------:R-:W-:-:S05]  /*32d10*/  LEA.HI.X.SX32 R55, R33, R244, 0x2, P6 ;  /* 0x000000f421377211 */ /* 0x000fca00030f16ff */
[----:B------:R4:W-:Y:S04]  /*32d20*/  STL.64 [R1+0x168], R54 ;  /* 0x0001683601007387 */ /* 0x0009e80000100a00 */
[----:B------:R-:W3:Y:S01]  /*32d30*/  LDL.LU R33, [R1+0x898] ;  /* 0x0008980001217983 */ /* 0x000ee20000300800 */
[----:B-1----:R-:W-:-:S04]  /*32d40*/  LEA R48, P5, R7, R5, 0x2 ;  /* 0x0000000507307211 */ /* 0x002fc800078a10ff */
[----:B------:R-:W-:Y:S02]  /*32d50*/  LEA.HI.X.SX32 R49, R7, R244, 0x2, P5 ;  /* 0x000000f407317211 */ /* 0x000fe400028f16ff */
[----:B------:R-:W3:Y:S01]  /*32d60*/  LDL.LU R7, [R1+0x89c] ;  /* 0x00089c0001077983 */ /* 0x000ee20000300800 */
[----:B----4-:R-:W-:-:S03]  /*32d70*/  LEA R54, P6, R64, R5, 0x2 ;  /* 0x0000000540367211 */ /* 0x010fc600078c10ff */
[----:B------:R1:W-:Y:S01]  /*32d80*/  STL.64 [R1+0x160], R48 ;  /* 0x0001603001007387 */ /* 0x0003e20000100a00 */
[----:B------:R-:W-:-:S03]  /*32d90*/  LEA.HI.X.SX32 R55, R64, R244, 0x2, P6 ;  /* 0x000000f440377211 */ /* 0x000fc600030f16ff */
[----:B------:R-:W4:Y:S01]  /*32da0*/  LDL.LU R172, [R1+0x8a0] ;  /* 0x0008a00001ac7983 */ /* 0x000f220000300800 */
[----:B------:R-:W-:Y:S01]  /*32db0*/  IMAD R249, R65, R249, RZ ;  /* 0x000000f941f97224 */ /* 0x000fe200078e02ff */
[----:B------:R-:W4:Y:S02]  /*32dc0*/  LDC R64, c[0x0][0x240] ;  /* 0x00009000ff407b82 */ /* 0x000f240000000800 */
[----:B------:R1:W-:Y:S02]  /*32dd0*/  STL.64 [R1+0x158], R54 ;  /* 0x0001583601007387 */ /* 0x0003e40000100a00 */
[----:B-1----:R-:W-:-:S04]  /*32de0*/  LEA R48, P5, R61, R5, 0x2 ;  /* 0x000000053d307211 */ /* 0x002fc800078a10ff */
[----:B------:R-:W-:Y:S02]  /*32df0*/  LEA.HI.X.SX32 R49, R61, R244, 0x2, P5 ;  /* 0x000000f43d317211 */ /* 0x000fe400028f16ff */
[----:B------:R-:W4:Y:S01]  /*32e00*/  LDL.LU R61, [R1+0x9c4] ;  /* 0x0009c400013d7983 */ /* 0x000f220000300800 */
[----:B------:R-:W-:-:S03]  /*32e10*/  LEA R54, P6, R62, R5, 0x2 ;  /* 0x000000053e367211 */ /* 0x000fc600078c10ff */
[----:B------:R1:W-:Y:S01]  /*32e20*/  STL.64 [R1+0x150], R48 ;  /* 0x0001503001007387 */ /* 0x0003e20000100a00 */
[----:B------:R-:W-:-:S03]  /*32e30*/  LEA.HI.X.SX32 R55, R62, R244, 0x2, P6 ;  /* 0x000000f43e377211 */ /* 0x000fc600030f16ff */
[----:B------:R-:W4:Y:S04]  /*32e40*/  LDL.LU R62, [R1+0x8a4] ;  /* 0x0008a400013e7983 */ /* 0x000f280000300800 */
[----:B------:R-:W4:Y:S04]  /*32e50*/  LDL.LU R65, [R1+0x8a8] ;  /* 0x0008a80001417983 */ /* 0x000f280000300800 */
[----:B------:R3:W-:Y:S01]  /*32e60*/  STL.64 [R1+0x888], R54 ;  /* 0x0008883601007387 */ /* 0x0007e20000100a00 */
[----:B--2---:R-:W-:-:S03]  /*32e70*/  IMAD R250, R32, R250, RZ ;  /* 0x000000fa20fa7224 */ /* 0x004fc600078e02ff */
[----:B------:R-:W2:Y:S01]  /*32e80*/  LDL.LU R32, [R1+0x9c8] ;  /* 0x0009c80001207983 */ /* 0x000ea20000300800 */
[CC--:B-1----:R-:W-:Y:S02]  /*32e90*/  LEA R48, P5, R63.reuse, R5.reuse, 0x2 ;  /* 0x000000053f307211 */ /* 0x0c2fe400078a10ff */
[C---:B---3--:R-:W-:Y:S02]  /*32ea0*/  LEA R54, P6, R60.reuse, R5, 0x2 ;  /* 0x000000053c367211 */ /* 0x048fe400078c10ff */
[-C--:B------:R-:W-:Y:S02]  /*32eb0*/  LEA.HI.X.SX32 R49, R63, R244.reuse, 0x2, P5 ;  /* 0x000000f43f317211 */ /* 0x080fe400028f16ff */
[----:B------:R-:W-:-:S03]  /*32ec0*/  LEA.HI.X.SX32 R55, R60, R244, 0x2, P6 ;  /* 0x000000f43c377211 */ /* 0x000fc600030f16ff */
[----:B------:R1:W-:Y:S04]  /*32ed0*/  STL.64 [R1+0x9b8], R48 ;  /* 0x0009b83001007387 */ /* 0x0003e80000100a00 */
[----:B------:R-:W3:Y:S04]  /*32ee0*/  LDL.LU R60, [R1+0x8ac] ;  /* 0x0008ac00013c7983 */ /* 0x000ee80000300800 */
        /* <DEDUP_REMOVED lines=12> */
[----:B------:R-:W-:Y:S01]  /*32fb0*/  IMAD R248, R67, R248, RZ ;  /* 0x000000f843f87224 */ /* 0x000fe200078e02ff */
[----:B------:R-:W-:Y:S02]  /*32fc0*/  LEA.HI.X.SX32 R49, R58, R244, 0x2, P5 ;  /* 0x000000f43a317211 */ /* 0x000fe400028f16ff */
[----:B------:R1:W-:Y:S01]  /*32fd0*/  STL.64 [R1+0x138], R54 ;  /* 0x0001383601007387 */ /* 0x0003e20000100a00 */
[----:B------:R-:W2:Y:S03]  /*32fe0*/  LDC R67, c[0x0][0x240] ;  /* 0x00009000ff437b82 */ /* 0x000ea60000000800 */
[----:B------:R1:W-:Y:S02]  /*32ff0*/  STL.64 [R1+0x130], R48 ;  /* 0x0001303001007387 */ /* 0x0003e40000100a00 */
[----:B-1----:R-:W-:-:S04]  /*33000*/  LEA R54, P6, R33, R5, 0x2 ;  /* 0x0000000521367211 */ /* 0x002fc800078c10ff */
[----:B------:R-:W-:Y:S02]  /*33010*/  LEA.HI.X.SX32 R55, R33, R244, 0x2, P6 ;  /* 0x000000f421377211 */ /* 0x000fe400030f16ff */
[----:B------:R-:W3:Y:S04]  /*33020*/  LDL.LU R33, [R1+0xad0] ;  /* 0x000ad00001217983 */ /* 0x000ee80000300800 */
[----:B------:R-:W3:Y:S04]  /*33030*/  LDL.LU R58, [R1+0x9cc] ;  /* 0x0009cc00013a7983 */ /* 0x000ee80000300800 */
[----:B------:R4:W-:Y:S01]  /*33040*/  STL.64 [R1+0x128], R54 ;  /* 0x0001283601007387 */ /* 0x0009e20000100a00 */
[----:B------:R-:W-:-:S04]  /*33050*/  LEA R48, P5, R7, R5, 0x2 ;  /* 0x0000000507307211 */ /* 0x000fc800078a10ff */
[-C--:B------:R-:W-:Y:S02]  /*33060*/  LEA.HI.X.SX32 R49, R7, R244.reuse, 0x2, P5 ;  /* 0x000000f407317211 */ /* 0x080fe400028f16ff */
[C---:B----4-:R-:W-:Y:S01]  /*33070*/  LEA R54, P6, R172.reuse, R5, 0x2 ;  /* 0x00000005ac367211 */ /* 0x050fe200078c10ff */
[----:B------:R-:W-:Y:S02]  /*33080*/  IMAD R251, R61, R251, RZ ;  /* 0x000000fb3dfb7224 */ /* 0x000fe400078e02ff */
[----:B------:R-:W4:Y:S01]  /*33090*/  LDL.LU R61, [R1+0x9d0] ;  /* 0x0009d000013d7983 */ /* 0x000f220000300800 */
[----:B------:R-:W-:Y:S02]  /*330a0*/  LEA.HI.X.SX32 R55, R172, R244, 0x2, P6 ;  /* 0x000000f4ac377211 */ /* 0x000fe400030f16ff */
[----:B------:R-:W1:Y:S01]  /*330b0*/  LDC R172, c[0x0][0x240] ;  /* 0x00009000ffac7b82 */ /* 0x000e620000000800 */
[----:B------:R-:W4:Y:S04]  /*330c0*/  LDL.LU R7, [R1+0x9d4] ;  /* 0x0009d40001077983 */ /* 0x000f280000300800 */
[----:B------:R1:W-:Y:S04]  /*330d0*/  STL.64 [R1+0x890], R48 ;  /* 0x0008903001007387 */ /* 0x0003e80000100a00 */
[----:B------:R2:W-:Y:S01]  /*330e0*/  STL.64 [R1+0x9c0], R54 ;  /* 0x0009c03601007387 */ /* 0x0005e20000100a00 */
[----:B-1----:R-:W-:-:S04]  /*330f0*/  LEA R48, P5, R62, R5, 0x2 ;  /* 0x000000053e307211 */ /* 0x002fc800078a10ff */
[----:B------:R-:W-:Y:S01]  /*33100*/  LEA.HI.X.SX32 R49, R62, R244, 0x2, P5 ;  /* 0x000000f43e317211 */ /* 0x000fe200028f16ff */
[----:B--2---:R-:W-:Y:S02]  /*33110*/  IMAD R67, R32, R67, RZ ;  /* 0x0000004320437224 */ /* 0x004fe400078e02ff */
[----:B------:R-:W2:Y:S04]  /*33120*/  LDL.LU R32, [R1+0x9d8] ;  /* 0x0009d80001207983 */ /* 0x000ea80000300800 */
[----:B------:R-:W2:Y:S01]  /*33130*/  LDL.LU R62, [R1+0x9dc] ;  /* 0x0009dc00013e7983 */ /* 0x000ea20000300800 */
[----:B------:R-:W-:-:S03]  /*33140*/  LEA R54, P6, R65, R5, 0x2 ;  /* 0x0000000541367211 */ /* 0x000fc600078c10ff */
[----:B------:R3:W-:Y:S01]  /*33150*/  STL.64 [R1+0x120], R48 ;  /* 0x0001203001007387 */ /* 0x0007e20000100a00 */
[----:B------:R-:W-:Y:S02]  /*33160*/  LEA.HI.X.SX32 R55, R65, R244, 0x2, P6 ;  /* 0x000000f441377211 */ /* 0x000fe400030f16ff */
[----:B------:R-:W1:Y:S03]  /*33170*/  LDC R65, c[0x0][0x240] ;  /* 0x00009000ff417b82 */ /* 0x000e660000000800 */
[----:B------:R3:W-:Y:S02]  /*33180*/  STL.64 [R1+0x118], R54 ;  /* 0x0001183601007387 */ /* 0x0007e40000100a00 */
[----:B---3--:R-:W-:-:S04]  /*33190*/  LEA R48, P5, R60, R5, 0x2 ;  /* 0x000000053c307211 */ /* 0x008fc800078a10ff */
[-C--:B------:R-:W-:Y:S02]  /*331a0*/  LEA.HI.X.SX32 R49, R60, R244.reuse, 0x2, P5 ;  /* 0x000000f43c317211 */ /* 0x080fe400028f16ff */
[C---:B------:R-:W-:Y:S01]  /*331b0*/  LEA R54, P6, R63.reuse, R5, 0x2 ;  /* 0x000000053f367211 */ /* 0x040fe200078c10ff */
[----:B------:R-:W3:Y:S03]  /*331c0*/  LDL.LU R60, [R1+0x9e0] ;  /* 0x0009e000013c7983 */ /* 0x000ee60000300800 */
[----:B------:R-:W-:Y:S01]  /*331d0*/  LEA.HI.X.SX32 R55, R63, R244, 0x2, P6 ;  /* 0x000000f43f377211 */ /* 0x000fe200030f16ff */
[----:B------:R1:W-:Y:S04]  /*331e0*/  STL.64 [R1+0x110], R48 ;  /* 0x0001103001007387 */ /* 0x0003e80000100a00 */
[----:B------:R-:W3:Y:S01]  /*331f0*/  LDL.LU R63, [R1+0x9e4] ;  /* 0x0009e400013f7983 */ /* 0x000ee20000300800 */
[----:B------:R-:W-:-:S03]  /*33200*/  IMAD R64, R59, R64, RZ ;  /* 0x000000403b407224 */ /* 0x000fc600078e02ff */
[----:B------:R1:W-:Y:S02]  /*33210*/  STL.64 [R1+0x108], R54 ;  /* 0x0001083601007387 */ /* 0x0003e40000100a00 */
[CC--:B-1----:R-:W-:Y:S02]  /*33220*/  LEA R48, P5, R68.reuse, R5.reuse, 0x2 ;  /* 0x0000000544307211 */ /* 0x0c2fe400078a10ff */
[----:B------:R-:W3:Y:S02]  /*33230*/  LDL.LU R59, [R1+0xad8] ;  /* 0x000ad800013b7983 */ /* 0x000ee40000300800 */
[----:B------:R-:W-:Y:S02]  /*33240*/  LEA.HI.X.SX32 R49, R68, R244, 0x2, P5 ;  /* 0x000000f444317211 */ /* 0x000fe400028f16ff */
[----:B------:R-:W-:-:S03]  /*33250*/  LEA R54, P6, R69, R5, 0x2 ;  /* 0x0000000545367211 */ /* 0x000fc600078c10ff */
        /* <DEDUP_REMOVED lines=10> */
[----:B------:R-:W-:Y:S02]  /*33300*/  LEA.HI.X.SX32 R55, R58, R244, 0x2, P6 ;  /* 0x000000f43a377211 */ /* 0x000fe400030f16ff */
[----:B------:R-:W1:Y:S03]  /*33310*/  LDC R58, c[0x0][0x240] ;  /* 0x00009000ff3a7b82 */ /* 0x000e660000000800 */
        /* <DEDUP_REMOVED lines=10> */
[----:B--2---:R-:W-:-:S04]  /*333c0*/  LEA R48, P5, R32, R5, 0x2 ;  /* 0x0000000520307211 */ /* 0x004fc800078a10ff */
[-C--:B------:R-:W-:Y:S02]  /*333d0*/  LEA.HI.X.SX32 R49, R32, R244.reuse, 0x2, P5 ;  /* 0x000000f420317211 */ /* 0x080fe400028f16ff */
[CC--:B-1----:R-:W-:Y:S01]  /*333e0*/  LEA R54, P6, R62.reuse, R5.reuse, 0x2 ;  /* 0x000000053e367211 */ /* 0x0c2fe200078c10ff */
[----:B------:R-:W2:Y:S03]  /*333f0*/  LDL.LU R32, [R1+0xae0] ;  /* 0x000ae00001207983 */ /* 0x000ea60000300800 */
[----:B------:R-:W-:Y:S01]  /*33400*/  LEA.HI.X.SX32 R55, R62, R244, 0x2, P6 ;  /* 0x000000f43e377211 */ /* 0x000fe200030f16ff */
[----:B------:R-:W2:Y:S04]  /*33410*/  LDL.LU R176, [R1+0xa18] ;  /* 0x000a180001b07983 */ /* 0x000ea80000300800 */
[----:B------:R3:W-:Y:S04]  /*33420*/  STL.64 [R1+0xe0], R48 ;  /* 0x0000e03001007387 */ /* 0x0007e80000100a00 */
[----:B------:R-:W2:Y:S04]  /*33430*/  LDL.LU R62, [R1+0xae8] ;  /* 0x000ae800013e7983 */ /* 0x000ea80000300800 */
[----:B------:R-:W2:Y:S01]  /*33440*/  LDL.LU R175, [R1+0xa20] ;  /* 0x000a200001af7983 */ /* 0x000ea20000300800 */
[----:B---3--:R-:W-:-:S03]  /*33450*/  LEA R48, P5, R60, R5, 0x2 ;  /* 0x000000053c307211 */ /* 0x008fc600078a10ff */
[----:B------:R1:W-:Y:S01]  /*33460*/  STL.64 [R1+0xd8], R54 ;  /* 0x0000d83601007387 */ /* 0x0003e20000100a00 */
[----:B------:R-:W-:Y:S02]  /*33470*/  LEA.HI.X.SX32 R49, R60, R244, 0x2, P5 ;  /* 0x000000f43c317211 */ /* 0x000fe400028f16ff */
[----:B-1----:R-:W-:-:S04]  /*33480*/  LEA R54, P6, R63, R5, 0x2 ;  /* 0x000000053f367211 */ /* 0x002fc800078c10ff */
[----:B------:R-:W-:Y:S01]  /*33490*/  LEA.HI.X.SX32 R55, R63, R244, 0x2, P6 ;  /* 0x000000f43f377211 */ /* 0x000fe200030f16ff */
[----:B------:R-:W-:Y:S01]  /*334a0*/  IMAD R65, R59, R65, RZ ;  /* 0x000000413b417224 */ /* 0x000fe200078e02ff */
[----:B------:R-:W1:Y:S01]  /*334b0*/  LDC R63, c[0x0][0x240] ;  /* 0x00009000ff3f7b82 */ /* 0x000e620000000800 */
[----:B------:R-:W3:Y:S04]  /*334c0*/  LDL.LU R59, [R1+0xa28] ;  /* 0x000a2800013b7983 */ /* 0x000ee80000300800 */
[----:B------:R-:W3:Y:S04]  /*334d0*/  LDL.LU R60, [R1+0xa30] ;  /* 0x000a3000013c7983 */ /* 0x000ee80000300800 */
[----:B------:R1:W-:Y:S04]  /*334e0*/  STL.64 [R1+0xd0], R48 ;  /* 0x0000d03001007387 */ /* 0x0003e80000100a00 */
[----:B------:R1:W-:Y:S04]  /*334f0*/  STL.64 [R1+0xc8], R54 ;  /* 0x0000c83601007387 */ /* 0x0003e80000100a00 */
[----:B------:R-:W3:Y:S01]  /*33500*/  LDL.LU R174, [R1+0xa38] ;  /* 0x000a380001ae7983 */ /* 0x000ee20000300800 */
[----:B-1----:R-:W-:-:S02]  /*33510*/  LEA R48, P5, R68, R5, 0x2 ;  /* 0x0000000544307211 */ /* 0x002fc400078a10ff */
[C---:B------:R-:W-:Y:S02]  /*33520*/  LEA R54, P6, R69.reuse, R5, 0x2 ;  /* 0x0000000545367211 */ /* 0x040fe400078c10ff */
[-C--:B------:R-:W-:Y:S02]  /*33530*/  LEA.HI.X.SX32 R49, R68, R244.reuse, 0x2, P5 ;  /* 0x000000f444317211 */ /* 0x080fe400028f16ff */
[----:B------:R-:W-:-:S03]  /*33540*/  LEA.HI.X.SX32 R55, R69, R244, 0x2, P6 ;  /* 0x000000f445377211 */ /* 0x000fc600030f16ff */
[----:B------:R1:W-:Y:S04]  /*33550*/  STL.64 [R1+0x8a0], R48 ;  /* 0x0008a03001007387 */ /* 0x0003e80000100a00 */
[----:B------:R1:W-:Y:S01]  /*33560*/  STL.64 [R1+0x9d0], R54 ;  /* 0x0009d03601007387 */ /* 0x0003e20000100a00 */
[----:B------:R-:W-:Y:S01]  /*33570*/  IMAD R33, R33, R170, RZ ;  /* 0x000000aa21217224 */ /* 0x000fe200078e02ff */
[C---:B-1----:R-:W-:Y:S02]  /*33580*/  LEA R48, P5, R30.reuse, R5, 0x2 ;  /* 0x000000051e307211 */ /* 0x042fe400078a10ff */
[----:B------:R-:W3:Y:S02]  /*33590*/  LDL.LU R54, [R1+0xaf0] ;  /* 0x000af00001367983 */ /* 0x000ee40000300800 */
[----:B------:R-:W-:-:S02]  /*335a0*/  LEA.HI.X.SX32 R49, R30, R244, 0x2, P5 ;  /* 0x000000f41e317211 */ /* 0x000fc400028f16ff */
[----:B------:R-:W3:Y:S01]  /*335b0*/  LDL.LU R173, [R1+0xa40] ;  /* 0x000a400001ad7983 */ /* 0x000ee20000300800 */
[----:B----4-:R-:W-:-:S03]  /*335c0*/  LEA R68, P6, R61, R5, 0x2 ;  /* 0x000000053d447211 */ /* 0x010fc600078c10ff */
[----:B------:R-:W4:Y:S01]  /*335d0*/  LDL.LU R170, [R1+0xa48] ;  /* 0x000a480001aa7983 */ /* 0x000f220000300800 */
[----:B------:R-:W-:-:S03]  /*335e0*/  LEA.HI.X.SX32 R69, R61, R244, 0x2, P6 ;  /* 0x000000f43d457211 */ /* 0x000fc600030f16ff */
[----:B------:R-:W4:Y:S04]  /*335f0*/  LDL.LU R55, [R1+0xa50] ;  /* 0x000a500001377983 */ /* 0x000f280000300800 */
[----:B------:R-:W4:Y:S04]  /*33600*/  LDL.LU R30, [R1+0xaf8] ;  /* 0x000af800011e7983 */ /* 0x000f280000300800 */
[----:B------:R1:W-:Y:S04]  /*33610*/  STL.64 [R1+0xc0], R48 ;  /* 0x0000c03001007387 */ /* 0x0003e80000100a00 */
[----:B------:R1:W-:Y:S02]  /*33620*/  STL.64 [R1+0xb8], R68 ;  /* 0x0000b84401007387 */ /* 0x0003e40000100a00 */
[----:B-1----:R-:W-:-:S02]  /*33630*/  LEA R48, P5, R7, R5, 0x2 ;  /* 0x0000000507307211 */ /* 0x002fc400078a10ff */
[-C--:B------:R-:W-:Y:S02]  /*33640*/  LEA R68, P6, R179, R5.reuse, 0x2 ;  /* 0x00000005b3447211 */ /* 0x080fe400078c10ff */
[-C--:B------:R-:W-:Y:S02]  /*33650*/  LEA.HI.X.SX32 R49, R7, R244.reuse, 0x2, P5 ;  /* 0x000000f407317211 */ /* 0x080fe400028f16ff */
[----:B------:R-:W-:Y:S01]  /*33660*/  LEA.HI.X.SX32 R69, R179, R244, 0x2, P6 ;  /* 0x000000f4b3457211 */ /* 0x000fe200030f16ff */
[----:B------:R-:W-:Y:S02]  /*33670*/  IMAD.MOV.U32 R61, RZ, RZ, R6 ;  /* 0x000000ffff3d7224 */ /* 0x000fe400078e0006 */
[----:B--2---:R-:W-:Y:S02]  /*33680*/  IMAD R32, R32, R58, RZ ;  /* 0x0000003a20207224 */ /* 0x004fe400078e02ff */
[----:B------:R-:W2:Y:S01]  /*33690*/  LDL.LU R58, [R1+0xa58] ;  /* 0x000a5800013a7983 */ /* 0x000ea20000300800 */
[----:B------:R-:W-:-:S03]  /*336a0*/  LEA R6, P5, R176, R5, 0x2 ;  /* 0x00000005b0067211 */ /* 0x000fc600078a10ff */
[----:B------:R1:W-:Y:S01]  /*336b0*/  STL.64 [R1+0xb0], R48 ;  /* 0x0000b03001007387 */ /* 0x0003e20000100a00 */
[----:B------:R-:W-:-:S03]  /*336c0*/  LEA.HI.X.SX32 R7, R176, R244, 0x2, P5 ;  /* 0x000000f4b0077211 */ /* 0x000fc600028f16ff */
[----:B-1----:R-:W2:Y:S04]  /*336d0*/  LDL.LU.64 R48, [R1+0x2950] ;  /* 0x0029500001307983 */ /* 0x002ea80000300a00 */
[----:B------:R1:W-:Y:S04]  /*336e0*/  STL.64 [R1+0xa8], R68 ;  /* 0x0000a84401007387 */ /* 0x0003e80000100a00 */
[----:B------:R3:W-:Y:S04]  /*336f0*/  STL.64 [R1+0xa0], R6 ;  /* 0x0000a00601007387 */ /* 0x0007e80000100a00 */
[----:B------:R-:W2:Y:S01]  /*33700*/  LDL.LU R179, [R1+0xa68] ;  /* 0x000a680001b37983 */ /* 0x000ea20000300800 */
[----:B-1----:R-:W-:-:S04]  /*33710*/  LEA R68, P6, R175, R5, 0x2 ;  /* 0x00000005af447211 */ /* 0x002fc800078c10ff */
[----:B------:R-:W-:-:S05]  /*33720*/  LEA.HI.X.SX32 R69, R175, R244, 0x2, P6 ;  /* 0x000000f4af457211 */ /* 0x000fca00030f16ff */
[----:B------:R1:W-:Y:S04]  /*33730*/  STL.64 [R1+0x98], R68 ;  /* 0x0000984401007387 */ /* 0x0003e80000100a00 */
[----:B------:R-:W2:Y:S01]  /*33740*/  LDL.LU R176, [R1+0xa70] ;  /* 0x000a700001b07983 */ /* 0x000ea20000300800 */
[----:B---3--:R-:W-:Y:S01]  /*33750*/  LEA R6, P5, R59, R5, 0x2 ;  /* 0x000000053b067211 */ /* 0x008fe200078a10ff */
[----:B------:R-:W-:-:S03]  /*33760*/  IMAD R62, R62, R177, RZ ;  /* 0x000000b13e3e7224 */ /* 0x000fc600078e02ff */
[----:B------:R-:W-:Y:S02]  /*33770*/  LEA.HI.X.SX32 R7, R59, R244, 0x2, P5 ;  /* 0x000000f43b077211 */ /* 0x000fe400028f16ff */
[----:B------:R-:W3:Y:S01]  /*33780*/  LDL.LU R59, [R1+0xa78] ;  /* 0x000a7800013b7983 */ /* 0x000ee20000300800 */
[----:B-1----:R-:W-:-:S03]  /*33790*/  LEA R68, P6, R60, R5, 0x2 ;  /* 0x000000053c447211 */ /* 0x002fc600078c10ff */
[----:B------:R-:W3:Y:S01]  /*337a0*/  LDL.LU R177, [R1+0xa80] ;  /* 0x000a800001b17983 */ /* 0x000ee20000300800 */
[----:B------:R-:W-:-:S03]  /*337b0*/  LEA.HI.X.SX32 R69, R60, R244, 0x2, P6 ;  /* 0x000000f43c457211 */ /* 0x000fc600030f16ff */
[----:B------:R1:W-:Y:S04]  /*337c0*/  STL.64 [R1+0x8a8], R6 ;  /* 0x0008a80601007387 */ /* 0x0003e80000100a00 */
[----:B------:R-:W3:Y:S04]  /*337d0*/  LDL.LU R60, [R1+0xb00] ;  /* 0x000b0000013c7983 */ /* 0x000ee80000300800 */
[----:B------:R1:W-:Y:S02]  /*337e0*/  STL.64 [R1+0x9d8], R68 ;  /* 0x0009d84401007387 */ /* 0x0003e40000100a00 */
[----:B-1----:R-:W-:-:S04]  /*337f0*/  LEA R6, P5, R174, R5, 0x2 ;  /* 0x00000005ae067211 */ /* 0x002fc800078a10ff */
[----:B------:R-:W-:Y:S01]  /*33800*/  LEA.HI.X.SX32 R7, R174, R244, 0x2, P5 ;  /* 0x000000f4ae077211 */ /* 0x000fe200028f16ff */
[----:B------:R-:W-:Y:S02]  /*33810*/  IMAD R63, R54, R63, RZ ;  /* 0x0000003f363f7224 */ /* 0x000fe400078e02ff */
[----:B------:R-:W3:Y:S01]  /*33820*/  LDL.LU R54, [R1+0xa88] ;  /* 0x000a880001367983 */ /* 0x000ee20000300800 */
[----:B------:R-:W-:-:S03]  /*33830*/  LEA R68, P6, R173, R5, 0x2 ;  /* 0x00000005ad447211 */ /* 0x000fc600078c10ff */
[----:B------:R4:W-:Y:S01]  /*33840*/  STL.64 [R1+0x90], R6 ;  /* 0x0000900601007387 */ /* 0x0009e20000100a00 */
[----:B------:R-:W-:-:S05]  /*33850*/  LEA.HI.X.SX32 R69, R173, R244, 0x2, P6 ;  /* 0x000000f4ad457211 */ /* 0x000fca00030f16ff */
[----:B------:R1:W-:Y:S04]  /*33860*/  STL.64 [R1+0x88], R68 ;  /* 0x0000884401007387 */ /* 0x0003e80000100a00 */
[----:B------:R-:W3:Y:S01]  /*33870*/  LDL.LU R174, [R1+0xa98] ;  /* 0x000a980001ae7983 */ /* 0x000ee20000300800 */
[-C--:B----4-:R-:W-:Y:S01]  /*33880*/  LEA R6, P5, R170, R5.reuse, 0x2 ;  /* 0x00000005aa067211 */ /* 0x090fe200078a10ff */
[----:B------:R-:W-:Y:S02]  /*33890*/  IMAD R30, R30, R172, RZ ;  /* 0x000000ac1e1e7224 */ /* 0x000fe400078e02ff */
[----:B------:R-:W4:Y:S01]  /*338a0*/  LDL.LU R175, [R1+0xaa0] ;  /* 0x000aa00001af7983 */ /* 0x000f220000300800 */
[-C--:B------:R-:W-:Y:S02]  /*338b0*/  LEA.HI.X.SX32 R7, R170, R244.reuse, 0x2, P5 ;  /* 0x000000f4aa077211 */ /* 0x080fe400028f16ff */
[C---:B-1----:R-:W-:Y:S01]  /*338c0*/  LEA R68, P6, R55.reuse, R5, 0x2 ;  /* 0x0000000537447211 */ /* 0x042fe200078c10ff */
[----:B------:R-:W4:Y:S03]  /*338d0*/  LDL.LU R172, [R1+0xaa8] ;  /* 0x000aa80001ac7983 */ /* 0x000f260000300800 */
[----:B------:R-:W-:Y:S01]  /*338e0*/  LEA.HI.X.SX32 R69, R55, R244, 0x2, P6 ;  /* 0x000000f437457211 */ /* 0x000fe200030f16ff */
[----:B------:R1:W-:Y:S02]  /*338f0*/  STL.64 [R1+0x80], R6 ;  /* 0x0000800601007387 */ /* 0x0003e40000100a00 */
[----:B-1----:R-:W-:-:S02]  /*33900*/  IMAD.MOV.U32 R7, RZ, RZ, R61 ;  /* 0x000000ffff077224 */ /* 0x002fc400078e003d */
[----:B------:R-:W4:Y:S04]  /*33910*/  LDL.LU R61, [R1+0xb08] ;  /* 0x000b0800013d7983 */ /* 0x000f280000300800 */
[----:B------:R-:W4:Y:S04]  /*33920*/  LDL.LU R173, [R1+0xab0] ;  /* 0x000ab00001ad7983 */ /* 0x000f280000300800 */
[----:B------:R-:W4:Y:S04]  /*33930*/  LDL.LU R55, [R1+0xac0] ;  /* 0x000ac00001377983 */ /* 0x000f280000300800 */
[----:B------:R1:W-:Y:S04]  /*33940*/  STL.64 [R1+0x78], R68 ;  /* 0x0000784401007387 */ /* 0x0003e80000100a00 */
[----:B------:R-:W4:Y:S01]  /*33950*/  LDL.LU R170, [R1+0xab8] ;  /* 0x000ab80001aa7983 */ /* 0x000f220000300800 */
[----:B-1----:R-:W-:-:S02]  /*33960*/  LEA R68, P6, R7, R5, 0x2 ;  /* 0x0000000507447211 */ /* 0x002fc400078c10ff */
[----:B------:R-:W-:-:S04]  /*33970*/  MOV R69, R7 ;  /* 0x0000000700457202 */ /* 0x000fc80000000f00 */
[----:B------:R-:W-:Y:S02]  /*33980*/  LEA.HI.X.SX32 R69, R69, R244, 0x2, P6 ;  /* 0x000000f445457211 */ /* 0x000fe400030f16ff */
[----:B--2---:R-:W-:-:S04]  /*33990*/  LEA R6, P5, R58, R5, 0x2 ;  /* 0x000000053a067211 */ /* 0x004fc800078a10ff */
[----:B------:R-:W-:Y:S02]  /*339a0*/  LEA.HI.X.SX32 R7, R58, R244, 0x2, P5 ;  /* 0x000000f43a077211 */ /* 0x000fe400028f16ff */
[----:B------:R-:W2:Y:S04]  /*339b0*/  LDL.LU R58, [R1+0xb10] ;  /* 0x000b1000013a7983 */ /* 0x000ea80000300800 */
[----:B------:R1:W-:Y:S04]  /*339c0*/  STL.64 [R1+0x70], R6 ;  /* 0x0000700601007387 */ /* 0x0003e80000100a00 */
[----:B------:R1:W-:Y:S02]  /*339d0*/  STL.64 [R1+0x68], R68 ;  /* 0x0000684401007387 */ /* 0x0003e40000100a00 */
[----:B-1----:R-:W-:-:S04]  /*339e0*/  LEA R6, P5, R179, R5, 0x2 ;  /* 0x00000005b3067211 */ /* 0x002fc800078a10ff */
[----:B------:R-:W-:Y:S02]  /*339f0*/  LEA.HI.X.SX32 R7, R179, R244, 0x2, P5 ;  /* 0x000000f4b3077211 */ /* 0x000fe400028f16ff */
[----:B------:R-:W2:Y:S04]  /*33a00*/  LDL.LU R179, [R1+0x294c] ;  /* 0x00294c0001b37983 */ /* 0x000ea80000300800 */
[----:B------:R1:W-:Y:S01]  /*33a10*/  STL.64 [R1+0x8b0], R6 ;  /* 0x0008b00601007387 */ /* 0x0003e20000100a00 */
[----:B------:R-:W-:-:S04]  /*33a20*/  LEA R68, P6, R176, R5, 0x2 ;  /* 0x00000005b0447211 */ /* 0x000fc800078c10ff */
[----:B------:R-:W-:Y:S01]  /*33a30*/  LEA.HI.X.SX32 R69, R176, R244, 0x2, P6 ;  /* 0x000000f4b0457211 */ /* 0x000fe200030f16ff */
[----:B-1----:R-:W1:Y:S01]  /*33a40*/  LDC R7, c[0x0][0x240] ;  /* 0x00009000ff077b82 */ /* 0x002e620000000800 */
[----:B------:R-:W2:Y:S04]  /*33a50*/  LDL.LU R176, [R1+0x2948] ;  /* 0x0029480001b07983 */ /* 0x000ea80000300800 */
[----:B------:R3:W-:Y:S04]  /*33a60*/  STL.64 [R1+0x9e0], R68 ;  /* 0x0009e04401007387 */ /* 0x0007e80000100a00 */
[----:B---3--:R-:W3:Y:S01]  /*33a70*/  LDL.LU R69, [R1+0xa90] ;  /* 0x000a900001457983 */ /* 0x008ee20000300800 */
[----:B------:R-:W-:Y:S01]  /*33a80*/  LEA R6, P5, R59, R5, 0x2 ;  /* 0x000000053b067211 */ /* 0x000fe200078a10ff */
[----:B-1----:R-:W-:-:S03]  /*33a90*/  IMAD R60, R60, R7, RZ ;  /* 0x000000073c3c7224 */ /* 0x002fc600078e02ff */
[----:B------:R-:W-:Y:S02]  /*33aa0*/  LEA.HI.X.SX32 R7, R59, R244, 0x2, P5 ;  /* 0x000000f43b077211 */ /* 0x000fe400028f16ff */
[----:B------:R-:W2:Y:S01]  /*33ab0*/  LDL.LU R59, [R1+0xb18] ;  /* 0x000b1800013b7983 */ /* 0x000ea20000300800 */
[----:B------:R-:W-:-:S03]  /*33ac0*/  LEA R68, P6, R177, R5, 0x2 ;  /* 0x00000005b1447211 */ /* 0x000fc600078c10ff */
[----:B------:R1:W-:Y:S02]  /*33ad0*/  STL.64 [R1+0x60], R6 ;  /* 0x0000600601007387 */ /* 0x0003e40000100a00 */
[CC--:B-1----:R-:W-:Y:S01]  /*33ae0*/  LEA R6, P5, R54.reuse, R5.reuse, 0x2 ;  /* 0x0000000536067211 */ /* 0x0c2fe200078a10ff */
[----:B---3--:R-:W-:Y:S01]  /*33af0*/  IMAD.MOV.U32 R7, RZ, RZ, R69 ;  /* 0x000000ffff077224 */ /* 0x008fe200078e0045 */
[-C--:B------:R-:W-:Y:S02]  /*33b00*/  LEA.HI.X.SX32 R69, R177, R244.reuse, 0x2, P6 ;  /* 0x000000f4b1457211 */ /* 0x080fe400030f16ff */
[----:B------:R-:W3:Y:S04]  /*33b10*/  LDL.LU R177, [R1+0x2944] ;  /* 0x0029440001b17983 */ /* 0x000ee80000300800 */
[----:B------:R1:W-:Y:S02]  /*33b20*/  STL.64 [R1+0x58], R68 ;  /* 0x0000584401007387 */ /* 0x0003e40000100a00 */
[----:B-1----:R-:W-:Y:S01]  /*33b30*/  LEA R68, P6, R7, R5, 0x2 ;  /* 0x0000000507447211 */ /* 0x002fe200078c10ff */
[----:B------:R-:W-:Y:S01]  /*33b40*/  IMAD.MOV.U32 R69, RZ, RZ, R7 ;  /* 0x000000ffff457224 */ /* 0x000fe200078e0007 */
[----:B------:R-:W-:-:S02]  /*33b50*/  LEA.HI.X.SX32 R7, R54, R244, 0x2, P5 ;  /* 0x000000f436077211 */ /* 0x000fc400028f16ff */
[----:B------:R-:W3:Y:S04]  /*33b60*/  LDL.LU R54, [R1+0xb20] ;  /* 0x000b200001367983 */ /* 0x000ee80000300800 */
[----:B------:R1:W-:Y:S01]  /*33b70*/  STL.64 [R1+0x50], R6 ;  /* 0x0000500601007387 */ /* 0x0003e20000100a00 */
[----:B------:R-:W-:Y:S02]  /*33b80*/  LEA.HI.X.SX32 R69, R69, R244, 0x2, P6 ;  /* 0x000000f445457211 */ /* 0x000fe400030f16ff */
[----:B-1----:R-:W-:-:S03]  /*33b90*/  LEA R6, P5, R174, R5, 0x2 ;  /* 0x00000005ae067211 */ /* 0x002fc600078a10ff */
[----:B------:R-:W-:Y:S01]  /*33ba0*/  STL.64 [R1+0x48], R68 ;  /* 0x0000484401007387 */ /* 0x000fe20000100a00 */
[----:B------:R-:W-:-:S03]  /*33bb0*/  LEA.HI.X.SX32 R7, R174, R244, 0x2, P5 ;  /* 0x000000f4ae077211 */ /* 0x000fc600028f16ff */
[----:B------:R-:W3:Y:S04]  /*33bc0*/  LDL.LU R174, [R1+0x2940] ;  /* 0x0029400001ae7983 */ /* 0x000ee80000300800 */
[----:B------:R1:W-:Y:S02]  /*33bd0*/  STL.64 [R1+0x40], R6 ;  /* 0x0000400601007387 */ /* 0x0003e40000100a00 */
[----:B-1----:R-:W1:Y:S01]  /*33be0*/  LDC R7, c[0x0][0x240] ;  /* 0x00009000ff077b82 */ /* 0x002e620000000800 */
[CC--:B----4-:R-:W-:Y:S02]  /*33bf0*/  LEA R68, P6, R175.reuse, R5.reuse, 0x2 ;  /* 0x00000005af447211 */ /* 0x0d0fe400078c10ff */
[----:B------:R-:W-:Y:S02]  /*33c00*/  LEA R6, P5, R172, R5, 0x2 ;  /* 0x00000005ac067211 */ /* 0x000fe400078a10ff */
[----:B------:R-:W-:-:S02]  /*33c10*/  LEA.HI.X.SX32 R69, R175, R244, 0x2, P6 ;  /* 0x000000f4af457211 */ /* 0x000fc400030f16ff */
[----:B------:R-:W4:Y:S04]  /*33c20*/  LDL.LU R175, [R1+0x293c] ;  /* 0x00293c0001af7983 */ /* 0x000f280000300800 */
[----:B------:R-:W-:Y:S01]  /*33c30*/  STL.64 [R1+0x38], R68 ;  /* 0x0000384401007387 */ /* 0x000fe20000100a00 */
[----:B-1----:R-:W-:Y:S01]  /*33c40*/  IMAD R61, R61, R7, RZ ;  /* 0x000000073d3d7224 */ /* 0x002fe200078e02ff */
[----:B------:R-:W-:Y:S02]  /*33c50*/  LEA.HI.X.SX32 R7, R172, R244, 0x2, P5 ;  /* 0x000000f4ac077211 */ /* 0x000fe400028f16ff */
[----:B------:R-:W4:Y:S04]  /*33c60*/  LDL.LU R172, [R1+0x2938] ;  /* 0x0029380001ac7983 */ /* 0x000f280000300800 */
[----:B------:R1:W-:Y:S02]  /*33c70*/  STL.64 [R1+0x8b8], R6 ;  /* 0x0008b80601007387 */ /* 0x0003e40000100a00 */
[----:B-1----:R-:W2:Y:S01]  /*33c80*/  LDC R7, c[0x0][0x240] ;  /* 0x00009000ff077b82 */ /* 0x002ea20000000800 */
[----:B------:R-:W-:-:S02]  /*33c90*/  LEA R68, P6, R173, R5, 0x2 ;  /* 0x00000005ad447211 */ /* 0x000fc400078c10ff */
[----:B------:R-:W-:Y:S02]  /*33ca0*/  LEA R6, P5, R55, R5, 0x2 ;  /* 0x0000000537067211 */ /* 0x000fe400078a10ff */
[-C--:B------:R-:W-:Y:S02]  /*33cb0*/  LEA.HI.X.SX32 R69, R173, R244.reuse, 0x2, P6 ;  /* 0x000000f4ad457211 */ /* 0x080fe400030f16ff */
[----:B------:R-:W4:Y:S04]  /*33cc0*/  LDL.LU R173, [R1+0x2934] ;  /* 0x0029340001ad7983 */ /* 0x000f280000300800 */
[----:B------:R1:W-:Y:S01]  /*33cd0*/  STL.64 [R1+0x9e8], R68 ;  /* 0x0009e84401007387 */ /* 0x0003e20000100a00 */
[----:B--2---:R-:W-:Y:S01]  /*33ce0*/  IMAD R58, R58, R7, RZ ;  /* 0x000000073a3a7224 */ /* 0x004fe200078e02ff */
[----:B------:R-:W-:-:S02]  /*33cf0*/  LEA.HI.X.SX32 R7, R55, R244, 0x2, P5 ;  /* 0x000000f437077211 */ /* 0x000fc400028f16ff */
[----:B------:R-:W2:Y:S01]  /*33d00*/  LDL.LU R55, [R1+0xb28] ;  /* 0x000b280001377983 */ /* 0x000ea20000300800 */
[----:B-1----:R-:W-:-:S03]  /*33d10*/  LEA R68, P6, R170, R5, 0x2 ;  /* 0x00000005aa447211 */ /* 0x002fc600078c10ff */
[----:B------:R1:W-:Y:S01]  /*33d20*/  STL.64 [R1+0x30], R6 ;  /* 0x0000300601007387 */ /* 0x0003e20000100a00 */
[----:B------:R-:W-:-:S03]  /*33d30*/  LEA.HI.X.SX32 R69, R170, R244, 0x2, P6 ;  /* 0x000000f4aa457211 */ /* 0x000fc600030f16ff */
[----:B------:R-:W4:Y:S01]  /*33d40*/  LDL.LU R170, [R1+0x2930] ;  /* 0x0029300001aa7983 */ /* 0x000f220000300800 */
[----:B-1----:R-:W-:-:S03]  /*33d50*/  LEA R6, P5, R171, R5, 0x2 ;  /* 0x00000005ab067211 */ /* 0x002fc600078a10ff */
[----:B------:R-:W-:Y:S01]  /*33d60*/  STL.64 [R1+0x28], R68 ;  /* 0x0000284401007387 */ /* 0x000fe20000100a00 */
[----:B------:R-:W-:-:S03]  /*33d70*/  LEA.HI.X.SX32 R7, R171, R244, 0x2, P5 ;  /* 0x000000f4ab077211 */ /* 0x000fc600028f16ff */
[----:B------:R-:W4:Y:S04]  /*33d80*/  LDL.LU R171, [R1+0x292c] ;  /* 0x00292c0001ab7983 */ /* 0x000f280000300800 */
[----:B------:R1:W-:Y:S02]  /*33d90*/  STL.64 [R1+0x9f0], R6 ;  /* 0x0009f00601007387 */ /* 0x0003e40000100a00 */
[----:B-1----:R-:W1:Y:S01]  /*33da0*/  LDC R7, c[0x0][0x240] ;  /* 0x00009000ff077b82 */ /* 0x002e620000000800 */
[CC--:B------:R-:W-:Y:S02]  /*33db0*/  LEA R68, P6, R168.reuse, R5.reuse, 0x2 ;  /* 0x00000005a8447211 */ /* 0x0c0fe400078c10ff */
        /* <DEDUP_REMOVED lines=8> */
[----:B-1----:R-:W3:Y:S01]  /*33e40*/  LDC R7, c[0x0][0x240] ;  /* 0x00009000ff077b82 */ /* 0x002ee20000000800 */
[----:B------:R-:W-:-:S04]  /*33e50*/  LEA R68, P6, R166, R5, 0x2 ;  /* 0x00000005a6447211 */ /* 0x000fc800078c10ff */
[-C--:B------:R-:W-:Y:S02]  /*33e60*/  LEA.HI.X.SX32 R69, R166, R244.reuse, 0x2, P6 ;  /* 0x000000f4a6457211 */ /* 0x080fe400030f16ff */
[-C--:B------:R-:W-:Y:S01]  /*33e70*/  LEA R6, P5, R50, R5.reuse, 0x2 ;  /* 0x0000000532067211 */ /* 0x080fe200078a10ff */
[----:B------:R-:W4:Y:S04]  /*33e80*/  LDL.LU R166, [R1+0x2920] ;  /* 0x0029200001a67983 */ /* 0x000f280000300800 */
[----:B------:R1:W-:Y:S02]  /*33e90*/  STL.64 [R1+0xa10], R68 ;  /* 0x000a104401007387 */ /* 0x0003e40000100a00 */
[----:B-1----:R-:W-:Y:S02]  /*33ea0*/  IMAD.MOV.U32 R69, RZ, RZ, R167 ;  /* 0x000000ffff457224 */ /* 0x002fe400078e00a7 */
[----:B------:R-:W4:Y:S01]  /*33eb0*/  LDL.LU R167, [R1+0x291c] ;  /* 0x00291c0001a77983 */ /* 0x000f220000300800 */
[----:B------:R-:W-:Y:S01]  /*33ec0*/  LEA R68, P6, R164, R5, 0x2 ;  /* 0x00000005a4447211 */ /* 0x000fe200078c10ff */
[----:B---3--:R-:W-:Y:S01]  /*33ed0*/  IMAD R54, R54, R7, RZ ;  /* 0x0000000736367224 */ /* 0x008fe200078e02ff */
[----:B------:R-:W-:-:S02]  /*33ee0*/  LEA.HI.X.SX32 R7, R50, R244, 0x2, P5 ;  /* 0x000000f432077211 */ /* 0x000fc400028f16ff */
[----:B------:R-:W3:Y:S04]  /*33ef0*/  LDL.LU R50, [R1+0xb30] ;  /* 0x000b300001327983 */ /* 0x000ee80000300800 */
[----:B------:R1:W-:Y:S02]  /*33f00*/  STL.64 [R1+0xa18], R6 ;  /* 0x000a180601007387 */ /* 0x0003e40000100a00 */
[----:B-1----:R-:W-:Y:S01]  /*33f10*/  IMAD.MOV.U32 R7, RZ, RZ, R69 ;  /* 0x000000ffff077224 */ /* 0x002fe200078e0045 */
[-C--:B------:R-:W-:Y:S02]  /*33f20*/  LEA.HI.X.SX32 R69, R164, R244.reuse, 0x2, P6 ;  /* 0x000000f4a4457211 */ /* 0x080fe400030f16ff */
[-C--:B------:R-:W-:Y:S01]  /*33f30*/  LEA R6, P5, R51, R5.reuse, 0x2 ;  /* 0x0000000533067211 */ /* 0x080fe200078a10ff */
[----:B------:R-:W4:Y:S04]  /*33f40*/  LDL.LU R164, [R1+0x2918] ;  /* 0x0029180001a47983 */ /* 0x000f280000300800 */
[----:B------:R1:W-:Y:S02]  /*33f50*/  STL.64 [R1+0xa20], R68 ;  /* 0x000a204401007387 */ /* 0x0003e40000100a00 */
[----:B-1----:R-:W-:Y:S01]  /*33f60*/  LEA R68, P6, R7, R5, 0x2 ;  /* 0x0000000507447211 */ /* 0x002fe200078c10ff */
[----:B------:R-:W-:Y:S01]  /*33f70*/  IMAD.MOV.U32 R69, RZ, RZ, R7 ;  /* 0x000000ffff457224 */ /* 0x000fe200078e0007 */
[----:B------:R-:W-:-:S02]  /*33f80*/  LEA.HI.X.SX32 R7, R51, R244, 0x2, P5 ;  /* 0x000000f433077211 */ /* 0x000fc400028f16ff */
[----:B------:R-:W4:Y:S04]  /*33f90*/  LDL.LU R51, [R1+0xb38] ;  /* 0x000b380001337983 */ /* 0x000f280000300800 */
[----:B------:R1:W-:Y:S01]  /*33fa0*/  STL.64 [R1+0xa28], R6 ;  /* 0x000a280601007387 */ /* 0x0003e20000100a00 */
[----:B------:R-:W-:Y:S02]  /*33fb0*/  LEA.HI.X.SX32 R69, R69, R244, 0x2, P6 ;  /* 0x000000f445457211 */ /* 0x000fe400030f16ff */
[----:B-1----:R-:W-:-:S03]  /*33fc0*/  LEA R6, P5, R165, R5, 0x2 ;  /* 0x00000005a5067211 */ /* 0x002fc600078a10ff */
[----:B------:R-:W-:Y:S01]  /*33fd0*/  STL.64 [R1+0xa30], R68 ;  /* 0x000a304401007387 */ /* 0x000fe20000100a00 */
[----:B------:R-:W-:-:S03]  /*33fe0*/  LEA.HI.X.SX32 R7, R165, R244, 0x2, P5 ;  /* 0x000000f4a5077211 */ /* 0x000fc600028f16ff */
[----:B------:R-:W4:Y:S04]  /*33ff0*/  LDL.LU R165, [R1+0x2914] ;  /* 0x0029140001a57983 */ /* 0x000f280000300800 */
[----:B------:R1:W-:Y:S02]  /*34000*/  STL.64 [R1+0xa38], R6 ;  /* 0x000a380601007387 */ /* 0x0003e40000100a00 */
[----:B-1----:R-:W2:Y:S01]  /*34010*/  LDC R7, c[0x0][0x240] ;  /* 0x00009000ff077b82 */ /* 0x002ea20000000800 */
[----:B------:R-:W-:-:S04]  /*34020*/  LEA R68, P6, R162, R5, 0x2 ;  /* 0x00000005a2447211 */ /* 0x000fc800078c10ff */
[-C--:B------:R-:W-:Y:S02]  /*34030*/  LEA.HI.X.SX32 R69, R162, R244.reuse, 0x2, P6 ;  /* 0x000000f4a2457211 */ /* 0x080fe400030f16ff */
[C---:B------:R-:W-:Y:S01]  /*34040*/  LEA R6, P5, R46.reuse, R5, 0x2 ;  /* 0x000000052e067211 */ /* 0x040fe200078a10ff */
[----:B------:R-:W4:Y:S04]  /*34050*/  LDL.LU R162, [R1+0x2910] ;  /* 0x0029100001a27983 */ /* 0x000f280000300800 */
[----:B------:R1:W-:Y:S02]  /*34060*/  STL.64 [R1+0xa40], R68 ;  /* 0x000a404401007387 */ /* 0x0003e40000100a00 */
[----:B-1----:R-:W-:Y:S02]  /*34070*/  MOV R69, R163 ;  /* 0x000000a300457202 */ /* 0x002fe40000000f00 */
[----:B------:R-:W4:Y:S01]  /*34080*/  LDL.LU R163, [R1+0x290c] ;  /* 0x00290c0001a37983 */ /* 0x000f220000300800 */
[----:B--2---:R-:W-:Y:S01]  /*34090*/  IMAD R55, R55, R7, RZ ;  /* 0x0000000737377224 */ /* 0x004fe200078e02ff */
[----:B------:R-:W-:-:S02]  /*340a0*/  LEA.HI.X.SX32 R7, R46, R244, 0x2, P5 ;  /* 0x000000f42e077211 */ /* 0x000fc400028f16ff */
[----:B------:R-:W2:Y:S01]  /*340b0*/  LDL.LU R46, [R1+0xb40] ;  /* 0x000b4000012e7983 */ /* 0x000ea20000300800 */
[----:B------:R-:W-:-:S03]  /*340c0*/  LEA R68, P6, R160, R5, 0x2 ;  /* 0x00000005a0447211 */ /* 0x000fc600078c10ff */
[----:B------:R1:W-:Y:S02]  /*340d0*/  STL.64 [R1+0xa48], R6 ;  /* 0x000a480601007387 */ /* 0x0003e40000100a00 */
[----:B-1----:R-:W-:Y:S01]  /*340e0*/  IMAD.MOV.U32 R7, RZ, RZ, R69 ;  /* 0x000000ffff077224 */ /* 0x002fe200078e0045 */
[-C--:B------:R-:W-:Y:S02]  /*340f0*/  LEA.HI.X.SX32 R69, R160, R244.reuse, 0x2, P6 ;  /* 0x000000f4a0457211 */ /* 0x080fe400030f16ff */
[-C--:B------:R-:W-:Y:S01]  /*34100*/  LEA R6, P5, R47, R5.reuse, 0x2 ;  /* 0x000000052f067211 */ /* 0x080fe200078a10ff */
[----:B------:R-:W2:Y:S04]  /*34110*/  LDL.LU R160, [R1+0x2908] ;  /* 0x0029080001a07983 */ /* 0x000ea80000300800 */
[----:B------:R1:W-:Y:S02]  /*34120*/  STL.64 [R1+0xa50], R68 ;  /* 0x000a504401007387 */ /* 0x0003e40000100a00 */
[----:B-1----:R-:W-:Y:S01]  /*34130*/  LEA R68, P6, R7, R5, 0x2 ;  /* 0x0000000507447211 */ /* 0x002fe200078c10ff */
[----:B------:R-:W-:Y:S01]  /*34140*/  IMAD.MOV.U32 R69, RZ, RZ, R7 ;  /* 0x000000ffff457224 */ /* 0x000fe200078e0007 */
[----:B------:R-:W-:-:S02]  /*34150*/  LEA.HI.X.SX32 R7, R47, R244, 0x2, P5 ;  /* 0x000000f42f077211 */ /* 0x000fc400028f16ff */
[----:B------:R-:W2:Y:S04]  /*34160*/  LDL.LU R47, [R1+0xb48] ;  /* 0x000b4800012f7983 */ /* 0x000ea80000300800 */
[----:B------:R1:W-:Y:S01]  /*34170*/  STL.64 [R1+0xa58], R6 ;  /* 0x000a580601007387 */ /* 0x0003e20000100a00 */
[----:B------:R-:W-:Y:S02]  /*34180*/  LEA.HI.X.SX32 R69, R69, R244, 0x2, P6 ;  /* 0x000000f445457211 */ /* 0x000fe400030f16ff */
[----:B-1----:R-:W-:-:S03]  /*34190*/  LEA R6, P5, R161, R5, 0x2 ;  /* 0x00000005a1067211 */ /* 0x002fc600078a10ff */
[----:B------:R-:W-:Y:S01]  /*341a0*/  STL.64 [R1+0xa60], R68 ;  /* 0x000a604401007387 */ /* 0x000fe20000100a00 */
[----:B------:R-:W-:-:S03]  /*341b0*/  LEA.HI.X.SX32 R7, R161, R244, 0x2, P5 ;  /* 0x000000f4a1077211 */ /* 0x000fc600028f16ff */
[----:B------:R-:W2:Y:S04]  /*341c0*/  LDL.LU R161, [R1+0x2904] ;  /* 0x0029040001a17983 */ /* 0x000ea80000300800 */
[----:B------:R1:W-:Y:S02]  /*341d0*/  STL.64 [R1+0xa68], R6 ;  /* 0x000a680601007387 */ /* 0x0003e40000100a00 */
[----:B-1----:R-:W3:Y:S01]  /*341e0*/  LDC R7, c[0x0][0x240] ;  /* 0x00009000ff077b82 */ /* 0x002ee20000000800 */
[CC--:B------:R-:W-:Y:S02]  /*341f0*/  LEA R68, P6, R158.reuse, R5.reuse, 0x2 ;  /* 0x000000059e447211 */ /* 0x0c0fe400078c10ff */
[----:B------:R-:W-:Y:S02]  /*34200*/  LEA R6, P5, R159, R5, 0x2 ;  /* 0x000000059f067211 */ /* 0x000fe400078a10ff */
[----:B------:R-:W-:-:S02]  /*34210*/  LEA.HI.X.SX32 R69, R158, R244, 0x2, P6 ;  /* 0x000000f49e457211 */ /* 0x000fc400030f16ff */
[----:B------:R-:W2:Y:S04]  /*34220*/  LDL.LU R158, [R1+0x2900] ;  /* 0x00290000019e7983 */ /* 0x000ea80000300800 */
[----:B------:R1:W-:Y:S02]  /*34230*/  STL.64 [R1+0xa70], R68 ;  /* 0x000a704401007387 */ /* 0x0003e40000100a00 */
[----:B-1----:R-:W-:-:S04]  /*34240*/  LEA R68, P6, R40, R5, 0x2 ;  /* 0x0000000528447211 */ /* 0x002fc800078c10ff */
[-C--:B------:R-:W-:Y:S01]  /*34250*/  LEA.HI.X.SX32 R69, R40, R244.reuse, 0x2, P6 ;  /* 0x000000f428457211 */ /* 0x080fe200030f16ff */
[----:B---3--:R-:W-:Y:S01]  /*34260*/  IMAD R50, R50, R7, RZ ;  /* 0x0000000732327224 */ /* 0x008fe200078e02ff */
[----:B------:R-:W-:Y:S02]  /*34270*/  LEA.HI.X.SX32 R7, R159, R244, 0x2, P5 ;  /* 0x000000f49f077211 */ /* 0x000fe400028f16ff */
[----:B------:R-:W3:Y:S04]  /*34280*/  LDL.LU R159, [R1+0x28fc] ;  /* 0x0028fc00019f7983 */ /* 0x000ee80000300800 */
[----:B------:R1:W-:Y:S04]  /*34290*/  STL.64 [R1+0xa78], R6 ;  /* 0x000a780601007387 */ /* 0x0003e80000100a00 */
[----:B------:R-:W3:Y:S01]  /*342a0*/  LDL.LU R40, [R1+0x28f8] ;  /* 0x0028f80001287983 */ /* 0x000ee20000300800 */
[----:B-1----:R-:W4:Y:S01]  /*342b0*/  LDC R7, c[0x0][0x240] ;  /* 0x00009000ff077b82 */ /* 0x002f220000000800 */
[----:B------:R-:W-:-:S02]  /*342c0*/  LEA R6, P5, R36, R5, 0x2 ;  /* 0x0000000524067211 */ /* 0x000fc400078a10ff */
[----:B------:R1:W-:Y:S01]  /*342d0*/  STL.64 [R1+0xa80], R68 ;  /* 0x000a804401007387 */ /* 0x0003e20000100a00 */
[----:B----4-:R-:W-:Y:S01]  /*342e0*/  IMAD R51, R51, R7, RZ ;  /* 0x0000000733337224 */ /* 0x010fe200078e02ff */
[----:B------:R-:W-:Y:S02]  /*342f0*/  LEA.HI.X.SX32 R7, R36, R244, 0x2, P5 ;  /* 0x000000f424077211 */ /* 0x000fe400028f16ff */
[----:B------:R-:W4:Y:S01]  /*34300*/  LDL.LU R36, [R1+0xb50] ;  /* 0x000b500001247983 */ /* 0x000f220000300800 */
[----:B-1----:R-:W-:-:S03]  /*34310*/  LEA R68, P6, R41, R5, 0x2 ;  /* 0x0000000529447211 */ /* 0x002fc600078c10ff */
[----:B------:R1:W-:Y:S01]  /*34320*/  STL.64 [R1+0xa88], R6 ;  /* 0x000a880601007387 */ /* 0x0003e20000100a00 */
[----:B------:R-:W-:-:S03]  /*34330*/  LEA.HI.X.SX32 R69, R41, R244, 0x2, P6 ;  /* 0x000000f429457211 */ /* 0x000fc600030f16ff */
[----:B------:R-:W3:Y:S01]  /*34340*/  LDL.LU R41, [R1+0x28f4] ;  /* 0x0028f40001297983 */ /* 0x000ee20000300800 */
[----:B-1----:R-:W-:-:S03]  /*34350*/  LEA R6, P5, R156, R5, 0x2 ;  /* 0x000000059c067211 */ /* 0x002fc600078a10ff */
[----:B------:R-:W-:Y:S01]  /*34360*/  STL.64 [R1+0xa90], R68 ;  /* 0x000a904401007387 */ /* 0x000fe20000100a00 */
[----:B------:R-:W-:-:S03]  /*34370*/  LEA.HI.X.SX32 R7, R156, R244, 0x2, P5 ;  /* 0x000000f49c077211 */ /* 0x000fc600028f16ff */
[----:B------:R-:W3:Y:S04]  /*34380*/  LDL.LU R156, [R1+0x28f0] ;  /* 0x0028f000019c7983 */ /* 0x000ee80000300800 */
[----:B------:R1:W-:Y:S02]  /*34390*/  STL.64 [R1+0xa98], R6 ;  /* 0x000a980601007387 */ /* 0x0003e40000100a00 */
[----:B-1----:R-:W2:Y:S01]  /*343a0*/  LDC R7, c[0x0][0x240] ;  /* 0x00009000ff077b82 */ /* 0x002ea20000000800 */
[CC--:B------:R-:W-:Y:S02]  /*343b0*/  LEA R68, P6, R157.reuse, R5.reuse, 0x2 ;  /* 0x000000059d447211 */ /* 0x0c0fe400078c10ff */
[----:B------:R-:W-:Y:S02]  /*343c0*/  LEA R6, P5, R154, R5, 0x2 ;  /* 0x000000059a067211 */ /* 0x000fe400078a10ff */
[----:B------:R-:W-:-:S02]  /*343d0*/  LEA.HI.X.SX32 R69, R157, R244, 0x2, P6 ;  /* 0x000000f49d457211 */ /* 0x000fc400030f16ff */
[----:B------:R-:W3:Y:S04]  /*343e0*/  LDL.LU R157, [R1+0x28ec] ;  /* 0x0028ec00019d7983 */ /* 0x000ee80000300800 */
[----:B------:R-:W-:Y:S01]  /*343f0*/  STL.64 [R1+0xaa0], R68 ;  /* 0x000aa04401007387 */ /* 0x000fe20000100a00 */
[----:B--2---:R-:W-:Y:S01]  /*34400*/  IMAD R46, R46, R7, RZ ;  /* 0x000000072e2e7224 */ /* 0x004fe200078e02ff */
[----:B------:R-:W-:Y:S02]  /*34410*/  LEA.HI.X.SX32 R7, R154, R244, 0x2, P5 ;  /* 0x000000f49a077211 */ /* 0x000fe400028f16ff */
[----:B------:R-:W2:Y:S04]  /*34420*/  LDL.LU R154, [R1+0x28e8] ;  /* 0x0028e800019a7983 */ /* 0x000ea80000300800 */
[----:B------:R1:W-:Y:S02]  /*34430*/  STL.64 [R1+0xaa8], R6 ;  /* 0x000aa80601007387 */ /* 0x0003e40000100a00 */
[----:B-1----:R-:W1:Y:S01]  /*34440*/  LDC R7, c[0x0][0x240] ;  /* 0x00009000ff077b82 */ /* 0x002e620000000800 */
[----:B------:R-:W-:-:S04]  /*34450*/  LEA R68, P6, R155, R5, 0x2 ;  /* 0x000000059b447211 */ /* 0x000fc800078c10ff */
[-C--:B------:R-:W-:Y:S02]  /*34460*/  LEA.HI.X.SX32 R69, R155, R244.reuse, 0x2, P6 ;  /* 0x000000f49b457211 */ /* 0x080fe400030f16ff */
[----:B------:R-:W-:Y:S01]  /*34470*/  LEA R6, P5, R37, R5, 0x2 ;  /* 0x0000000525067211 */ /* 0x000fe200078a10ff */
[----:B------:R-:W2:Y:S04]  /*34480*/  LDL.LU R155, [R1+0x28e4] ;  /* 0x0028e400019b7983 */ /* 0x000ea80000300800 */
[----:B------:R1:W-:Y:S02]  /*34490*/  STL.64 [R1+0xab0], R68 ;  /* 0x000ab04401007387 */ /* 0x0003e40000100a00 */
[----:B-1----:R-:W-:Y:S02]  /*344a0*/  IMAD.MOV.U32 R69, RZ, RZ, R152 ;  /* 0x000000ffff457224 */ /* 0x002fe400078e0098 */
[----:B------:R-:W-:Y:S01]  /*344b0*/  IMAD R47, R47, R7, RZ ;  /* 0x000000072f2f7224 */ /* 0x000fe200078e02ff */
[----:B------:R-:W3:Y:S01]  /*344c0*/  LDL.LU R152, [R1+0x28e0] ;  /* 0x0028e00001987983 */ /* 0x000ee20000300800 */
[----:B------:R-:W-:-:S03]  /*344d0*/  LEA.HI.X.SX32 R7, R37, R244, 0x2, P5 ;  /* 0x000000f425077211 */ /* 0x000fc600028f16ff */
[----:B------:R-:W2:Y:S01]  /*344e0*/  LDL.LU R37, [R1+0xb58] ;  /* 0x000b580001257983 */ /* 0x000ea20000300800 */
[----:B------:R-:W-:-:S03]  /*344f0*/  LEA R68, P6, R153, R5, 0x2 ;  /* 0x0000000599447211 */ /* 0x000fc600078c10ff */
[----:B------:R1:W-:Y:S02]  /*34500*/  STL.64 [R1+0xab8], R6 ;  /* 0x000ab80601007387 */ /* 0x0003e40000100a00 */
[----:B-1----:R-:W-:Y:S01]  /*34510*/  IMAD.MOV.U32 R7, RZ, RZ, R69 ;  /* 0x000000ffff077224 */ /* 0x002fe200078e0045 */
[-C--:B------:R-:W-:Y:S02]  /*34520*/  LEA.HI.X.SX32 R69, R153, R244.reuse, 0x2, P6 ;  /* 0x000000f499457211 */ /* 0x080fe400030f16ff */
[CC--:B------:R-:W-:Y:S01]  /*34530*/  LEA R6, P5, R0.reuse, R5.reuse, 0x2 ;  /* 0x0000000500067211 */ /* 0x0c0fe200078a10ff */
        /* <DEDUP_REMOVED lines=13> */
[----:B-1----:R-:W4:Y:S01]  /*34610*/  LDC R7, c[0x0][0x240] ;  /* 0x00009000ff077b82 */ /* 0x002f220000000800 */
[----:B------:R-:W-:-:S04]  /*34620*/  LEA R68, P6, R151, R5, 0x2 ;  /* 0x0000000597447211 */ /* 0x000fc800078c10ff */
[----:B------:R-:W-:Y:S02]  /*34630*/  LEA.HI.X.SX32 R69, R151, R244, 0x2, P6 ;  /* 0x000000f497457211 */ /* 0x000fe400030f16ff */
[-C--:B------:R-:W-:Y:S01]  /*34640*/  LEA R6, P5, R44, R5.reuse, 0x2 ;  /* 0x000000052c067211 */ /* 0x080fe200078a10ff */
[----:B------:R-:W3:Y:S04]  /*34650*/  LDL.LU R151, [R1+0x28d4] ;  /* 0x0028d40001977983 */ /* 0x000ee80000300800 */
[----:B------:R1:W-:Y:S02]  /*34660*/  STL.64 [R1+0xae0], R68 ;  /* 0x000ae04401007387 */ /* 0x0003e40000100a00 */
[----:B-1----:R-:W-:Y:S02]  /*34670*/  MOV R69, R4 ;  /* 0x0000000400457202 */ /* 0x002fe40000000f00 */
[----:B------:R-:W3:Y:S01]  /*34680*/  LDL.LU R4, [R1+0x28d0] ;  /* 0x0028d00001047983 */ /* 0x000ee20000300800 */
[----:B------:R-:W-:Y:S01]  /*34690*/  LEA R68, P6, R148, R5, 0x2 ;  /* 0x0000000594447211 */ /* 0x000fe200078c10ff */
[----:B----4-:R-:W-:Y:S01]  /*346a0*/  IMAD R36, R36, R7, RZ ;  /* 0x0000000724247224 */ /* 0x010fe200078e02ff */
[----:B------:R-:W-:-:S02]  /*346b0*/  LEA.HI.X.SX32 R7, R44, R244, 0x2, P5 ;  /* 0x000000f42c077211 */ /* 0x000fc400028f16ff */
[----:B------:R-:W4:Y:S04]  /*346c0*/  LDL.LU R44, [R1+0xb68] ;  /* 0x000b6800012c7983 */ /* 0x000f280000300800 */
        /* <DEDUP_REMOVED lines=18> */
[CC--:B------:R-:W-:Y:S02]  /*347f0*/  LEA R68, P6, R146.reuse, R5.reuse, 0x2 ;  /* 0x0000000592447211 */ /* 0x0c0fe400078c10ff */
[----:B------:R-:W-:Y:S02]  /*34800*/  LEA R6, P5, R147, R5, 0x2 ;  /* 0x0000000593067211 */ /* 0x000fe400078a10ff */
[----:B------:R-:W-:-:S02]  /*34810*/  LEA.HI.X.SX32 R69, R146, R244, 0x2, P6 ;  /* 0x000000f492457211 */ /* 0x000fc400030f16ff */
[----:B------:R-:W4:Y:S04]  /*34820*/  LDL.LU R146, [R1+0x28c4] ;  /* 0x0028c40001927983 */ /* 0x000f280000300800 */
[----:B------:R-:W-:Y:S01]  /*34830*/  STL.64 [R1+0xb10], R68 ;  /* 0x000b104401007387 */ /* 0x000fe20000100a00 */
[----:B--2---:R-:W-:Y:S01]  /*34840*/  IMAD R37, R37, R7, RZ ;  /* 0x0000000725257224 */ /* 0x004fe200078e02ff */
[----:B------:R-:W-:Y:S02]  /*34850*/  LEA.HI.X.SX32 R7, R147, R244, 0x2, P5 ;  /* 0x000000f493077211 */ /* 0x000fe400028f16ff */
[----:B------:R-:W2:Y:S04]  /*34860*/  LDL.LU R147, [R1+0x28c0] ;  /* 0x0028c00001937983 */ /* 0x000ea80000300800 */
[----:B------:R1:W-:Y:S02]  /*34870*/  STL.64 [R1+0xb18], R6 ;  /* 0x000b180601007387 */ /* 0x0003e40000100a00 */
[----:B-1----:R-:W3:Y:S01]  /*34880*/  LDC R7, c[0x0][0x240] ;  /* 0x00009000ff077b82 */ /* 0x002ee20000000800 */
[----:B------:R-:W-:-:S02]  /*34890*/  LEA R68, P6, R144, R5, 0x2 ;  /* 0x0000000590447211 */ /* 0x000fc400078c10ff */
[C---:B------:R-:W-:Y:S02]  /*348a0*/  LEA R6, P5, R35.reuse, R5, 0x2 ;  /* 0x0000000523067211 */ /* 0x040fe400078a10ff */
[-C--:B------:R-:W-:Y:S02]  /*348b0*/  LEA.HI.X.SX32 R69, R144, R244.reuse, 0x2, P6 ;  /* 0x000000f490457211 */ /* 0x080fe400030f16ff */
[----:B------:R-:W2:Y:S04]  /*348c0*/  LDL.LU R144, [R1+0x28bc] ;  /* 0x0028bc0001907983 */ /* 0x000ea80000300800 */
[----:B------:R1:W-:Y:S01]  /*348d0*/  STL.64 [R1+0xb20], R68 ;  /* 0x000b204401007387 */ /* 0x0003e20000100a00 */
[----:B---3--:R-:W-:Y:S01]  /*348e0*/  IMAD R0, R0, R7, RZ ;  /* 0x0000000700007224 */ /* 0x008fe200078e02ff */
[----:B------:R-:W-:-:S02]  /*348f0*/  LEA.HI.X.SX32 R7, R35, R244, 0x2, P5 ;  /* 0x000000f423077211 */ /* 0x000fc400028f16ff */
[----:B------:R-:W3:Y:S01]  /*34900*/  LDL.LU R35, [R1+0xb98] ;  /* 0x000b980001237983 */ /* 0x000ee20000300800 */
[----:B-1----:R-:W-:-:S03]  /*34910*/  LEA R68, P6, R145, R5, 0x2 ;  /* 0x0000000591447211 */ /* 0x002fc600078c10ff */
[----:B------:R1:W-:Y:S01]  /*34920*/  STL.64 [R1+0xb28], R6 ;  /* 0x000b280601007387 */ /* 0x0003e20000100a00 */
[----:B------:R-:W-:-:S03]  /*34930*/  LEA.HI.X.SX32 R69, R145, R244, 0x2, P6 ;  /* 0x000000f491457211 */ /* 0x000fc600030f16ff */
[----:B------:R-:W2:Y:S01]  /*34940*/  LDL.LU R145, [R1+0x28b8] ;  /* 0x0028b80001917983 */ /* 0x000ea20000300800 */
[----:B-1----:R-:W-:-:S03]  /*34950*/  LEA R6, P5, R142, R5, 0x2 ;  /* 0x000000058e067211 */ /* 0x002fc600078a10ff */
[----:B------:R-:W-:Y:S01]  /*34960*/  STL.64 [R1+0xb30], R68 ;  /* 0x000b304401007387 */ /* 0x000fe20000100a00 */
[----:B------:R-:W-:-:S03]  /*34970*/  LEA.HI.X.SX32 R7, R142, R244, 0x2, P5 ;  /* 0x000000f48e077211 */ /* 0x000fc600028f16ff */
[----:B------:R-:W2:Y:S04]  /*34980*/  LDL.LU R142, [R1+0x28b4] ;  /* 0x0028b400018e7983 */ /* 0x000ea80000300800 */
[----:B------:R1:W-:Y:S02]  /*34990*/  STL.64 [R1+0xb38], R6 ;  /* 0x000b380601007387 */ /* 0x0003e40000100a00 */
[----:B-1----:R-:W4:Y:S01]  /*349a0*/  LDC R7, c[0x0][0x240] ;  /* 0x00009000ff077b82 */ /* 0x002f220000000800 */
[CC--:B------:R-:W-:Y:S02]  /*349b0*/  LEA R68, P6, R143.reuse, R5.reuse, 0x2 ;  /* 0x000000058f447211 */ /* 0x0c0fe400078c10ff */
[----:B------:R-:W-:Y:S02]  /*349c0*/  LEA R6, P5, R140, R5, 0x2 ;  /* 0x000000058c067211 */ /* 0x000fe400078a10ff */
[----:B------:R-:W-:-:S02]  /*349d0*/  LEA.HI.X.SX32 R69, R143, R244, 0x2, P6 ;  /* 0x000000f48f457211 */ /* 0x000fc400030f16ff */
[----:B------:R-:W2:Y:S04]  /*349e0*/  LDL.LU R143, [R1+0x28b0] ;  /* 0x0028b000018f7983 */ /* 0x000ea80000300800 */
[----:B------:R1:W-:Y:S02]  /*349f0*/  STL.64 [R1+0xb40], R68 ;  /* 0x000b404401007387 */ /* 0x0003e40000100a00 */
[----:B-1----:R-:W-:-:S04]  /*34a00*/  LEA R68, P6, R141, R5, 0x2 ;  /* 0x000000058d447211 */ /* 0x002fc800078c10ff */
[-C--:B------:R-:W-:Y:S01]  /*34a10*/  LEA.HI.X.SX32 R69, R141, R244.reuse, 0x2, P6 ;  /* 0x000000f48d457211 */ /* 0x080fe200030f16ff */
[----:B----4-:R-:W-:Y:S01]  /*34a20*/  IMAD R44, R44, R7, RZ ;  /* 0x000000072c2c7224 */ /* 0x010fe200078e02ff */
[----:B------:R-:W-:Y:S02]  /*34a30*/  LEA.HI.X.SX32 R7, R140, R244, 0x2, P5 ;  /* 0x000000f48c077211 */ /* 0x000fe400028f16ff */
[----:B------:R-:W4:Y:S04]  /*34a40*/  LDL.LU R140, [R1+0x28ac] ;  /* 0x0028ac00018c7983 */ /* 0x000f280000300800 */
[----:B------:R1:W-:Y:S04]  /*34a50*/  STL.64 [R1+0xb48], R6 ;  /* 0x000b480601007387 */ /* 0x0003e80000100a00 */
[----:B------:R-:W4:Y:S01]  /*34a60*/  LDL.LU R141, [R1+0x28a8] ;  /* 0x0028a800018d7983 */ /* 0x000f220000300800 */
[----:B-1----:R-:W1:Y:S01]  /*34a70*/  LDC R7, c[0x0][0x240] ;  /* 0x00009000ff077b82 */ /* 0x002e620000000800 */
[----:B------:R-:W-:-:S02]  /*34a80*/  LEA R6, P5, R42, R5, 0x2 ;  /* 0x000000052a067211 */ /* 0x000fc400078a10ff */
[----:B------:R1:W-:Y:S02]  /*34a90*/  STL.64 [R1+0xb50], R68 ;  /* 0x000b504401007387 */ /* 0x0003e40000100a00 */
[----:B-1----:R-:W-:Y:S02]  /*34aa0*/  IMAD.MOV.U32 R69, RZ, RZ, R138 ;  /* 0x000000ffff457224 */ /* 0x002fe400078e008a */
[----:B------:R-:W2:Y:S01]  /*34ab0*/  LDL.LU R138, [R1+0x28a4] ;  /* 0x0028a400018a7983 */ /* 0x000ea20000300800 */
[----:B------:R-:W-:Y:S01]  /*34ac0*/  IMAD R45, R45, R7, RZ ;  /* 0x000000072d2d7224 */ /* 0x000fe200078e02ff */
[----:B------:R-:W-:Y:S02]  /*34ad0*/  LEA.HI.X.SX32 R7, R42, R244, 0x2, P5 ;  /* 0x000000f42a077211 */ /* 0x000fe400028f16ff */
[----:B------:R-:W4:Y:S01]  /*34ae0*/  LDL.LU R42, [R1+0xbc8] ;  /* 0x000bc800012a7983 */ /* 0x000f220000300800 */
        /* <DEDUP_REMOVED lines=19> */
[----:B------:R-:W-:-:S04]  /*34c20*/  LEA R68, P6, R137, R5, 0x2 ;  /* 0x0000000589447211 */ /* 0x000fc800078c10ff */
[----:B------:R-:W-:Y:S02]  /*34c30*/  LEA.HI.X.SX32 R69, R137, R244, 0x2, P6 ;  /* 0x000000f489457211 */ /* 0x000fe400030f16ff */
[C---:B------:R-:W-:Y:S01]  /*34c40*/  LEA R6, P5, R12.reuse, R5, 0x2 ;  /* 0x000000050c067211 */ /* 0x040fe200078a10ff */
[----:B------:R-:W2:Y:S04]  /*34c50*/  LDL.LU R137, [R1+0x2898] ;  /* 0x0028980001897983 */ /* 0x000ea80000300800 */
[----:B------:R1:W-:Y:S02]  /*34c60*/  STL.64 [R1+0xb80], R68 ;  /* 0x000b804401007387 */ /* 0x0003e40000100a00 */
[----:B-1----:R-:W-:Y:S02]  /*34c70*/  MOV R69, R134 ;  /* 0x0000008600457202 */ /* 0x002fe40000000f00 */
[----:B------:R-:W2:Y:S01]  /*34c80*/  LDL.LU R134, [R1+0x2894] ;  /* 0x0028940001867983 */ /* 0x000ea20000300800 */
[----:B---3--:R-:W-:Y:S01]  /*34c90*/  IMAD R35, R35, R7, RZ ;  /* 0x0000000723237224 */ /* 0x008fe200078e02ff */
[----:B------:R-:W-:-:S02]  /*34ca0*/  LEA.HI.X.SX32 R7, R12, R244, 0x2, P5 ;  /* 0x000000f40c077211 */ /* 0x000fc400028f16ff */
[----:B------:R-:W3:Y:S01]  /*34cb0*/  LDL.LU R12, [R1+0xbf8] ;  /* 0x000bf800010c7983 */ /* 0x000ee20000300800 */
[----:B------:R-:W-:-:S03]  /*34cc0*/  LEA R68, P6, R135, R5, 0x2 ;  /* 0x0000000587447211 */ /* 0x000fc600078c10ff */
[----:B------:R1:W-:Y:S02]  /*34cd0*/  STL.64 [R1+0xb88], R6 ;  /* 0x000b880601007387 */ /* 0x0003e40000100a00 */
[----:B-1----:R-:W-:Y:S01]  /*34ce0*/  IMAD.MOV.U32 R7, RZ, RZ, R69 ;  /* 0x000000ffff077224 */ /* 0x002fe200078e0045 */
[-C--:B------:R-:W-:Y:S02]  /*34cf0*/  LEA.HI.X.SX32 R69, R135, R244.reuse, 0x2, P6 ;  /* 0x000000f487457211 */ /* 0x080fe400030f16ff */
[-C--:B------:R-:W-:Y:S01]  /*34d00*/  LEA R6, P5, R13, R5.reuse, 0x2 ;  /* 0x000000050d067211 */ /* 0x080fe200078a10ff */
        /* <DEDUP_REMOVED lines=14> */
[CC--:B------:R-:W-:Y:S02]  /*34df0*/  LEA R68, P6, R133.reuse, R5.reuse, 0x2 ;  /* 0x0000000585447211 */ /* 0x0c0fe400078c10ff */
[----:B------:R-:W-:Y:S02]  /*34e00*/  LEA R6, P5, R130, R5, 0x2 ;  /* 0x0000000582067211 */ /* 0x000fe400078a10ff */
[----:B------:R-:W-:-:S02]  /*34e10*/  LEA.HI.X.SX32 R69, R133, R244, 0x2, P6 ;  /* 0x000000f485457211 */ /* 0x000fc400030f16ff */
[----:B------:R-:W3:Y:S04]  /*34e20*/  LDL.LU R133, [R1+0x2888] ;  /* 0x0028880001857983 */ /* 0x000ee80000300800 */
        /* <DEDUP_REMOVED lines=8> */
[----:B-1----:R-:W2:Y:S01]  /*34eb0*/  LDC R7, c[0x0][0x240] ;  /* 0x00009000ff077b82 */ /* 0x002ea20000000800 */
[----:B------:R-:W-:-:S02]  /*34ec0*/  LEA R6, P5, R11, R5, 0x2 ;  /* 0x000000050b067211 */ /* 0x000fc400078a10ff */
[----:B------:R1:W-:Y:S02]  /*34ed0*/  STL.64 [R1+0xbc0], R68 ;  /* 0x000bc04401007387 */ /* 0x0003e40000100a00 */
[----:B-1----:R-:W-:Y:S02]  /*34ee0*/  IMAD.MOV.U32 R69, RZ, RZ, R128 ;  /* 0x000000ffff457224 */ /* 0x002fe400078e0080 */
[----:B------:R-:W4:Y:S01]  /*34ef0*/  LDL.LU R128, [R1+0x287c] ;  /* 0x00287c0001807983 */ /* 0x000f220000300800 */
[----:B--2---:R-:W-:Y:S01]  /*34f00*/  IMAD R43, R43, R7, RZ ;  /* 0x000000072b2b7224 */ /* 0x004fe200078e02ff */
[----:B------:R-:W-:Y:S02]  /*34f10*/  LEA.HI.X.SX32 R7, R11, R244, 0x2, P5 ;  /* 0x000000f40b077211 */ /* 0x000fe400028f16ff */
[----:B------:R-:W2:Y:S01]  /*34f20*/  LDL.LU R11, [R1+0xc38] ;  /* 0x000c3800010b7983 */ /* 0x000ea20000300800 */
[----:B------:R-:W-:-:S03]  /*34f30*/  LEA R68, P6, R14, R5, 0x2 ;  /* 0x000000050e447211 */ /* 0x000fc600078c10ff */
[----:B------:R1:W-:Y:S02]  /*34f40*/  STL.64 [R1+0xbc8], R6 ;  /* 0x000bc80601007387 */ /* 0x0003e40000100a00 */
[----:B-1----:R-:W-:Y:S01]  /*34f50*/  IMAD.MOV.U32 R7, RZ, RZ, R69 ;  /* 0x000000ffff077224 */ /* 0x002fe200078e0045 */
[-C--:B------:R-:W-:Y:S02]  /*34f60*/  LEA R6, P5, R69, R5.reuse, 0x2 ;  /* 0x0000000545067211 */ /* 0x080fe400078a10ff */
[-C--:B------:R-:W-:Y:S02]  /*34f70*/  LEA.HI.X.SX32 R69, R14, R244.reuse, 0x2, P6 ;  /* 0x000000f40e457211 */ /* 0x080fe400030f16ff */
[----:B------:R-:W-:Y:S01]  /*34f80*/  LEA.HI.X.SX32 R7, R7, R244, 0x2, P5 ;  /* 0x000000f407077211 */ /* 0x000fe200028f16ff */
[----:B------:R-:W2:Y:S02]  /*34f90*/  LDC R14, c[0x0][0x240] ;  /* 0x00009000ff0e7b82 */ /* 0x000ea40000000800 */
[----:B------:R-:W-:Y:S04]  /*34fa0*/  STL.64 [R1+0xbd0], R68 ;  /* 0x000bd04401007387 */ /* 0x000fe80000100a00 */
[----:B------:R1:W-:Y:S02]  /*34fb0*/  STL.64 [R1+0xbd8], R6 ;  /* 0x000bd80601007387 */ /* 0x0003e40000100a00 */
[----:B-1----:R-:W3:Y:S01]  /*34fc0*/  LDC R7, c[0x0][0x240] ;  /* 0x00009000ff077b82 */ /* 0x002ee20000000800 */
[----:B------:R-:W-:-:S02]  /*34fd0*/  LEA R68, P6, R129, R5, 0x2 ;  /* 0x0000000581447211 */ /* 0x000fc400078c10ff */
[----:B------:R-:W-:Y:S02]  /*34fe0*/  LEA R6, P5, R92, R5, 0x2 ;  /* 0x000000055c067211 */ /* 0x000fe400078a10ff */
[-C--:B------:R-:W-:Y:S02]  /*34ff0*/  LEA.HI.X.SX32 R69, R129, R244.reuse, 0x2, P6 ;  /* 0x000000f481457211 */ /* 0x080fe400030f16ff */
[----:B------:R-:W4:Y:S04]  /*35000*/  LDL.LU R129, [R1+0x2878] ;  /* 0x0028780001817983 */ /* 0x000f280000300800 */
[----:B------:R-:W-:Y:S01]  /*35010*/  STL.64 [R1+0xbe0], R68 ;  /* 0x000be04401007387 */ /* 0x000fe20000100a00 */
[----:B---3--:R-:W-:Y:S01]  /*35020*/  IMAD R12, R12, R7, RZ ;  /* 0x000000070c0c7224 */ /* 0x008fe200078e02ff */
[----:B------:R-:W-:-:S02]  /*35030*/  LEA.HI.X.SX32 R7, R92, R244, 0x2, P5 ;  /* 0x000000f45c077211 */ /* 0x000fc400028f16ff */
[----:B------:R-:W3:Y:S04]  /*35040*/  LDL.LU R92, [R1+0x2874] ;  /* 0x00287400015c7983 */ /* 0x000ee80000300800 */
[----:B------:R1:W-:Y:S02]  /*35050*/  STL.64 [R1+0xbe8], R6 ;  /* 0x000be80601007387 */ /* 0x0003e40000100a00 */
[----:B-1----:R-:W1:Y:S01]  /*35060*/  LDC R7, c[0x0][0x240] ;  /* 0x00009000ff077b82 */ /* 0x002e620000000800 */
[----:B------:R-:W-:-:S04]  /*35070*/  LEA R68, P6, R93, R5, 0x2 ;  /* 0x000000055d447211 */ /* 0x000fc800078c10ff */
[-C--:B------:R-:W-:Y:S02]  /*35080*/  LEA.HI.X.SX32 R69, R93, R244.reuse, 0x2, P6 ;  /* 0x000000f45d457211 */ /* 0x080fe400030f16ff */
[----:B------:R-:W-:Y:S01]  /*35090*/  LEA R6, P5, R15, R5, 0x2 ;  /* 0x000000050f067211 */ /* 0x000fe200078a10ff */
[----:B------:R-:W3:Y:S04]  /*350a0*/  LDL.LU R93, [R1+0x2870] ;  /* 0x00287000015d7983 */ /* 0x000ee80000300800 */
[----:B------:R1:W-:Y:S02]  /*350b0*/  STL.64 [R1+0xbf0], R68 ;  /* 0x000bf04401007387 */ /* 0x0003e40000100a00 */
[----:B-1----:R-:W-:Y:S02]  /*350c0*/  IMAD.MOV.U32 R69, RZ, RZ, R124 ;  /* 0x000000ffff457224 */ /* 0x002fe400078e007c */
[----:B------:R-:W-:Y:S01]  /*350d0*/  IMAD R13, R13, R7, RZ ;  /* 0x000000070d0d7224 */ /* 0x000fe200078e02ff */
[----:B------:R-:W4:Y:S01]  /*350e0*/  LDL.LU R124, [R1+0x286c] ;  /* 0x00286c00017c7983 */ /* 0x000f220000300800 */
[----:B------:R-:W-:-:S03]  /*350f0*/  LEA.HI.X.SX32 R7, R15, R244, 0x2, P5 ;  /* 0x000000f40f077211 */ /* 0x000fc600028f16ff */
[----:B------:R-:W3:Y:S01]  /*35100*/  LDL.LU R15, [R1+0xc68] ;  /* 0x000c6800010f7983 */ /* 0x000ee20000300800 */
[----:B------:R-:W-:-:S03]  /*35110*/  LEA R68, P6, R125, R5, 0x2 ;  /* 0x000000057d447211 */ /* 0x000fc600078c10ff */
[----:B------:R1:W-:Y:S02]  /*35120*/  STL.64 [R1+0xbf8], R6 ;  /* 0x000bf80601007387 */ /* 0x0003e40000100a00 */
[----:B-1----:R-:W-:Y:S02]  /*35130*/  MOV R7, R69 ;  /* 0x0000004500077202 */ /* 0x002fe40000000f00 */
[-C--:B------:R-:W-:Y:S02]  /*35140*/  LEA.HI.X.SX32 R69, R125, R244.reuse, 0x2, P6 ;  /* 0x000000f47d457211 */ /* 0x080fe400030f16ff */
[C---:B------:R-:W-:Y:S01]  /*35150*/  LEA R6, P5, R10.reuse, R5, 0x2 ;  /* 0x000000050a067211 */ /* 0x040fe200078a10ff */
[----:B------:R-:W4:Y:S04]  /*35160*/  LDL.LU R125, [R1+0x2868] ;  /* 0x00286800017d7983 */ /* 0x000f280000300800 */
[----:B------:R1:W-:Y:S02]  /*35170*/  STL.64 [R1+0xc00], R68 ;  /* 0x000c004401007387 */ /* 0x0003e40000100a00 */
[----:B-1----:R-:W-:Y:S01]  /*35180*/  IMAD.MOV.U32 R69, RZ, RZ, R7 ;  /* 0x000000ffff457224 */ /* 0x002fe200078e0007 */
[----:B------:R-:W-:-:S02]  /*35190*/  LEA.HI.X.SX32 R7, R10, R244, 0x2, P5 ;  /* 0x000000f40a077211 */ /* 0x000fc400028f16ff */
[----:B------:R-:W4:Y:S01]  /*351a0*/  LDL.LU R10, [R1+0xc78] ;  /* 0x000c7800010a7983 */ /* 0x000f220000300800 */
[----:B------:R-:W-:-:S03]  /*351b0*/  LEA R68, P6, R120, R5, 0x2 ;  /* 0x0000000578447211 */ /* 0x000fc600078c10ff */
[----:B------:R1:W-:Y:S02]  /*351c0*/  STL.64 [R1+0xc08], R6 ;  /* 0x000c080601007387 */ /* 0x0003e40000100a00 */
[----:B-1----:R-:W-:Y:S01]  /*351d0*/  IMAD.MOV.U32 R7, RZ, RZ, R69 ;  /* 0x000000ffff077224 */ /* 0x002fe200078e0045 */
[-C--:B------:R-:W-:Y:S02]  /*351e0*/  LEA.HI.X.SX32 R69, R120, R244.reuse, 0x2, P6 ;  /* 0x000000f478457211 */ /* 0x080fe400030f16ff */
[C---:B------:R-:W-:Y:S01]  /*351f0*/  LEA R6, P5, R121.reuse, R5, 0x2 ;  /* 0x0000000579067211 */ /* 0x040fe200078a10ff */
[----:B------:R-:W4:Y:S04]  /*35200*/  LDL.LU R120, [R1+0x2864] ;  /* 0x0028640001787983 */ /* 0x000f280000300800 */
[----:B------:R1:W-:Y:S02]  /*35210*/  STL.64 [R1+0xc10], R68 ;  /* 0x000c104401007387 */ /* 0x0003e40000100a00 */
[----:B-1----:R-:W-:Y:S01]  /*35220*/  IMAD.MOV.U32 R69, RZ, RZ, R7 ;  /* 0x000000ffff457224 */ /* 0x002fe200078e0007 */
[----:B------:R-:W-:-:S02]  /*35230*/  LEA.HI.X.SX32 R7, R121, R244, 0x2, P5 ;  /* 0x000000f479077211 */ /* 0x000fc400028f16ff */
[CC--:B------:R-:W-:Y:S01]  /*35240*/  LEA R68, P6, R116.reuse, R5.reuse, 0x2 ;  /* 0x0000000574447211 */ /* 0x0c0fe200078c10ff */
[----:B------:R-:W4:Y:S04]  /*35250*/  LDL.LU R121, [R1+0x2860] ;  /* 0x0028600001797983 */ /* 0x000f280000300800 */
[----:B------:R1:W-:Y:S02]  /*35260*/  STL.64 [R1+0xc18], R6 ;  /* 0x000c180601007387 */ /* 0x0003e40000100a00 */
[----:B-1----:R-:W-:Y:S01]  /*35270*/  IMAD.MOV.U32 R7, RZ, RZ, R69 ;  /* 0x000000ffff077224 */ /* 0x002fe200078e0045 */
[----:B------:R-:W-:Y:S02]  /*35280*/  LEA.HI.X.SX32 R69, R116, R244, 0x2, P6 ;  /* 0x000000f474457211 */ /* 0x000fe400030f16ff */
[----:B------:R-:W4:Y:S04]  /*35290*/  LDL.LU R116, [R1+0x285c] ;  /* 0x00285c0001747983 */ /* 0x000f280000300800 */
[----:B------:R1:W-:Y:S01]  /*352a0*/  STL.64 [R1+0xc20], R68 ;  /* 0x000c204401007387 */ /* 0x0003e20000100a00 */
[----:B------:R-:W-:Y:S01]  /*352b0*/  LEA R6, P5, R117, R5, 0x2 ;  /* 0x0000000575067211 */ /* 0x000fe200078a10ff */
[----:B-1----:R-:W-:-:S03]  /*352c0*/  IMAD.MOV.U32 R69, RZ, RZ, R7 ;  /* 0x000000ffff457224 */ /* 0x002fc600078e0007 */
[----:B------:R-:W-:Y:S02]  /*352d0*/  LEA.HI.X.SX32 R7, R117, R244, 0x2, P5 ;  /* 0x000000f475077211 */ /* 0x000fe400028f16ff */
[-C--:B------:R-:W-:Y:S01]  /*352e0*/  LEA R68, P6, R16, R5.reuse, 0x2 ;  /* 0x0000000510447211 */ /* 0x080fe200078c10ff */
[----:B--2---:R-:W-:Y:S02]  /*352f0*/  IMAD R14, R11, R14, RZ ;  /* 0x0000000e0b0e7224 */ /* 0x004fe400078e02ff */
[----:B------:R-:W2:Y:S04]  /*35300*/  LDL.LU R11, [R1+0xc98] ;  /* 0x000c9800010b7983 */ /* 0x000ea80000300800 */
[----:B------:R-:W2:Y:S04]  /*35310*/  LDL.LU R117, [R1+0x2858] ;  /* 0x0028580001757983 */ /* 0x000ea80000300800 */
[----:B------:R1:W-:Y:S02]  /*35320*/  STL.64 [R1+0xc28], R6 ;  /* 0x000c280601007387 */ /* 0x0003e40000100a00 */
[----:B-1----:R-:W-:-:S02]  /*35330*/  LEA R6, P5, R69, R5, 0x2 ;  /* 0x0000000545067211 */ /* 0x002fc400078a10ff */
[----:B------:R-:W-:Y:S02]  /*35340*/  MOV R7, R69 ;  /* 0x0000004500077202 */ /* 0x000fe40000000f00 */
[-C--:B------:R-:W-:Y:S02]  /*35350*/  LEA.HI.X.SX32 R69, R16, R244.reuse, 0x2, P6 ;  /* 0x000000f410457211 */ /* 0x080fe400030f16ff */
[----:B------:R-:W2:Y:S01]  /*35360*/  LDL.LU R16, [R1+0xca8] ;  /* 0x000ca80001107983 */ /* 0x000ea20000300800 */
[----:B------:R-:W-:-:S03]  /*35370*/  LEA.HI.X.SX32 R7, R7, R244, 0x2, P5 ;  /* 0x000000f407077211 */ /* 0x000fc600028f16ff */
[----:B------:R1:W-:Y:S04]  /*35380*/  STL.64 [R1+0xc30], R68 ;  /* 0x000c304401007387 */ /* 0x0003e80000100a00 */
[----:B------:R1:W-:Y:S02]  /*35390*/  STL.64 [R1+0xc38], R6 ;  /* 0x000c380601007387 */ /* 0x0003e40000100a00 */
[CC--:B-1----:R-:W-:Y:S02]  /*353a0*/  LEA R68, P6, R38.reuse, R5.reuse, 0x2 ;  /* 0x0000000526447211 */ /* 0x0c2fe400078c10ff */
[----:B------:R-:W-:Y:S02]  /*353b0*/  LEA R6, P5, R39, R5, 0x2 ;  /* 0x0000000527067211 */ /* 0x000fe400078a10ff */
[----:B------:R-:W-:-:S02]  /*353c0*/  LEA.HI.X.SX32 R69, R38, R244, 0x2, P6 ;  /* 0x000000f426457211 */ /* 0x000fc400030f16ff */
[----:B------:R-:W-:Y:S01]  /*353d0*/  LEA.HI.X.SX32 R7, R39, R244, 0x2, P5 ;  /* 0x000000f427077211 */ /* 0x000fe200028f16ff */
[----:B------:R-:W2:Y:S04]  /*353e0*/  LDL.LU R38, [R1+0x2854] ;  /* 0x0028540001267983 */ /* 0x000ea80000300800 */
[----:B------:R-:W-:Y:S04]  /*353f0*/  STL.64 [R1+0xc40], R68 ;  /* 0x000c404401007387 */ /* 0x000fe80000100a00 */
[----:B------:R-:W2:Y:S04]  /*35400*/  LDL.LU R39, [R1+0x2850] ;  /* 0x0028500001277983 */ /* 0x000ea80000300800 */
[----:B------:R1:W-:Y:S02]  /*35410*/  STL.64 [R1+0xc48], R6 ;  /* 0x000c480601007387 */ /* 0x0003e40000100a00 */
[----:B-1----:R-:W3:Y:S01]  /*35420*/  LDC R7, c[0x0][0x240] ;  /* 0x00009000ff077b82 */ /* 0x002ee20000000800 */
[----:B------:R-:W-:-:S02]  /*35430*/  LEA R68, P6, R3, R5, 0x2 ;  /* 0x0000000503447211 */ /* 0x000fc400078c10ff */
[C---:B------:R-:W-:Y:S02]  /*35440*/  LEA R6, P5, R114.reuse, R5, 0x2 ;  /* 0x0000000572067211 */ /* 0x040fe400078a10ff */
[-C--:B------:R-:W-:Y:S02]  /*35450*/  LEA.HI.X.SX32 R69, R3, R244.reuse, 0x2, P6 ;  /* 0x000000f403457211 */ /* 0x080fe400030f16ff */
[----:B------:R-:W2:Y:S04]  /*35460*/  LDL.LU R3, [R1+0x284c] ;  /* 0x00284c0001037983 */ /* 0x000ea80000300800 */
[----:B------:R-:W-:Y:S01]  /*35470*/  STL.64 [R1+0xc50], R68 ;  /* 0x000c504401007387 */ /* 0x000fe20000100a00 */
[----:B---3--:R-:W-:Y:S01]  /*35480*/  IMAD R15, R15, R7, RZ ;  /* 0x000000070f0f7224 */ /* 0x008fe200078e02ff */
[----:B------:R-:W-:-:S02]  /*35490*/  LEA.HI.X.SX32 R7, R114, R244, 0x2, P5 ;  /* 0x000000f472077211 */ /* 0x000fc400028f16ff */
[----:B------:R-:W3:Y:S04]  /*354a0*/  LDL.LU R114, [R1+0x2848] ;  /* 0x0028480001727983 */ /* 0x000ee80000300800 */
[----:B------:R1:W-:Y:S02]  /*354b0*/  STL.64 [R1+0xc58], R6 ;  /* 0x000c580601007387 */ /* 0x0003e40000100a00 */
[----:B-1----:R-:W4:Y:S01]  /*354c0*/  LDC R7, c[0x0][0x240] ;  /* 0x00009000ff077b82 */ /* 0x002f220000000800 */
[-C--:B------:R-:W-:Y:S02]  /*354d0*/  LEA R68, P6, R115, R5.reuse, 0x2 ;  /* 0x0000000573447211 */ /* 0x080fe400078c10ff */
[----:B------:R-:W-:Y:S02]  /*354e0*/  LEA R6, P5, R113, R5, 0x2 ;  /* 0x0000000571067211 */ /* 0x000fe400078a10ff */
[----:B------:R-:W-:-:S02]  /*354f0*/  LEA.HI.X.SX32 R69, R115, R244, 0x2, P6 ;  /* 0x000000f473457211 */ /* 0x000fc400030f16ff */
[----:B------:R-:W3:Y:S04]  /*35500*/  LDL.LU R115, [R1+0x2844] ;  /* 0x0028440001737983 */ /* 0x000ee80000300800 */
[----:B------:R1:W-:Y:S01]  /*35510*/  STL.64 [R1+0xc60], R68 ;  /* 0x000c604401007387 */ /* 0x0003e20000100a00 */
[----:B----4-:R-:W-:Y:S01]  /*35520*/  IMAD R10, R10, R7, RZ ;  /* 0x000000070a0a7224 */ /* 0x010fe200078e02ff */
[----:B------:R-:W-:Y:S01]  /*35530*/  LEA.HI.X.SX32 R7, R113, R244, 0x2, P5 ;  /* 0x000000f471077211 */ /* 0x000fe200028f16ff */
[----:B-1----:R-:W-:Y:S02]  /*35540*/  IMAD.MOV.U32 R69, RZ, RZ, R112 ;  /* 0x000000ffff457224 */ /* 0x002fe400078e0070 */
[----:B------:R-:W4:Y:S01]  /*35550*/  LDL.LU R112, [R1+0x2840] ;  /* 0x0028400001707983 */ /* 0x000f220000300800 */
[----:B------:R-:W-:-:S03]  /*35560*/  LEA R68, P6, R103, R5, 0x2 ;  /* 0x0000000567447211 */ /* 0x000fc600078c10ff */
[----:B------:R-:W4:Y:S04]  /*35570*/  LDL.LU R113, [R1+0x283c] ;  /* 0x00283c0001717983 */ /* 0x000f280000300800 */
[----:B------:R1:W-:Y:S02]  /*35580*/  STL.64 [R1+0xc68], R6 ;  /* 0x000c680601007387 */ /* 0x0003e40000100a00 */
[----:B-1----:R-:W-:Y:S01]  /*35590*/  IMAD.MOV.U32 R7, RZ, RZ, R69 ;  /* 0x000000ffff077224 */ /* 0x002fe200078e0045 */
[-C--:B------:R-:W-:Y:S02]  /*355a0*/  LEA R6, P5, R69, R5.reuse, 0x2 ;  /* 0x0000000545067211 */ /* 0x080fe400078a10ff */
[-C--:B------:R-:W-:Y:S02]  /*355b0*/  LEA.HI.X.SX32 R69, R103, R244.reuse, 0x2, P6 ;  /* 0x000000f467457211 */ /* 0x080fe400030f16ff */
[----:B------:R-:W-:Y:S01]  /*355c0*/  LEA.HI.X.SX32 R7, R7, R244, 0x2, P5 ;  /* 0x000000f407077211 */ /* 0x000fe200028f16ff */
[----:B------:R-:W1:Y:S02]  /*355d0*/  LDC R103, c[0x0][0x240] ;  /* 0x00009000ff677b82 */ /* 0x000e640000000800 */
[----:B------:R-:W-:Y:S04]  /*355e0*/  STL.64 [R1+0xc70], R68 ;  /* 0x000c704401007387 */ /* 0x000fe80000100a00 */
[----:B------:R1:W-:Y:S02]  /*355f0*/  STL.64 [R1+0xc78], R6 ;  /* 0x000c780601007387 */ /* 0x0003e40000100a00 */
[----:B-1----:R-:W2:Y:S01]  /*35600*/  LDC R7, c[0x0][0x240] ;  /* 0x00009000ff077b82 */ /* 0x002ea20000000800 */
[----:B------:R-:W-:-:S02]  /*35610*/  LEA R68, P6, R110, R5, 0x2 ;  /* 0x000000056e447211 */ /* 0x000fc400078c10ff */
[-C--:B------:R-:W-:Y:S02]  /*35620*/  LEA R6, P5, R111, R5.reuse, 0x2 ;  /* 0x000000056f067211 */ /* 0x080fe400078a10ff */
[----:B------:R-:W-:Y:S02]  /*35630*/  LEA.HI.X.SX32 R69, R110, R244, 0x2, P6 ;  /* 0x000000f46e457211 */ /* 0x000fe400030f16ff */
[----:B------:R-:W3:Y:S04]  /*35640*/  LDL.LU R110, [R1+0x2838] ;  /* 0x00283800016e7983 */ /* 0x000ee80000300800 */
[----:B------:R1:W-:Y:S02]  /*35650*/  STL.64 [R1+0xc80], R68 ;  /* 0x000c804401007387 */ /* 0x0003e40000100a00 */
[----:B-1----:R-:W-:-:S04]  /*35660*/  LEA R68, P6, R108, R5, 0x2 ;  /* 0x000000056c447211 */ /* 0x002fc800078c10ff */
[-C--:B------:R-:W-:Y:S01]  /*35670*/  LEA.HI.X.SX32 R69, R108, R244.reuse, 0x2, P6 ;  /* 0x000000f46c457211 */ /* 0x080fe200030f16ff */
[----:B--2---:R-:W-:Y:S01]  /*35680*/  IMAD R11, R11, R7, RZ ;  /* 0x000000070b0b7224 */ /* 0x004fe200078e02ff */
[----:B------:R-:W-:Y:S02]  /*35690*/  LEA.HI.X.SX32 R7, R111, R244, 0x2, P5 ;  /* 0x000000f46f077211 */ /* 0x000fe400028f16ff */
[----:B------:R-:W3:Y:S04]  /*356a0*/  LDL.LU R111, [R1+0x2834] ;  /* 0x00283400016f7983 */ /* 0x000ee80000300800 */
[----:B------:R1:W-:Y:S04]  /*356b0*/  STL.64 [R1+0xc88], R6 ;  /* 0x000c880601007387 */ /* 0x0003e80000100a00 */
[----:B------:R-:W2:Y:S01]  /*356c0*/  LDL.LU R108, [R1+0x2830] ;  /* 0x00283000016c7983 */ /* 0x000ea20000300800 */
[----:B-1----:R-:W1:Y:S01]  /*356d0*/  LDC R7, c[0x0][0x240] ;  /* 0x00009000ff077b82 */ /* 0x002e620000000800 */
[----:B------:R-:W-:-:S02]  /*356e0*/  LEA R6, P5, R18, R5, 0x2 ;  /* 0x0000000512067211 */ /* 0x000fc400078a10ff */
[----:B------:R1:W-:Y:S02]  /*356f0*/  STL.64 [R1+0xc90], R68 ;  /* 0x000c904401007387 */ /* 0x0003e40000100a00 */
[C---:B-1----:R-:W-:Y:S01]  /*35700*/  LEA R68, P6, R109.reuse, R5, 0x2 ;  /* 0x000000056d447211 */ /* 0x042fe200078c10ff */
[----:B------:R-:W-:Y:S01]  /*35710*/  IMAD R16, R16, R7, RZ ;  /* 0x0000000710107224 */ /* 0x000fe200078e02ff */
[-C--:B------:R-:W-:Y:S02]  /*35720*/  LEA.HI.X.SX32 R7, R18, R244.reuse, 0x2, P5 ;  /* 0x000000f412077211 */ /* 0x080fe400028f16ff */
[----:B------:R-:W4:Y:S01]  /*35730*/  LDL.LU R18, [R1+0xd08] ;  /* 0x000d080001127983 */ /* 0x000f220000300800 */
[----:B------:R-:W-:-:S03]  /*35740*/  LEA.HI.X.SX32 R69, R109, R244, 0x2, P6 ;  /* 0x000000f46d457211 */ /* 0x000fc600030f16ff */
[----:B------:R1:W-:Y:S04]  /*35750*/  STL.64 [R1+0xc98], R6 ;  /* 0x000c980601007387 */ /* 0x0003e80000100a00 */
[----:B------:R-:W2:Y:S01]  /*35760*/  LDL.LU R109, [R1+0x282c] ;  /* 0x00282c00016d7983 */ /* 0x000ea20000300800 */
        /* <DEDUP_REMOVED lines=9> */
[----:B------:R-:W-:Y:S01]  /*35800*/  STL.64 [R1+0xcb0], R68 ;  /* 0x000cb04401007387 */ /* 0x000fe20000100a00 */
[----:B------:R-:W-:-:S03]  /*35810*/  LEA.HI.X.SX32 R7, R104, R244, 0x2, P5 ;  /* 0x000000f468077211 */ /* 0x000fc600028f16ff */
[----:B------:R-:W2:Y:S04]  /*35820*/  LDL.LU R104, [R1+0x2820] ;  /* 0x0028200001687983 */ /* 0x000ea80000300800 */
[----:B------:R1:W-:Y:S04]  /*35830*/  STL.64 [R1+0xcb8], R6 ;  /* 0x000cb80601007387 */ /* 0x0003e80000100a00 */
[----:B-1----:R-:W4:Y:S01]  /*35840*/  LDL.LU R7, [R1+0xcd8] ;  /* 0x000cd80001077983 */ /* 0x002f220000300800 */
[----:B------:R-:W-:-:S04]  /*35850*/  LEA R68, P6, R105, R5, 0x2 ;  /* 0x0000000569447211 */ /* 0x000fc800078c10ff */
[----:B------:R-:W-:Y:S02]  /*35860*/  LEA.HI.X.SX32 R69, R105, R244, 0x2, P6 ;  /* 0x000000f469457211 */ /* 0x000fe400030f16ff */
[----:B------:R-:W2:Y:S01]  /*35870*/  LDL.LU R105, [R1+0x281c] ;  /* 0x00281c0001697983 */ /* 0x000ea20000300800 */
[----:B------:R-:W-:-:S03]  /*35880*/  LEA R6, P5, R19, R5, 0x2 ;  /* 0x0000000513067211 */ /* 0x000fc600078a10ff */
[----:B------:R1:W-:Y:S02]  /*35890*/  STL.64 [R1+0xcc0], R68 ;  /* 0x000cc04401007387 */ /* 0x0003e40000100a00 */
[----:B-1----:R-:W-:Y:S02]  /*358a0*/  IMAD.MOV.U32 R69, RZ, RZ, R102 ;  /* 0x000000ffff457224 */ /* 0x002fe400078e0066 */
[----:B------:R-:W3:Y:S01]  /*358b0*/  LDL.LU R102, [R1+0x2818] ;  /* 0x0028180001667983 */ /* 0x000ee20000300800 */
[----:B------:R-:W-:Y:S01]  /*358c0*/  LEA R68, P6, R100, R5, 0x2 ;  /* 0x0000000564447211 */ /* 0x000fe200078c10ff */
[----:B----4-:R-:W-:Y:S02]  /*358d0*/  IMAD R7, R7, R103, RZ ;  /* 0x0000006707077224 */ /* 0x010fe400078e02ff */
[----:B------:R-:W3:Y:S04]  /*358e0*/  LDL.LU R103, [R1+0x2814] ;  /* 0x0028140001677983 */ /* 0x000ee80000300800 */
[----:B------:R1:W-:Y:S02]  /*358f0*/  STL [R1+0xf74], R7 ;  /* 0x000f740701007387 */ /* 0x0003e40000100800 */
[----:B-1----:R-:W-:-:S02]  /*35900*/  LEA.HI.X.SX32 R7, R19, R244, 0x2, P5 ;  /* 0x000000f413077211 */ /* 0x002fc400028f16ff */
[----:B------:R-:W4:Y:S04]  /*35910*/  LDL.LU R19, [R1+0xd38] ;  /* 0x000d380001137983 */ /* 0x000f280000300800 */
[----:B------:R1:W-:Y:S02]  /*35920*/  STL.64 [R1+0xcc8], R6 ;  /* 0x000cc80601007387 */ /* 0x0003e40000100a00 */
[----:B-1----:R-:W-:Y:S01]  /*35930*/  IMAD.MOV.U32 R7, RZ, RZ, R69 ;  /* 0x000000ffff077224 */ /* 0x002fe200078e0045 */
[-C--:B------:R-:W-:Y:S02]  /*35940*/  LEA.HI.X.SX32 R69, R100, R244.reuse, 0x2, P6 ;  /* 0x000000f464457211 */ /* 0x080fe400030f16ff */
[CC--:B------:R-:W-:Y:S01]  /*35950*/  LEA R6, P5, R24.reuse, R5.reuse, 0x2 ;  /* 0x0000000518067211 */ /* 0x0c0fe200078a10ff */
[----:B------:R-:W2:Y:S04]  /*35960*/  LDL.LU R100, [R1+0x2810] ;  /* 0x0028100001647983 */ /* 0x000ea80000300800 */
        /* <DEDUP_REMOVED lines=10> */
[----:B------:R-:W2:Y:S04]  /*35a10*/  LDL.LU R101, [R1+0x280c] ;  /* 0x00280c0001657983 */ /* 0x000ea80000300800 */
[----:B------:R1:W-:Y:S02]  /*35a20*/  STL.64 [R1+0xce8], R6 ;  /* 0x000ce80601007387 */ /* 0x0003e40000100a00 */
[----:B-1----:R-:W1:Y:S01]  /*35a30*/  LDC R7, c[0x0][0x240] ;  /* 0x00009000ff077b82 */ /* 0x002e620000000800 */
[CC--:B------:R-:W-:Y:S02]  /*35a40*/  LEA R68, P6, R98.reuse, R5.reuse, 0x2 ;  /* 0x0000000562447211 */ /* 0x0c0fe400078c10ff */
[----:B------:R-:W-:Y:S02]  /*35a50*/  LEA R6, P5, R99, R5, 0x2 ;  /* 0x0000000563067211 */ /* 0x000fe400078a10ff */
[----:B------:R-:W-:-:S02]  /*35a60*/  LEA.HI.X.SX32 R69, R98, R244, 0x2, P6 ;  /* 0x000000f462457211 */ /* 0x000fc400030f16ff */
[----:B------:R-:W2:Y:S04]  /*35a70*/  LDL.LU R98, [R1+0x2808] ;  /* 0x0028080001627983 */ /* 0x000ea80000300800 */
[----:B------:R-:W-:Y:S01]  /*35a80*/  STL.64 [R1+0xcf0], R68 ;  /* 0x000cf04401007387 */ /* 0x000fe20000100a00 */
[----:B-1----:R-:W-:Y:S01]  /*35a90*/  IMAD R18, R18, R7, RZ ;  /* 0x0000000712127224 */ /* 0x002fe200078e02ff */
[----:B------:R-:W-:Y:S02]  /*35aa0*/  LEA.HI.X.SX32 R7, R99, R244, 0x2, P5 ;  /* 0x000000f463077211 */ /* 0x000fe400028f16ff */
[----:B------:R-:W2:Y:S04]  /*35ab0*/  LDL.LU R99, [R1+0x2804] ;  /* 0x0028040001637983 */ /* 0x000ea80000300800 */
[----:B------:R1:W-:Y:S04]  /*35ac0*/  STL.64 [R1+0xcf8], R6 ;  /* 0x000cf80601007387 */ /* 0x0003e80000100a00 */
[----:B-1----:R-:W4:Y:S01]  /*35ad0*/  LDL.LU R7, [R1+0xd18] ;  /* 0x000d180001077983 */ /* 0x002f220000300800 */
[----:B------:R-:W-:-:S04]  /*35ae0*/  LEA R68, P6, R96, R5, 0x2 ;  /* 0x0000000560447211 */ /* 0x000fc800078c10ff */
[-C--:B------:R-:W-:Y:S02]  /*35af0*/  LEA.HI.X.SX32 R69, R96, R244.reuse, 0x2, P6 ;  /* 0x000000f460457211 */ /* 0x080fe400030f16ff */
[----:B------:R-:W2:Y:S04]  /*35b00*/  LDL.LU R96, [R1+0x2800] ;  /* 0x0028000001607983 */ /* 0x000ea80000300800 */
[----:B------:R1:W-:Y:S02]  /*35b10*/  STL.64 [R1+0xd00], R68 ;  /* 0x000d004401007387 */ /* 0x0003e40000100a00 */
[----:B-1----:R-:W4:Y:S01]  /*35b20*/  LDC R69, c[0x0][0x240] ;  /* 0x00009000ff457b82 */ /* 0x002f220000000800 */
[-C--:B------:R-:W-:Y:S02]  /*35b30*/  LEA R6, P5, R17, R5.reuse, 0x2 ;  /* 0x0000000511067211 */ /* 0x080fe400078a10ff */
[----:B------:R-:W-:Y:S01]  /*35b40*/  LEA R68, P6, R97, R5, 0x2 ;  /* 0x0000000561447211 */ /* 0x000fe200078c10ff */
[----:B----4-:R-:W-:Y:S01]  /*35b50*/  IMAD R69, R7, R69, RZ ;  /* 0x0000004507457224 */ /* 0x010fe200078e02ff */
[----:B------:R-:W-:-:S02]  /*35b60*/  LEA.HI.X.SX32 R7, R17, R244, 0x2, P5 ;  /* 0x000000f411077211 */ /* 0x000fc400028f16ff */
[----:B------:R-:W4:Y:S04]  /*35b70*/  LDL.LU R17, [R1+0xd78] ;  /* 0x000d780001117983 */ /* 0x000f280000300800 */
[----:B------:R1:W-:Y:S04]  /*35b80*/  STL [R1+0xf84], R69 ;  /* 0x000f844501007387 */ /* 0x0003e80000100800 */
[----:B------:R3:W-:Y:S01]  /*35b90*/  STL.64 [R1+0xd08], R6 ;  /* 0x000d080601007387 */ /* 0x0007e20000100a00 */
[----:B-1----:R-:W-:-:S03]  /*35ba0*/  LEA.HI.X.SX32 R69, R97, R244, 0x2, P6 ;  /* 0x000000f461457211 */ /* 0x002fc600030f16ff */
[----:B------:R-:W2:Y:S01]  /*35bb0*/  LDL.LU R97, [R1+0x27fc] ;  /* 0x0027fc0001617983 */ /* 0x000ea20000300800 */
[----:B---3--:R-:W-:-:S03]  /*35bc0*/  LEA R6, P5, R94, R5, 0x2 ;  /* 0x000000055e067211 */ /* 0x008fc600078a10ff */
[----:B------:R-:W-:Y:S01]  /*35bd0*/  STL.64 [R1+0xd10], R68 ;  /* 0x000d104401007387 */ /* 0x000fe20000100a00 */
[----:B------:R-:W-:-:S03]  /*35be0*/  LEA.HI.X.SX32 R7, R94, R244, 0x2, P5 ;  /* 0x000000f45e077211 */ /* 0x000fc600028f16ff */
[----:B------:R-:W3:Y:S04]  /*35bf0*/  LDL.LU R94, [R1+0x27f8] ;  /* 0x0027f800015e7983 */ /* 0x000ee80000300800 */
[----:B------:R1:W-:Y:S02]  /*35c00*/  STL.64 [R1+0xd18], R6 ;  /* 0x000d180601007387 */ /* 0x0003e40000100a00 */
[----:B-1----:R-:W1:Y:S01]  /*35c10*/  LDC R7, c[0x0][0x240] ;  /* 0x00009000ff077b82 */ /* 0x002e620000000800 */
[CC--:B------:R-:W-:Y:S02]  /*35c20*/  LEA R68, P6, R95.reuse, R5.reuse, 0x2 ;  /* 0x000000055f447211 */ /* 0x0c0fe400078c10ff */
[----:B------:R-:W-:Y:S02]  /*35c30*/  LEA R6, P5, R88, R5, 0x2 ;  /* 0x0000000558067211 */ /* 0x000fe400078a10ff */
[----:B------:R-:W-:-:S02]  /*35c40*/  LEA.HI.X.SX32 R69, R95, R244, 0x2, P6 ;  /* 0x000000f45f457211 */ /* 0x000fc400030f16ff */
[----:B------:R-:W3:Y:S04]  /*35c50*/  LDL.LU R95, [R1+0x27f4] ;  /* 0x0027f400015f7983 */ /* 0x000ee80000300800 */
[----:B------:R-:W-:Y:S01]  /*35c60*/  STL.64 [R1+0xd20], R68 ;  /* 0x000d204401007387 */ /* 0x000fe20000100a00 */
[----:B-1----:R-:W-:Y:S01]  /*35c70*/  IMAD R19, R19, R7, RZ ;  /* 0x0000000713137224 */ /* 0x002fe200078e02ff */
[----:B------:R-:W-:Y:S02]  /*35c80*/  LEA.HI.X.SX32 R7, R88, R244, 0x2, P5 ;  /* 0x000000f458077211 */ /* 0x000fe400028f16ff */
[----:B------:R-:W2:Y:S04]  /*35c90*/  LDL.LU R88, [R1+0x27f0] ;  /* 0x0027f00001587983 */ /* 0x000ea80000300800 */
[----:B------:R1:W-:Y:S02]  /*35ca0*/  STL.64 [R1+0xd28], R6 ;  /* 0x000d280601007387 */ /* 0x0003e40000100a00 */
[----:B-1----:R-:W1:Y:S01]  /*35cb0*/  LDC R7, c[0x0][0x240] ;  /* 0x00009000ff077b82 */ /* 0x002e620000000800 */
[----:B------:R-:W-:-:S02]  /*35cc0*/  LEA R68, P6, R89, R5, 0x2 ;  /* 0x0000000559447211 */ /* 0x000fc400078c10ff */
[----:B------:R-:W-:Y:S02]  /*35cd0*/  LEA R6, P5, R91, R5, 0x2 ;  /* 0x000000055b067211 */ /* 0x000fe400078a10ff */
[-C--:B------:R-:W-:Y:S02]  /*35ce0*/  LEA.HI.X.SX32 R69, R89, R244.reuse, 0x2, P6 ;  /* 0x000000f459457211 */ /* 0x080fe400030f16ff */
[----:B------:R-:W2:Y:S04]  /*35cf0*/  LDL.LU R89, [R1+0x27ec] ;  /* 0x0027ec0001597983 */ /* 0x000ea80000300800 */
[----:B------:R1:W-:Y:S02]  /*35d00*/  STL.64 [R1+0xd30], R68 ;  /* 0x000d304401007387 */ /* 0x0003e40000100a00 */
[----:B-1----:R-:W-:Y:S01]  /*35d10*/  IMAD R24, R24, R7, RZ ;  /* 0x0000000718187224 */ /* 0x002fe200078e02ff */
[----:B------:R-:W-:-:S02]  /*35d20*/  LEA.HI.X.SX32 R7, R91, R244, 0x2, P5 ;  /* 0x000000f45b077211 */ /* 0x000fc400028f16ff */
[----:B------:R-:W-:Y:S02]  /*35d30*/  MOV R69, R90 ;  /* 0x0000005a00457202 */ /* 0x000fe40000000f00 */
[----:B------:R-:W3:Y:S01]  /*35d40*/  LDL.LU R90, [R1+0x27e8] ;  /* 0x0027e800015a7983 */ /* 0x000ee20000300800 */
[----:B------:R-:W-:-:S03]  /*35d50*/  LEA R68, P6, R20, R5, 0x2 ;  /* 0x0000000514447211 */ /* 0x000fc600078c10ff */
[----:B------:R-:W3:Y:S04]  /*35d60*/  LDL.LU R91, [R1+0x27e4] ;  /* 0x0027e400015b7983 */ /* 0x000ee80000300800 */
[----:B------:R1:W-:Y:S02]  /*35d70*/  STL.64 [R1+0xd38], R6 ;  /* 0x000d380601007387 */ /* 0x0003e40000100a00 */
[----:B-1----:R-:W-:Y:S01]  /*35d80*/  IMAD.MOV.U32 R7, RZ, RZ, R69 ;  /* 0x000000ffff077224 */ /* 0x002fe200078e0045 */
[-C--:B------:R-:W-:Y:S02]  /*35d90*/  LEA R6, P5, R69, R5.reuse, 0x2 ;  /* 0x0000000545067211 */ /* 0x080fe400078a10ff */
[-C--:B------:R-:W-:Y:S02]  /*35da0*/  LEA.HI.X.SX32 R69, R20, R244.reuse, 0x2, P6 ;  /* 0x000000f414457211 */ /* 0x080fe400030f16ff */
[----:B------:R-:W-:Y:S01]  /*35db0*/  LEA.HI.X.SX32 R7, R7, R244, 0x2, P5 ;  /* 0x000000f407077211 */ /* 0x000fe200028f16ff */
[----:B------:R-:W2:Y:S04]  /*35dc0*/  LDL.LU R20, [R1+0xdb8] ;  /* 0x000db80001147983 */ /* 0x000ea80000300800 */
[----:B------:R1:W-:Y:S04]  /*35dd0*/  STL.64 [R1+0xd40], R68 ;  /* 0x000d404401007387 */ /* 0x0003e80000100a00 */
[----:B------:R1:W-:Y:S02]  /*35de0*/  STL.64 [R1+0xd48], R6 ;  /* 0x000d480601007387 */ /* 0x0003e40000100a00 */
[----:B-1----:R-:W-:-:S02]  /*35df0*/  LEA R68, P6, R86, R5, 0x2 ;  /* 0x0000000556447211 */ /* 0x002fc400078c10ff */
[CC--:B------:R-:W-:Y:S02]  /*35e00*/  LEA R6, P5, R87.reuse, R5.reuse, 0x2 ;  /* 0x0000000557067211 */ /* 0x0c0fe400078a10ff */
[-C--:B------:R-:W-:Y:S02]  /*35e10*/  LEA.HI.X.SX32 R69, R86, R244.reuse, 0x2, P6 ;  /* 0x000000f456457211 */ /* 0x080fe400030f16ff */
[----:B------:R-:W-:Y:S01]  /*35e20*/  LEA.HI.X.SX32 R7, R87, R244, 0x2, P5 ;  /* 0x000000f457077211 */ /* 0x000fe200028f16ff */
[----:B------:R-:W3:Y:S04]  /*35e30*/  LDL.LU R86, [R1+0x27e0] ;  /* 0x0027e00001567983 */ /* 0x000ee80000300800 */
[----:B------:R-:W-:Y:S04]  /*35e40*/  STL.64 [R1+0xd50], R68 ;  /* 0x000d504401007387 */ /* 0x000fe80000100a00 */
[----:B------:R-:W3:Y:S04]  /*35e50*/  LDL.LU R87, [R1+0x27dc] ;  /* 0x0027dc0001577983 */ /* 0x000ee80000300800 */
[----:B------:R1:W-:Y:S02]  /*35e60*/  STL.64 [R1+0xd58], R6 ;  /* 0x000d580601007387 */ /* 0x0003e40000100a00 */
[----:B-1----:R-:W4:Y:S01]  /*35e70*/  LDC R7, c[0x0][0x240] ;  /* 0x00009000ff077b82 */ /* 0x002f220000000800 */
[----:B------:R-:W-:-:S02]  /*35e80*/  LEA R68, P6, R84, R5, 0x2 ;  /* 0x0000000554447211 */ /* 0x000fc400078c10ff */
[----:B------:R-:W-:Y:S02]  /*35e90*/  LEA R6, P5, R82, R5, 0x2 ;  /* 0x0000000552067211 */ /* 0x000fe400078a10ff */
[----:B------:R-:W-:Y:S02]  /*35ea0*/  LEA.HI.X.SX32 R69, R84, R244, 0x2, P6 ;  /* 0x000000f454457211 */ /* 0x000fe400030f16ff */
[----:B------:R-:W3:Y:S04]  /*35eb0*/  LDL.LU R84, [R1+0x27d8] ;  /* 0x0027d80001547983 */ /* 0x000ee80000300800 */
[----:B------:R1:W-:Y:S02]  /*35ec0*/  STL.64 [R1+0xd60], R68 ;  /* 0x000d604401007387 */ /* 0x0003e40000100a00 */
[----:B-1----:R-:W-:-:S02]  /*35ed0*/  IMAD.MOV.U32 R69, RZ, RZ, R85 ;  /* 0x000000ffff457224 */ /* 0x002fc400078e0055 */
[----:B------:R-:W3:Y:S01]  /*35ee0*/  LDL.LU R85, [R1+0x27d4] ;  /* 0x0027d40001557983 */ /* 0x000ee20000300800 */
[----:B------:R-:W-:Y:S01]  /*35ef0*/  LEA R68, P6, R21, R5, 0x2 ;  /* 0x0000000515447211 */ /* 0x000fe200078c10ff */
[----:B----4-:R-:W-:Y:S01]  /*35f00*/  IMAD R17, R17, R7, RZ ;  /* 0x0000000711117224 */ /* 0x010fe200078e02ff */
[----:B------:R-:W-:Y:S02]  /*35f10*/  LEA.HI.X.SX32 R7, R82, R244, 0x2, P5 ;  /* 0x000000f452077211 */ /* 0x000fe400028f16ff */
[----:B------:R-:W4:Y:S04]  /*35f20*/  LDL.LU R82, [R1+0x27d0] ;  /* 0x0027d00001527983 */ /* 0x000f280000300800 */
[----:B------:R1:W-:Y:S02]  /*35f30*/  STL.64 [R1+0xd68], R6 ;  /* 0x000d680601007387 */ /* 0x0003e40000100a00 */
[----:B-1----:R-:W-:Y:S01]  /*35f40*/  IMAD.MOV.U32 R7, RZ, RZ, R69 ;  /* 0x000000ffff077224 */ /* 0x002fe200078e0045 */
[----:B------:R-:W-:-:S02]  /*35f50*/  LEA R6, P5, R69, R5, 0x2 ;  /* 0x0000000545067211 */ /* 0x000fc400078a10ff */
[-C--:B------:R-:W-:Y:S02]  /*35f60*/  LEA.HI.X.SX32 R69, R21, R244.reuse, 0x2, P6 ;  /* 0x000000f415457211 */ /* 0x080fe400030f16ff */
[----:B------:R-:W-:Y:S01]  /*35f70*/  LEA.HI.X.SX32 R7, R7, R244, 0x2, P5 ;  /* 0x000000f407077211 */ /* 0x000fe200028f16ff */
[----:B------:R-:W3:Y:S04]  /*35f80*/  LDL.LU R21, [R1+0xde8] ;  /* 0x000de80001157983 */ /* 0x000ee80000300800 */
[----:B------:R1:W-:Y:S04]  /*35f90*/  STL.64 [R1+0xd70], R68 ;  /* 0x000d704401007387 */ /* 0x0003e80000100a00 */
[----:B------:R1:W-:Y:S02]  /*35fa0*/  STL.64 [R1+0xd78], R6 ;  /* 0x000d780601007387 */ /* 0x0003e40000100a00 */
[----:B-1----:R-:W-:-:S02]  /*35fb0*/  LEA R68, P6, R83, R5, 0x2 ;  /* 0x0000000553447211 */ /* 0x002fc400078c10ff */
[CC--:B------:R-:W-:Y:S02]  /*35fc0*/  LEA R6, P5, R2.reuse, R5.reuse, 0x2 ;  /* 0x0000000502067211 */ /* 0x0c0fe400078a10ff */
[-C--:B------:R-:W-:Y:S02]  /*35fd0*/  LEA.HI.X.SX32 R69, R83, R244.reuse, 0x2, P6 ;  /* 0x000000f453457211 */ /* 0x080fe400030f16ff */
[----:B------:R-:W-:Y:S01]  /*35fe0*/  LEA.HI.X.SX32 R7, R2, R244, 0x2, P5 ;  /* 0x000000f402077211 */ /* 0x000fe200028f16ff */
[----:B------:R-:W4:Y:S04]  /*35ff0*/  LDL.LU R83, [R1+0x27cc] ;  /* 0x0027cc0001537983 */ /* 0x000f280000300800 */
[----:B------:R-:W-:Y:S04]  /*36000*/  STL.64 [R1+0xd80], R68 ;  /* 0x000d804401007387 */ /* 0x000fe80000100a00 */
[----:B------:R-:W4:Y:S04]  /*36010*/  LDL.LU R2, [R1+0x27c8] ;  /* 0x0027c80001027983 */ /* 0x000f280000300800 */
[----:B------:R1:W-:Y:S04]  /*36020*/  STL.64 [R1+0xd88], R6 ;  /* 0x000d880601007387 */ /* 0x0003e80000100a00 */
[----:B-1----:R-:W2:Y:S01]  /*36030*/  LDL.LU R7, [R1+0xda8] ;  /* 0x000da80001077983 */ /* 0x002ea20000300800 */
[----:B------:R-:W-:-:S04]  /*36040*/  LEA R68, P6, R80, R5, 0x2 ;  /* 0x0000000550447211 */ /* 0x000fc800078c10ff */
[-C--:B------:R-:W-:Y:S02]  /*36050*/  LEA.HI.X.SX32 R69, R80, R244.reuse, 0x2, P6 ;  /* 0x000000f450457211 */ /* 0x080fe400030f16ff */
[----:B------:R-:W4:Y:S04]  /*36060*/  LDL.LU R80, [R1+0x27c4] ;  /* 0x0027c40001507983 */ /* 0x000f280000300800 */
[----:B------:R1:W-:Y:S02]  /*36070*/  STL.64 [R1+0xd90], R68 ;  /* 0x000d904401007387 */ /* 0x0003e40000100a00 */
[----:B-1----:R-:W2:Y:S01]  /*36080*/  LDC R69, c[0x0][0x240] ;  /* 0x00009000ff457b82 */ /* 0x002ea20000000800 */
[-C--:B------:R-:W-:Y:S02]  /*36090*/  LEA R6, P5, R81, R5.reuse, 0x2 ;  /* 0x0000000551067211 */ /* 0x080fe400078a10ff */
[----:B------:R-:W-:Y:S01]  /*360a0*/  LEA R68, P6, R78, R5, 0x2 ;  /* 0x000000054e447211 */ /* 0x000fe200078c10ff */
[----:B--2---:R-:W-:Y:S01]  /*360b0*/  IMAD R69, R7, R69, RZ ;  /* 0x0000004507457224 */ /* 0x004fe200078e02ff */
[----:B------:R-:W-:-:S02]  /*360c0*/  LEA.HI.X.SX32 R7, R81, R244, 0x2, P5 ;  /* 0x000000f451077211 */ /* 0x000fc400028f16ff */
[----:B------:R-:W2:Y:S04]  /*360d0*/  LDL.LU R81, [R1+0x27c0] ;  /* 0x0027c00001517983 */ /* 0x000ea80000300800 */
[----:B------:R-:W-:Y:S04]  /*360e0*/  STL [R1+0xfa4], R69 ;  /* 0x000fa44501007387 */ /* 0x000fe80000100800 */
[----:B------:R1:W-:Y:S02]  /*360f0*/  STL.64 [R1+0xd98], R6 ;  /* 0x000d980601007387 */ /* 0x0003e40000100a00 */
[----:B-1----:R-:W1:Y:S01]  /*36100*/  LDC R7, c[0x0][0x240] ;  /* 0x00009000ff077b82 */ /* 0x002e620000000800 */
[----:B------:R-:W-:-:S02]  /*36110*/  LEA R6, P5, R22, R5, 0x2 ;  /* 0x0000000516067211 */ /* 0x000fc400078a10ff */
[-C--:B------:R-:W-:Y:S02]  /*36120*/  LEA.HI.X.SX32 R69, R78, R244.reuse, 0x2, P6 ;  /* 0x000000f44e457211 */ /* 0x080fe400030f16ff */
[----:B------:R-:W2:Y:S04]  /*36130*/  LDL.LU R78, [R1+0x27bc] ;  /* 0x0027bc00014e7983 */ /* 0x000ea80000300800 */
[----:B------:R3:W-:Y:S01]  /*36140*/  STL.64 [R1+0xda0], R68 ;  /* 0x000da04401007387 */ /* 0x0007e20000100a00 */
[----:B-1----:R-:W-:Y:S01]  /*36150*/  IMAD R20, R20, R7, RZ ;  /* 0x0000000714147224 */ /* 0x002fe200078e02ff */
[-C--:B------:R-:W-:Y:S02]  /*36160*/  LEA.HI.X.SX32 R7, R22, R244.reuse, 0x2, P5 ;  /* 0x000000f416077211 */ /* 0x080fe400028f16ff */
[C---:B---3--:R-:W-:Y:S01]  /*36170*/  LEA R68, P6, R79.reuse, R5, 0x2 ;  /* 0x000000054f447211 */ /* 0x048fe200078c10ff */
[----:B------:R-:W3:Y:S04]  /*36180*/  LDL.LU R22, [R1+0xe18] ;  /* 0x000e180001167983 */ /* 0x000ee80000300800 */
[----:B------:R1:W-:Y:S01]  /*36190*/  STL.64 [R1+0xda8], R6 ;  /* 0x000da80601007387 */ /* 0x0003e20000100a00 */
[----:B------:R-:W-:-:S03]  /*361a0*/  LEA.HI.X.SX32 R69, R79, R244, 0x2, P6 ;  /* 0x000000f44f457211 */ /* 0x000fc600030f16ff */
[----:B------:R-:W2:Y:S01]  /*361b0*/  LDL.LU R79, [R1+0x27b8] ;  /* 0x0027b800014f7983 */ /* 0x000ea20000300800 */
[----:B-1----:R-:W-:-:S03]  /*361c0*/  LEA R6, P5, R76, R5, 0x2 ;  /* 0x000000054c067211 */ /* 0x002fc600078a10ff */
[----:B------:R-:W-:Y:S01]  /*361d0*/  STL.64 [R1+0xdb0], R68 ;  /* 0x000db04401007387 */ /* 0x000fe20000100a00 */
[----:B------:R-:W-:-:S03]  /*361e0*/  LEA.HI.X.SX32 R7, R76, R244, 0x2, P5 ;  /* 0x000000f44c077211 */ /* 0x000fc600028f16ff */
        /* <DEDUP_REMOVED lines=8> */
[CC--:B------:R-:W-:Y:S02]  /*36270*/  LEA R6, P5, R74.reuse, R5.reuse, 0x2 ;  /* 0x000000054a067211 */ /* 0x0c0fe400078a10ff */
[----:B------:R-:W-:Y:S01]  /*36280*/  LEA R68, P6, R75, R5, 0x2 ;  /* 0x000000054b447211 */ /* 0x000fe200078c10ff */
[----:B----4-:R-:W-:Y:S01]  /*36290*/  IMAD R69, R7, R69, RZ ;  /* 0x0000004507457224 */ /* 0x010fe200078e02ff */
[----:B------:R-:W-:-:S02]  /*362a0*/  LEA.HI.X.SX32 R7, R74, R244, 0x2, P5 ;  /* 0x000000f44a077211 */ /* 0x000fc400028f16ff */
[----:B------:R-:W4:Y:S04]  /*362b0*/  LDL.LU R74, [R1+0x27ac] ;  /* 0x0027ac00014a7983 */ /* 0x000f280000300800 */
[----:B------:R-:W-:Y:S04]  /*362c0*/  STL [R1+0xfb4], R69 ;  /* 0x000fb44501007387 */ /* 0x000fe80000100800 */
[----:B------:R1:W-:Y:S02]  /*362d0*/  STL.64 [R1+0xdc8], R6 ;  /* 0x000dc80601007387 */ /* 0x0003e40000100a00 */
[----:B-1----:R-:W1:Y:S01]  /*362e0*/  LDC R7, c[0x0][0x240] ;  /* 0x00009000ff077b82 */ /* 0x002e620000000800 */
[----:B------:R-:W-:-:S02]  /*362f0*/  LEA R6, P5, R31, R5, 0x2 ;  /* 0x000000051f067211 */ /* 0x000fc400078a10ff */
[-C--:B------:R-:W-:Y:S02]  /*36300*/  LEA.HI.X.SX32 R69, R75, R244.reuse, 0x2, P6 ;  /* 0x000000f44b457211 */ /* 0x080fe400030f16ff */
[----:B------:R-:W4:Y:S04]  /*36310*/  LDL.LU R75, [R1+0x27a8] ;  /* 0x0027a800014b7983 */ /* 0x000f280000300800 */
[----:B------:R3:W-:Y:S02]  /*36320*/  STL.64 [R1+0xdd0], R68 ;  /* 0x000dd04401007387 */ /* 0x0007e40000100a00 */
[----:B---3--:R-:W-:Y:S01]  /*36330*/  LEA R68, P6, R72, R5, 0x2 ;  /* 0x0000000548447211 */ /* 0x008fe200078c10ff */
[----:B-1----:R-:W-:Y:S01]  /*36340*/  IMAD R21, R21, R7, RZ ;  /* 0x0000000715157224 */ /* 0x002fe200078e02ff */
[----:B------:R-:W-:-:S02]  /*36350*/  LEA.HI.X.SX32 R7, R31, R244, 0x2, P5 ;  /* 0x000000f41f077211 */ /* 0x000fc400028f16ff */
[----:B------:R-:W3:Y:S01]  /*36360*/  LDL.LU R31, [R1+0xe3c] ;  /* 0x000e3c00011f7983 */ /* 0x000ee20000300800 */
[----:B------:R-:W-:-:S03]  /*36370*/  LEA.HI.X.SX32 R69, R72, R244, 0x2, P6 ;  /* 0x000000f448457211 */ /* 0x000fc600030f16ff */
[----:B------:R1:W-:Y:S04]  /*36380*/  STL.64 [R1+0xdd8], R6 ;  /* 0x000dd80601007387 */ /* 0x0003e80000100a00 */
[----:B------:R-:W2:Y:S01]  /*36390*/  LDL.LU R72, [R1+0x27a4] ;  /* 0x0027a40001487983 */ /* 0x000ea20000300800 */
[----:B-1----:R-:W-:-:S03]  /*363a0*/  LEA R6, P5, R34, R5, 0x2 ;  /* 0x0000000522067211 */ /* 0x002fc600078a10ff */
[----:B------:R1:W-:Y:S01]  /*363b0*/  STL.64 [R1+0xde0], R68 ;  /* 0x000de04401007387 */ /* 0x0003e20000100a00 */
[----:B------:R-:W-:-:S03]  /*363c0*/  LEA.HI.X.SX32 R7, R34, R244, 0x2, P5 ;  /* 0x000000f422077211 */ /* 0x000fc600028f16ff */
[----:B------:R-:W4:Y:S04]  /*363d0*/  LDL.LU R34, [R1+0xe4c] ;  /* 0x000e4c0001227983 */ /* 0x000f280000300800 */
[----:B------:R1:W-:Y:S02]  /*363e0*/  STL.64 [R1+0xde8], R6 ;  /* 0x000de80601007387 */ /* 0x0003e40000100a00 */
[----:B-1----:R-:W-:Y:S01]  /*363f0*/  IMAD.MOV.U32 R69, RZ, RZ, R23 ;  /* 0x000000ffff457224 */ /* 0x002fe200078e0017 */
[-C--:B------:R-:W-:Y:S01]  /*36400*/  LEA R68, P6, R25, R5.reuse, 0x2 ;  /* 0x0000000519447211 */ /* 0x080fe200078c10ff */
[----:B------:R-:W3:Y:S02]  /*36410*/  LDC R23, c[0x0][0x240] ;  /* 0x00009000ff177b82 */ /* 0x000ee40000000800 */
[----:B------:R-:W-:Y:S01]  /*36420*/  IMAD.MOV.U32 R7, RZ, RZ, R69 ;  /* 0x000000ffff077224 */ /* 0x000fe200078e0045 */
[----:B------:R-:W-:-:S02]  /*36430*/  LEA R6, P5, R69, R5, 0x2 ;  /* 0x0000000545067211 */ /* 0x000fc400078a10ff */
[-C--:B------:R-:W-:Y:S02]  /*36440*/  LEA.HI.X.SX32 R69, R25, R244.reuse, 0x2, P6 ;  /* 0x000000f419457211 */ /* 0x080fe400030f16ff */
[----:B------:R-:W-:Y:S01]  /*36450*/  LEA.HI.X.SX32 R7, R7, R244, 0x2, P5 ;  /* 0x000000f407077211 */ /* 0x000fe200028f16ff */
[----:B------:R-:W4:Y:S02]  /*36460*/  LDC R25, c[0x0][0x240] ;  /* 0x00009000ff197b82 */ /* 0x000f240000000800 */
[----:B------:R-:W-:Y:S04]  /*36470*/  STL.64 [R1+0xdf0], R68 ;  /* 0x000df04401007387 */ /* 0x000fe80000100a00 */
        /* <DEDUP_REMOVED lines=10> */
[C---:B------:R-:W-:Y:S01]  /*36520*/  LEA R68, P6, R71.reuse, R5, 0x2 ;  /* 0x0000000547447211 */ /* 0x040fe200078c10ff */
[----:B------:R-:W2:Y:S04]  /*36530*/  LDL.LU R70, [R1+0x279c] ;  /* 0x00279c0001467983 */ /* 0x000ea80000300800 */
[----:B------:R-:W2:Y:S04]  /*36540*/  LDL.LU R26, [R1+0xe78] ;  /* 0x000e7800011a7983 */ /* 0x000ea80000300800 */
[----:B------:R1:W-:Y:S02]  /*36550*/  STL.64 [R1+0xe08], R6 ;  /* 0x000e080601007387 */ /* 0x0003e40000100a00 */
[----:B-1----:R-:W-:Y:S01]  /*36560*/  IMAD.MOV.U32 R7, RZ, RZ, R69 ;  /* 0x000000ffff077224 */ /* 0x002fe200078e0045 */
[----:B------:R-:W-:-:S02]  /*36570*/  LEA.HI.X.SX32 R69, R71, R244, 0x2, P6 ;  /* 0x000000f447457211 */ /* 0x000fc400030f16ff */
[CC--:B------:R-:W-:Y:S01]  /*36580*/  LEA R6, P5, R28.reuse, R5.reuse, 0x2 ;  /* 0x000000051c067211 */ /* 0x0c0fe200078a10ff */
[----:B------:R-:W2:Y:S04]  /*36590*/  LDL.LU R71, [R1+0x2798] ;  /* 0x0027980001477983 */ /* 0x000ea80000300800 */
[----:B------:R1:W-:Y:S02]  /*365a0*/  STL.64 [R1+0xe10], R68 ;  /* 0x000e104401007387 */ /* 0x0003e40000100a00 */
[-C--:B-1----:R-:W-:Y:S01]  /*365b0*/  LEA R68, P6, R7, R5.reuse, 0x2 ;  /* 0x0000000507447211 */ /* 0x082fe200078c10ff */
[----:B------:R-:W-:Y:S01]  /*365c0*/  IMAD.MOV.U32 R69, RZ, RZ, R7 ;  /* 0x000000ffff457224 */ /* 0x000fe200078e0007 */
[-C--:B------:R-:W-:Y:S02]  /*365d0*/  LEA.HI.X.SX32 R7, R28, R244.reuse, 0x2, P5 ;  /* 0x000000f41c077211 */ /* 0x080fe400028f16ff */
[----:B------:R-:W2:Y:S04]  /*365e0*/  LDL.LU R28, [R1+0xe88] ;  /* 0x000e8800011c7983 */ /* 0x000ea80000300800 */
[----:B------:R1:W-:Y:S01]  /*365f0*/  STL.64 [R1+0xe18], R6 ;  /* 0x000e180601007387 */ /* 0x0003e20000100a00 */
[----:B------:R-:W-:Y:S01]  /*36600*/  LEA.HI.X.SX32 R69, R69, R244, 0x2, P6 ;  /* 0x000000f445457211 */ /* 0x000fe200030f16ff */
[----:B-1----:R-:W-:Y:S01]  /*36610*/  IMAD.MOV.U32 R7, RZ, RZ, R66 ;  /* 0x000000ffff077224 */ /* 0x002fe200078e0042 */
[----:B------:R-:W-:-:S02]  /*36620*/  LEA R6, P5, R66, R5, 0x2 ;  /* 0x0000000542067211 */ /* 0x000fc400078a10ff */
[----:B------:R-:W2:Y:S02]  /*36630*/  LDL.LU R66, [R1+0x2794] ;  /* 0x0027940001427983 */ /* 0x000ea40000300800 */
[----:B------:R-:W-:Y:S02]  /*36640*/  LEA.HI.X.SX32 R7, R7, R244, 0x2, P5 ;  /* 0x000000f407077211 */ /* 0x000fe400028f16ff */
[----:B------:R1:W-:Y:S04]  /*36650*/  STL.64 [R1+0xe20], R68 ;  /* 0x000e204401007387 */ /* 0x0003e80000100a00 */
[----:B------:R1:W-:Y:S02]  /*36660*/  STL.64 [R1+0xe28], R6 ;  /* 0x000e280601007387 */ /* 0x0003e40000100a00 */
[----:B-1----:R-:W-:-:S02]  /*36670*/  LEA R68, P6, R246, R5, 0x2 ;  /* 0x00000005f6447211 */ /* 0x002fc400078c10ff */
[CC--:B------:R-:W-:Y:S02]  /*36680*/  LEA R6, P5, R245.reuse, R5.reuse, 0x2 ;  /* 0x00000005f5067211 */ /* 0x0c0fe400078a10ff */
[-C--:B------:R-:W-:Y:S02]  /*36690*/  LEA.HI.X.SX32 R69, R246, R244.reuse, 0x2, P6 ;  /* 0x000000f4f6457211 */ /* 0x080fe400030f16ff */
[----:B------:R-:W-:Y:S02]  /*366a0*/  LEA.HI.X.SX32 R7, R245, R244, 0x2, P5 ;  /* 0x000000f4f5077211 */ /* 0x000fe400028f16ff */
[----:B------:R-:W1:Y:S01]  /*366b0*/  LDC R245, c[0x0][0x240] ;  /* 0x00009000fff57b82 */ /* 0x000e620000000800 */
[----:B------:R-:W-:Y:S04]  /*366c0*/  STL.64 [R1+0xe30], R68 ;  /* 0x000e304401007387 */ /* 0x000fe80000100a00 */
[----:B------:R1:W-:Y:S04]  /*366d0*/  STL.64 [R1+0xe38], R6 ;  /* 0x000e380601007387 */ /* 0x0003e80000100a00 */
[----:B-1----:R-:W2:Y:S01]  /*366e0*/  LDL.LU R7, [R1+0x2790] ;  /* 0x0027900001077983 */ /* 0x002ea20000300800 */
[----:B------:R-:W-:-:S02]  /*366f0*/  LEA R68, P6, R247, R5, 0x2 ;  /* 0x00000005f7447211 */ /* 0x000fc400078c10ff */
[----:B------:R-:W-:Y:S02]  /*36700*/  LEA R6, P5, R248, R5, 0x2 ;  /* 0x00000005f8067211 */ /* 0x000fe400078a10ff */
[----:B------:R-:W-:-:S03]  /*36710*/  LEA.HI.X.SX32 R69, R247, R244, 0x2, P6 ;  /* 0x000000f4f7457211 */ /* 0x000fc600030f16ff */
[----:B------:R-:W-:Y:S02]  /*36720*/  IMAD.MOV.U32 R246, RZ, RZ, R6 ;  /* 0x000000fffff67224 */ /* 0x000fe400078e0006 */
[----:B------:R1:W-:Y:S04]  /*36730*/  STL.64 [R1+0xe40], R68 ;  /* 0x000e404401007387 */ /* 0x0003e80000100a00 */
[----:B------:R-:W2:Y:S01]  /*36740*/  LDC R246, c[0x0][0x240] ;  /* 0x00009000fff67b82 */ /* 0x000ea20000000800 */
[----:B-1----:R-:W2:Y:S04]  /*36750*/  LDL.LU.64 R68, [R1+0x2788] ;  /* 0x0027880001447983 */ /* 0x002ea80000300a00 */
[----:B------:R1:W-:Y:S02]  /*36760*/  STL [R1+0xe48], R6 ;  /* 0x000e480601007387 */ /* 0x0003e40000100800 */
[----:B-1----:R-:W-:Y:S01]  /*36770*/  LEA R6, P6, R249, R5, 0x2 ;  /* 0x00000005f9067211 */ /* 0x002fe200078c10ff */
[----:B---3--:R-:W-:-:S02]  /*36780*/  IMAD R23, R31, R23, RZ ;  /* 0x000000171f177224 */ /* 0x008fc400078e02ff */
[----:B----4-:R-:W-:Y:S02]  /*36790*/  IMAD R25, R34, R25, RZ ;  /* 0x0000001922197224 */ /* 0x010fe400078e02ff */
[----:B------:R-:W3:Y:S01]  /*367a0*/  LDL.LU R34, [R1+0xeb8] ;  /* 0x000eb80001227983 */ /* 0x000ee20000300800 */
[----:B--2---:R-:W-:Y:S01]  /*367b0*/  IMAD.MOV.U32 R247, RZ, RZ, R7 ;  /* 0x000000fffff77224 */ /* 0x004fe200078e0007 */
[----:B------:R-:W-:Y:S02]  /*367c0*/  LEA.HI.X.SX32 R247, R248, R244, 0x2, P5 ;  /* 0x000000f4f8f77211 */ /* 0x000fe400028f16ff */
[----:B------:R-:W-:Y:S02]  /*367d0*/  MOV R248, R30 ;  /* 0x0000001e00f87202 */ /* 0x000fe40000000f00 */
[----:B------:R-:W-:Y:S02]  /*367e0*/  LEA.HI.X.SX32 R7, R249, R244, 0x2, P6 ;  /* 0x000000f4f9077211 */ /* 0x000fe400030f16ff */
[-C--:B------:R-:W-:Y:S01]  /*367f0*/  LEA R30, P5, R250, R5.reuse, 0x2 ;  /* 0x00000005fa1e7211 */ /* 0x080fe200078a10ff */
[----:B------:R-:W-:Y:S01]  /*36800*/  STL [R1+0xe4c], R247 ;  /* 0x000e4cf701007387 */ /* 0x000fe20000100800 */
[----:B------:R-:W-:Y:S01]  /*36810*/  IMAD R26, R26, R246, RZ ;  /* 0x000000f61a1a7224 */ /* 0x000fe200078e02ff */
[----:B------:R-:W1:Y:S01]  /*36820*/  LDC R249, c[0x0][0x240] ;  /* 0x00009000fff97b82 */ /* 0x000e620000000800 */
[----:B------:R-:W-:Y:S01]  /*36830*/  LEA.HI.X.SX32 R31, R250, R244, 0x2, P5 ;  /* 0x000000f4fa1f7211 */ /* 0x000fe200028f16ff */
[----:B------:R2:W-:Y:S04]  /*36840*/  STL.64 [R1+0xe50], R6 ;  /* 0x000e500601007387 */ /* 0x0005e80000100a00 */
[----:B------:R4:W-:Y:S02]  /*36850*/  STL.64 [R1+0xe58], R30 ;  /* 0x000e581e01007387 */ /* 0x0009e40000100a00 */
[----:B------:R-:W1:Y:S01]  /*36860*/  LDC R246, c[0x0][0x240] ;  /* 0x00009000fff67b82 */ /* 0x000e620000000800 */
[----:B--2---:R-:W-:-:S07]  /*36870*/  LEA R6, P6, R251, R5, 0x2 ;  /* 0x00000005fb067211 */ /* 0x004fce00078c10ff */
[----:B------:R-:W2:Y:S01]  /*36880*/  LDC R247, c[0x0][0x240] ;  /* 0x00009000fff77b82 */ /* 0x000ea20000000800 */
[----:B------:R-:W-:Y:S02]  /*36890*/  LEA.HI.X.SX32 R7, R251, R244, 0x2, P6 ;  /* 0x000000f4fb077211 */ /* 0x000fe400030f16ff */
[----:B----4-:R-:W-:-:S03]  /*368a0*/  LEA R30, P5, R67, R5, 0x2 ;  /* 0x00000005431e7211 */ /* 0x010fc600078a10ff */
[----:B------:R4:W-:Y:S01]  /*368b0*/  STL.64 [R1+0xe60], R6 ;  /* 0x000e600601007387 */ /* 0x0009e20000100a00 */
[----:B------:R-:W-:Y:S01]  /*368c0*/  LEA.HI.X.SX32 R31, R67, R244, 0x2, P5 ;  /* 0x000000f4431f7211 */ /* 0x000fe200028f16ff */
[----:B------:R-:W3:Y:S02]  /*368d0*/  LDC R250, c[0x0][0x240] ;  /* 0x00009000fffa7b82 */ /* 0x000ee40000000800 */
[----:B------:R-:W3:Y:S04]  /*368e0*/  LDL.LU R67, [R1+0x2780] ;  /* 0x0027800001437983 */ /* 0x000ee80000300800 */
[----:B------:R4:W-:Y:S02]  /*368f0*/  STL.64 [R1+0xe68], R30 ;  /* 0x000e681e01007387 */ /* 0x0009e40000100a00 */
[----:B----4-:R-:W-:-:S04]  /*36900*/  LEA R6, P6, R64, R5, 0x2 ;  /* 0x0000000540067211 */ /* 0x010fc800078c10ff */
[----:B------:R-:W-:Y:S02]  /*36910*/  LEA.HI.X.SX32 R7, R64, R244, 0x2, P6 ;  /* 0x000000f440077211 */ /* 0x000fe400030f16ff */
[----:B------:R-:W4:Y:S01]  /*36920*/  LDL.LU R64, [R1+0x277c] ;  /* 0x00277c0001407983 */ /* 0x000f220000300800 */
[----:B------:R-:W-:-:S03]  /*36930*/  LEA R30, P5, R33, R5, 0x2 ;  /* 0x00000005211e7211 */ /* 0x000fc600078a10ff */
[----:B------:R1:W-:Y:S01]  /*36940*/  STL.64 [R1+0xe70], R6 ;  /* 0x000e700601007387 */ /* 0x0003e20000100a00 */
[----:B------:R-:W-:-:S03]  /*36950*/  LEA.HI.X.SX32 R31, R33, R244, 0x2, P5 ;  /* 0x000000f4211f7211 */ /* 0x000fc600028f16ff */
[----:B------:R-:W2:Y:S04]  /*36960*/  LDL.LU R33, [R1+0xee8] ;  /* 0x000ee80001217983 */ /* 0x000ea80000300800 */
[----:B------:R1:W-:Y:S02]  /*36970*/  STL.64 [R1+0xe78], R30 ;  /* 0x000e781e01007387 */ /* 0x0003e40000100a00 */
[----:B-1----:R-:W-:-:S04]  /*36980*/  LEA R6, P6, R65, R5, 0x2 ;  /* 0x0000000541067211 */ /* 0x002fc800078c10ff */
[----:B------:R-:W-:Y:S02]  /*36990*/  LEA.HI.X.SX32 R7, R65, R244, 0x2, P6 ;  /* 0x000000f441077211 */ /* 0x000fe400030f16ff */
[----:B------:R-:W4:Y:S01]  /*369a0*/  LDL.LU R65, [R1+0x2778] ;  /* 0x0027780001417983 */ /* 0x000f220000300800 */
[----:B------:R-:W-:-:S03]  /*369b0*/  LEA R30, P5, R32, R5, 0x2 ;  /* 0x00000005201e7211 */ /* 0x000fc600078a10ff */
[----:B------:R1:W-:Y:S01]  /*369c0*/  STL.64 [R1+0xe80], R6 ;  /* 0x000e800601007387 */ /* 0x0003e20000100a00 */
[----:B------:R-:W-:-:S03]  /*369d0*/  LEA.HI.X.SX32 R31, R32, R244, 0x2, P5 ;  /* 0x000000f4201f7211 */ /* 0x000fc600028f16ff */
[----:B------:R-:W3:Y:S04]  /*369e0*/  LDL.LU R32, [R1+0xef8] ;  /* 0x000ef80001207983 */ /* 0x000ee80000300800 */
        /* <DEDUP_REMOVED lines=8> */
[----:B------:R1:W-:Y:S02]  /*36a70*/  STL.64 [R1+0xe98], R30 ;  /* 0x000e981e01007387 */ /* 0x0003e40000100a00 */
[----:B-1----:R-:W-:-:S04]  /*36a80*/  LEA R6, P6, R248, R5, 0x2 ;  /* 0x00000005f8067211 */ /* 0x002fc800078c10ff */
[----:B------:R-:W-:Y:S02]  /*36a90*/  LEA.HI.X.SX32 R7, R248, R244, 0x2, P6 ;  /* 0x000000f4f8077211 */ /* 0x000fe400030f16ff */
        /* <DEDUP_REMOVED lines=31> */
[----:B------:R-:W2:Y:S01]  /*36c90*/  LDC R246, c[0x0][0x240] ;  /* 0x00009000fff67b82 */ /* 0x000ea20000000800 */
        /* <DEDUP_REMOVED lines=20> */
[----:B------:R-:W-:-:S04]  /*36de0*/  LEA R30, P5, R0, R5, 0x2 ;  /* 0x00000005001e7211 */ /* 0x000fc800078a10ff */
[----:B------:R-:W-:Y:S01]  /*36df0*/  LEA.HI.X.SX32 R31, R0, R244, 0x2, P5 ;  /* 0x000000f4001f7211 */ /* 0x000fe200028f16ff */
[----:B--2---:R-:W-:Y:S02]  /*36e00*/  IMAD R33, R33, R246, RZ ;  /* 0x000000f621217224 */ /* 0x004fe400078e02ff */
[----:B------:R-:W2:Y:S04]  /*36e10*/  LDL.LU R246, [R1+0xf74] ;  /* 0x000f740001f67983 */ /* 0x000ea80000300800 */
[----:B------:R1:W-:Y:S04]  /*36e20*/  STL.64 [R1+0xf00], R6 ;  /* 0x000f000601007387 */ /* 0x0003e80000100a00 */
[----:B------:R-:W2:Y:S04]  /*36e30*/  LDL.LU R0, [R1+0x273c] ;  /* 0x00273c0001007983 */ /* 0x000ea80000300800 */
[----:B------:R3:W-:Y:S01]  /*36e40*/  STL.64 [R1+0xf08], R30 ;  /* 0x000f081e01007387 */ /* 0x0007e20000100a00 */
[----:B-1----:R-:W-:-:S04]  /*36e50*/  LEA R6, P6, R44, R5, 0x2 ;  /* 0x000000052c067211 */ /* 0x002fc800078c10ff */
[----:B------:R-:W-:Y:S01]  /*36e60*/  LEA.HI.X.SX32 R7, R44, R244, 0x2, P6 ;  /* 0x000000f42c077211 */ /* 0x000fe200030f16ff */
[----:B---3--:R-:W-:Y:S01]  /*36e70*/  IMAD R32, R32, R247, RZ ;  /* 0x000000f720207224 */ /* 0x008fe200078e02ff */
[----:B------:R-:W3:Y:S01]  /*36e80*/  LDL.LU R44, [R1+0x2738] ;  /* 0x00273800012c7983 */ /* 0x000ee20000300800 */
[----:B------:R-:W-:-:S03]  /*36e90*/  LEA R30, P5, R45, R5, 0x2 ;  /* 0x000000052d1e7211 */ /* 0x000fc600078a10ff */
[----:B------:R-:W3:Y:S01]  /*36ea0*/  LDL.LU R247, [R1+0xf84] ;  /* 0x000f840001f77983 */ /* 0x000ee20000300800 */
[----:B------:R-:W-:-:S03]  /*36eb0*/  LEA.HI.X.SX32 R31, R45, R244, 0x2, P5 ;  /* 0x000000f42d1f7211 */ /* 0x000fc600028f16ff */
[----:B------:R1:W-:Y:S04]  /*36ec0*/  STL.64 [R1+0xf10], R6 ;  /* 0x000f100601007387 */ /* 0x0003e80000100a00 */
[----:B------:R-:W3:Y:S04]  /*36ed0*/  LDL.LU R45, [R1+0x2734] ;  /* 0x00273400012d7983 */ /* 0x000ee80000300800 */
[----:B------:R1:W-:Y:S02]  /*36ee0*/  STL.64 [R1+0xf18], R30 ;  /* 0x000f181e01007387 */ /* 0x0003e40000100a00 */
[----:B-1----:R-:W-:-:S04]  /*36ef0*/  LEA R6, P6, R35, R5, 0x2 ;  /* 0x0000000523067211 */ /* 0x002fc800078c10ff */
[----:B------:R-:W-:Y:S02]  /*36f00*/  LEA.HI.X.SX32 R7, R35, R244, 0x2, P6 ;  /* 0x000000f423077211 */ /* 0x000fe400030f16ff */
[----:B------:R-:W3:Y:S01]  /*36f10*/  LDL.LU R35, [R1+0xf98] ;  /* 0x000f980001237983 */ /* 0x000ee20000300800 */
[----:B------:R-:W-:-:S04]  /*36f20*/  LEA R30, P5, R42, R5, 0x2 ;  /* 0x000000052a1e7211 */ /* 0x000fc800078a10ff */
[----:B------:R-:W-:Y:S01]  /*36f30*/  LEA.HI.X.SX32 R31, R42, R244, 0x2, P5 ;  /* 0x000000f42a1f7211 */ /* 0x000fe200028f16ff */
        /* <DEDUP_REMOVED lines=8> */
[----:B----4-:R-:W-:Y:S02]  /*36fc0*/  IMAD R249, R248, R249, RZ ;  /* 0x000000f9f8f97224 */ /* 0x010fe400078e02ff */
[----:B------:R-:W4:Y:S04]  /*36fd0*/  LDL.LU R248, [R1+0xfa4] ;  /* 0x000fa40001f87983 */ /* 0x000f280000300800 */
[----:B------:R-:W-:Y:S04]  /*36fe0*/  STL.64 [R1+0xf30], R6 ;  /* 0x000f300601007387 */ /* 0x000fe80000100a00 */
[----:B------:R-:W4:Y:S04]  /*36ff0*/  LDL.LU R12, [R1+0x2728] ;  /* 0x00272800010c7983 */ /* 0x000f280000300800 */
[----:B------:R1:W-:Y:S04]  /*37000*/  STL.64 [R1+0xf38], R30 ;  /* 0x000f381e01007387 */ /* 0x0003e80000100a00 */
[----:B-1----:R-:W2:Y:S01]  /*37010*/  LDL.LU R31, [R1+0xf58] ;  /* 0x000f5800011f7983 */ /* 0x002ea20000300800 */
[----:B------:R-:W-:-:S02]  /*37020*/  IMAD R34, R34, R245, RZ ;  /* 0x000000f522227224 */ /* 0x000fc400078e02ff */
[----:B------:R-:W2:Y:S01]  /*37030*/  LDC R245, c[0x0][0x240] ;  /* 0x00009000fff57b82 */ /* 0x000ea20000000800 */
[CC--:B------:R-:W-:Y:S02]  /*37040*/  LEA R6, P6, R13.reuse, R5.reuse, 0x2 ;  /* 0x000000050d067211 */ /* 0x0c0fe400078c10ff */
[-C--:B------:R-:W-:Y:S02]  /*37050*/  LEA R30, P5, R14, R5.reuse, 0x2 ;  /* 0x000000050e1e7211 */ /* 0x080fe400078a10ff */
[----:B------:R-:W-:Y:S01]  /*37060*/  LEA.HI.X.SX32 R7, R13, R244, 0x2, P6 ;  /* 0x000000f40d077211 */ /* 0x000fe200030f16ff */
[----:B------:R-:W-:Y:S01]  /*37070*/  IMAD R250, R251, R250, RZ ;  /* 0x000000fafbfa7224 */ /* 0x000fe200078e02ff */
[----:B------:R-:W4:Y:S04]  /*37080*/  LDL.LU R13, [R1+0x2724] ;  /* 0x00272400010d7983 */ /* 0x000f280000300800 */
[----:B------:R-:W4:Y:S04]  /*37090*/  LDL.LU R251, [R1+0xfb4] ;  /* 0x000fb40001fb7983 */ /* 0x000f280000300800 */
[----:B------:R1:W-:Y:S02]  /*370a0*/  STL.64 [R1+0xf40], R6 ;  /* 0x000f400601007387 */ /* 0x0003e40000100a00 */
[----:B-1----:R-:W-:-:S04]  /*370b0*/  LEA R6, P6, R15, R5, 0x2 ;  /* 0x000000050f067211 */ /* 0x002fc800078c10ff */
[-C--:B------:R-:W-:Y:S01]  /*370c0*/  LEA.HI.X.SX32 R7, R15, R244.reuse, 0x2, P6 ;  /* 0x000000f40f077211 */ /* 0x080fe200030f16ff */
[----:B--2---:R-:W-:Y:S01]  /*370d0*/  IMAD R245, R31, R245, RZ ;  /* 0x000000f51ff57224 */ /* 0x004fe200078e02ff */
[----:B------:R-:W-:Y:S02]  /*370e0*/  LEA.HI.X.SX32 R31, R14, R244, 0x2, P5 ;  /* 0x000000f40e1f7211 */ /* 0x000fe400028f16ff */
[----:B------:R-:W2:Y:S04]  /*370f0*/  LDL.LU R14, [R1+0x2720] ;  /* 0x00272000010e7983 */ /* 0x000ea80000300800 */
[----:B------:R1:W-:Y:S04]  /*37100*/  STL.64 [R1+0xf48], R30 ;  /* 0x000f481e01007387 */ /* 0x0003e80000100a00 */
[----:B------:R-:W2:Y:S01]  /*37110*/  LDL.LU R15, [R1+0x271c] ;  /* 0x00271c00010f7983 */ /* 0x000ea20000300800 */
[----:B-1----:R-:W-:-:S03]  /*37120*/  LEA R30, P5, R10, R5, 0x2 ;  /* 0x000000050a1e7211 */ /* 0x002fc600078a10ff */
[----:B------:R1:W-:Y:S01]  /*37130*/  STL.64 [R1+0xf50], R6 ;  /* 0x000f500601007387 */ /* 0x0003e20000100a00 */
[----:B------:R-:W-:-:S03]  /*37140*/  LEA.HI.X.SX32 R31, R10, R244, 0x2, P5 ;  /* 0x000000f40a1f7211 */ /* 0x000fc600028f16ff */
[----:B------:R-:W2:Y:S04]  /*37150*/  LDL.LU R10, [R1+0x2718] ;  /* 0x00271800010a7983 */ /* 0x000ea80000300800 */
[----:B------:R3:W-:Y:S01]  /*37160*/  STL.64 [R1+0xf58], R30 ;  /* 0x000f581e01007387 */ /* 0x0007e20000100a00 */
[----:B-1----:R-:W-:-:S04]  /*37170*/  LEA R6, P6, R11, R5, 0x2 ;  /* 0x000000050b067211 */ /* 0x002fc800078c10ff */
[----:B------:R-:W-:Y:S02]  /*37180*/  LEA.HI.X.SX32 R7, R11, R244, 0x2, P6 ;  /* 0x000000f40b077211 */ /* 0x000fe400030f16ff */
[----:B------:R-:W2:Y:S01]  /*37190*/  LDL.LU R11, [R1+0x2714] ;  /* 0x00271400010b7983 */ /* 0x000ea20000300800 */
[----:B---3--:R-:W-:-:S03]  /*371a0*/  LEA R30, P5, R16, R5, 0x2 ;  /* 0x00000005101e7211 */ /* 0x008fc600078a10ff */
[----:B------:R-:W-:Y:S01]  /*371b0*/  STL.64 [R1+0xf60], R6 ;  /* 0x000f600601007387 */ /* 0x000fe20000100a00 */
[----:B------:R-:W-:-:S03]  /*371c0*/  LEA.HI.X.SX32 R31, R16, R244, 0x2, P5 ;  /* 0x000000f4101f7211 */ /* 0x000fc600028f16ff */
[----:B------:R-:W3:Y:S04]  /*371d0*/  LDL.LU R16, [R1+0x2710] ;  /* 0x0027100001107983 */ /* 0x000ee80000300800 */
[----:B------:R1:W-:Y:S04]  /*371e0*/  STL.64 [R1+0xf68], R30 ;  /* 0x000f681e01007387 */ /* 0x0003e80000100a00 */
[----:B-1----:R-:W4:Y:S01]  /*371f0*/  LDL.LU R31, [R1+0xf88] ;  /* 0x000f8800011f7983 */ /* 0x002f220000300800 */
[----:B------:R-:W-:-:S04]  /*37200*/  LEA R6, P6, R246, R5, 0x2 ;  /* 0x00000005f6067211 */ /* 0x000fc800078c10ff */
[----:B------:R-:W-:Y:S02]  /*37210*/  LEA.HI.X.SX32 R7, R246, R244, 0x2, P6 ;  /* 0x000000f4f6077211 */ /* 0x000fe400030f16ff */
[----:B------:R-:W4:Y:S01]  /*37220*/  LDC R246, c[0x0][0x240] ;  /* 0x00009000fff67b82 */ /* 0x000f220000000800 */
[CC--:B------:R-:W-:Y:S02]  /*37230*/  LEA R30, P5, R18.reuse, R5.reuse, 0x2 ;  /* 0x00000005121e7211 */ /* 0x0c0fe400078a10ff */
[----:B------:R1:W-:Y:S02]  /*37240*/  STL.64 [R1+0xf70], R6 ;  /* 0x000f700601007387 */ /* 0x0003e40000100a00 */
[----:B-1----:R-:W-:Y:S01]  /*37250*/  IMAD.MOV.U32 R7, RZ, RZ, R17 ;  /* 0x000000ffff077224 */ /* 0x002fe200078e0011 */
[----:B------:R-:W-:Y:S01]  /*37260*/  LEA R6, P6, R247, R5, 0x2 ;  /* 0x00000005f7067211 */ /* 0x000fe200078c10ff */
[----:B------:R-:W3:Y:S01]  /*37270*/  LDL.LU R17, [R1+0x270c] ;  /* 0x00270c0001117983 */ /* 0x000ee20000300800 */
[----:B----4-:R-:W-:Y:S01]  /*37280*/  IMAD R246, R31, R246, RZ ;  /* 0x000000f61ff67224 */ /* 0x010fe200078e02ff */
[----:B------:R-:W-:-:S02]  /*37290*/  LEA.HI.X.SX32 R31, R18, R244, 0x2, P5 ;  /* 0x000000f4121f7211 */ /* 0x000fc400028f16ff */
[----:B------:R-:W4:Y:S04]  /*372a0*/  LDL.LU R18, [R1+0x2708] ;  /* 0x0027080001127983 */ /* 0x000f280000300800 */
[----:B------:R1:W-:Y:S02]  /*372b0*/  STL.64 [R1+0xf78], R30 ;  /* 0x000f781e01007387 */ /* 0x0003e40000100a00 */
[----:B-1----:R-:W-:Y:S01]  /*372c0*/  IMAD.MOV.U32 R31, RZ, RZ, R7 ;  /* 0x000000ffff1f7224 */ /* 0x002fe200078e0007 */
[----:B------:R-:W-:Y:S02]  /*372d0*/  LEA.HI.X.SX32 R7, R247, R244, 0x2, P6 ;  /* 0x000000f4f7077211 */ /* 0x000fe400030f16ff */
[----:B------:R-:W1:Y:S01]  /*372e0*/  LDC R247, c[0x0][0x240] ;  /* 0x00009000fff77b82 */ /* 0x000e620000000800 */
[----:B------:R-:W-:-:S02]  /*372f0*/  LEA R30, P5, R19, R5, 0x2 ;  /* 0x00000005131e7211 */ /* 0x000fc400078a10ff */
[----:B------:R2:W-:Y:S02]  /*37300*/  STL.64 [R1+0xf80], R6 ;  /* 0x000f800601007387 */ /* 0x0005e40000100a00 */
[----:B--2---:R-:W-:Y:S01]  /*37310*/  IMAD.MOV.U32 R7, RZ, RZ, R31 ;  /* 0x000000ffff077224 */ /* 0x004fe200078e001f */
[----:B------:R-:W-:Y:S02]  /*37320*/  LEA.HI.X.SX32 R31, R19, R244, 0x2, P5 ;  /* 0x000000f4131f7211 */ /* 0x000fe400028f16ff */
[----:B------:R-:W-:Y:S01]  /*37330*/  LEA R6, P6, R24, R5, 0x2 ;  /* 0x0000000518067211 */ /* 0x000fe200078c10ff */
[----:B-1----:R-:W-:Y:S02]  /*37340*/  IMAD R247, R35, R247, RZ ;  /* 0x000000f723f77224 */ /* 0x002fe400078e02ff */
[----:B------:R-:W2:Y:S04]  /*37350*/  LDL.LU R35, [R1+0xff8] ;  /* 0x000ff80001237983 */ /* 0x000ea80000300800 */
[----:B------:R-:W4:Y:S04]  /*37360*/  LDL.LU R19, [R1+0x2704] ;  /* 0x0027040001137983 */ /* 0x000f280000300800 */
[----:B------:R1:W-:Y:S02]  /*37370*/  STL.64 [R1+0xf88], R30 ;  /* 0x000f881e01007387 */ /* 0x0003e40000100a00 */
[----:B-1----:R-:W-:Y:S01]  /*37380*/  IMAD.MOV.U32 R31, RZ, RZ, R7 ;  /* 0x000000ffff1f7224 */ /* 0x002fe200078e0007 */
[----:B------:R-:W-:-:S02]  /*37390*/  LEA R30, P5, R7, R5, 0x2 ;  /* 0x00000005071e7211 */ /* 0x000fc400078a10ff */
[-C--:B------:R-:W-:Y:S02]  /*373a0*/  LEA.HI.X.SX32 R7, R24, R244.reuse, 0x2, P6 ;  /* 0x000000f418077211 */ /* 0x080fe400030f16ff */
[----:B------:R-:W-:Y:S01]  /*373b0*/  LEA.HI.X.SX32 R31, R31, R244, 0x2, P5 ;  /* 0x000000f41f1f7211 */ /* 0x000fe200028f16ff */
[----:B------:R-:W2:Y:S02]  /*373c0*/  LDC R24, c[0x0][0x240] ;  /* 0x00009000ff187b82 */ /* 0x000ea40000000800 */
[----:B------:R-:W-:Y:S04]  /*373d0*/  STL.64 [R1+0xf90], R6 ;  /* 0x000f900601007387 */ /* 0x000fe80000100a00 */
[----:B------:R1:W-:Y:S04]  /*373e0*/  STL.64 [R1+0xf98], R30 ;  /* 0x000f981e01007387 */ /* 0x0003e80000100a00 */
[----:B-1----:R-:W3:Y:S01]  /*373f0*/  LDL.LU R31, [R1+0xfb8] ;  /* 0x000fb800011f7983 */ /* 0x002ee20000300800 */
[----:B------:R-:W-:-:S04]  /*37400*/  LEA R6, P6, R248, R5, 0x2 ;  /* 0x00000005f8067211 */ /* 0x000fc800078c10ff */
[----:B------:R-:W-:Y:S02]  /*37410*/  LEA.HI.X.SX32 R7, R248, R244, 0x2, P6 ;  /* 0x000000f4f8077211 */ /* 0x000fe400030f16ff */
[----:B------:R-:W3:Y:S01]  /*37420*/  LDC R248, c[0x0][0x240] ;  /* 0x00009000fff87b82 */ /* 0x000ee20000000800 */
[CC--:B------:R-:W-:Y:S02]  /*37430*/  LEA R30, P5, R20.reuse, R5.reuse, 0x2 ;  /* 0x00000005141e7211 */ /* 0x0c0fe400078a10ff */
[----:B------:R1:W-:Y:S02]  /*37440*/  STL.64 [R1+0xfa0], R6 ;  /* 0x000fa00601007387 */ /* 0x0003e40000100a00 */
[----:B-1----:R-:W-:Y:S01]  /*37450*/  LEA R6, P6, R251, R5, 0x2 ;  /* 0x00000005fb067211 */ /* 0x002fe200078c10ff */
[----:B---3--:R-:W-:Y:S01]  /*37460*/  IMAD R248, R31, R248, RZ ;  /* 0x000000f81ff87224 */ /* 0x008fe200078e02ff */
[-C--:B------:R-:W-:Y:S02]  /*37470*/  LEA.HI.X.SX32 R31, R20, R244.reuse, 0x2, P5 ;  /* 0x000000f4141f7211 */ /* 0x080fe400028f16ff */
[----:B------:R-:W3:Y:S04]  /*37480*/  LDL.LU R20, [R1+0x2700] ;  /* 0x0027000001147983 */ /* 0x000ee80000300800 */
[----:B------:R1:W-:Y:S04]  /*37490*/  STL.64 [R1+0xfa8], R30 ;  /* 0x000fa81e01007387 */ /* 0x0003e80000100a00 */
[----:B-1----:R-:W2:Y:S01]  /*374a0*/  LDL.LU R31, [R1+0xfc8] ;  /* 0x000fc800011f7983 */ /* 0x002ea20000300800 */
[----:B------:R-:W-:-:S02]  /*374b0*/  LEA.HI.X.SX32 R7, R251, R244, 0x2, P6 ;  /* 0x000000f4fb077211 */ /* 0x000fc400030f16ff */
[----:B------:R-:W2:Y:S01]  /*374c0*/  LDC R251, c[0x0][0x240] ;  /* 0x00009000fffb7b82 */ /* 0x000ea20000000800 */
[-C--:B------:R-:W-:Y:S02]  /*374d0*/  LEA R30, P5, R21, R5.reuse, 0x2 ;  /* 0x00000005151e7211 */ /* 0x080fe400078a10ff */
        /* <DEDUP_REMOVED lines=14> */
[-C--:B------:R-:W-:Y:S02]  /*375c0*/  LEA.HI.X.SX32 R7, R25, R244.reuse, 0x2, P6 ;  /* 0x000000f419077211 */ /* 0x080fe400030f16ff */
[----:B------:R-:W1:Y:S01]  /*375d0*/  LDC R25, c[0x0][0x240] ;  /* 0x00009000ff197b82 */ /* 0x000e620000000800 */
[----:B----4-:R-:W-:Y:S01]  /*375e0*/  IMAD.MOV.U32 R31, RZ, RZ, R26 ;  /* 0x000000ffff1f7224 */ /* 0x010fe200078e001a */
[-C--:B------:R-:W-:Y:S02]  /*375f0*/  LEA R30, P5, R26, R5.reuse, 0x2 ;  /* 0x000000051a1e7211 */ /* 0x080fe400078a10ff */
[----:B------:R-:W1:Y:S02]  /*37600*/  LDL.LU R26, [R1+0x102c] ;  /* 0x00102c00011a7983 */ /* 0x000e640000300800 */
[----:B------:R-:W-:Y:S02]  /*37610*/  LEA.HI.X.SX32 R31, R31, R244, 0x2, P5 ;  /* 0x000000f41f1f7211 */ /* 0x000fe400028f16ff */
[----:B------:R4:W-:Y:S04]  /*37620*/  STL.64 [R1+0xfd0], R6 ;  /* 0x000fd00601007387 */ /* 0x0009e80000100a00 */
[----:B------:R4:W-:Y:S02]  /*37630*/  STL.64 [R1+0xfd8], R30 ;  /* 0x000fd81e01007387 */ /* 0x0009e40000100a00 */
[----:B----4-:R-:W-:-:S04]  /*37640*/  LEA R6, P6, R28, R5, 0x2 ;  /* 0x000000051c067211 */ /* 0x010fc800078c10ff */
[-C--:B------:R-:W-:Y:S02]  /*37650*/  LEA.HI.X.SX32 R7, R28, R244.reuse, 0x2, P6 ;  /* 0x000000f41c077211 */ /* 0x080fe400030f16ff */
[CC--:B------:R-:W-:Y:S01]  /*37660*/  LEA R30, P5, R34.reuse, R5.reuse, 0x2 ;  /* 0x00000005221e7211 */ /* 0x0c0fe200078a10ff */
[----:B------:R-:W4:Y:S03]  /*37670*/  LDL.LU R28, [R1+0x26f0] ;  /* 0x0026f000011c7983 */ /* 0x000f260000300800 */
[----:B------:R-:W-:Y:S01]  /*37680*/  LEA.HI.X.SX32 R31, R34, R244, 0x2, P5 ;  /* 0x000000f4221f7211 */ /* 0x000fe200028f16ff */
[----:B------:R3:W-:Y:S04]  /*37690*/  STL.64 [R1+0xfe0], R6 ;  /* 0x000fe00601007387 */ /* 0x0007e80000100a00 */
[----:B------:R3:W-:Y:S02]  /*376a0*/  STL.64 [R1+0xfe8], R30 ;  /* 0x000fe81e01007387 */ /* 0x0007e40000100a00 */
[----:B---3--:R-:W-:-:S04]  /*376b0*/  LEA R6, P6, R33, R5, 0x2 ;  /* 0x0000000521067211 */ /* 0x008fc800078c10ff */
[----:B------:R-:W-:Y:S02]  /*376c0*/  LEA.HI.X.SX32 R7, R33, R244, 0x2, P6 ;  /* 0x000000f421077211 */ /* 0x000fe400030f16ff */
[----:B------:R-:W-:-:S03]  /*376d0*/  LEA R30, P5, R32, R5, 0x2 ;  /* 0x00000005201e7211 */ /* 0x000fc600078a10ff */
[----:B------:R3:W-:Y:S01]  /*376e0*/  STL.64 [R1+0xff0], R6 ;  /* 0x000ff00601007387 */ /* 0x0007e20000100a00 */
[----:B------:R-:W-:-:S05]  /*376f0*/  LEA.HI.X.SX32 R31, R32, R244, 0x2, P5 ;  /* 0x000000f4201f7211 */ /* 0x000fca00028f16ff */
[----:B------:R3:W-:Y:S02]  /*37700*/  STL.64 [R1+0xff8], R30 ;  /* 0x000ff81e01007387 */ /* 0x0007e40000100a00 */
[----:B---3--:R-:W-:-:S04]  /*37710*/  LEA R6, P6, R250, R5, 0x2 ;  /* 0x00000005fa067211 */ /* 0x008fc800078c10ff */
[----:B------:R-:W-:Y:S02]  /*37720*/  LEA.HI.X.SX32 R7, R250, R244, 0x2, P6 ;  /* 0x000000f4fa077211 */ /* 0x000fe400030f16ff */
[----:B------:R-:W3:Y:S04]  /*37730*/  LDL.LU R250, [R1+0x101c] ;  /* 0x00101c0001fa7983 */ /* 0x000ee80000300800 */
[----:B------:R2:W-:Y:S04]  /*37740*/  STL.64 [R1+0x1000], R6 ;  /* 0x0010000601007387 */ /* 0x0005e80000100a00 */
[----:B------:R-:W4:Y:S01]  /*37750*/  LDL.64 R32, [R1+0x6f0] ;  /* 0x0006f00001207983 */ /* 0x000f220000100a00 */
[----:B------:R-:W-:-:S04]  /*37760*/  LEA R30, P5, R249, R5, 0x2 ;  /* 0x00000005f91e7211 */ /* 0x000fc800078a10ff */
[----:B------:R-:W-:Y:S02]  /*37770*/  LEA.HI.X.SX32 R31, R249, R244, 0x2, P5 ;  /* 0x000000f4f91f7211 */ /* 0x000fe400028f16ff */
[----:B------:R-:W3:Y:S01]  /*37780*/  LDC R249, c[0x0][0x240] ;  /* 0x00009000fff97b82 */ /* 0x000ee20000000800 */
[-C--:B--2---:R-:W-:Y:S02]  /*37790*/  LEA R6, P6, R245, R5.reuse, 0x2 ;  /* 0x00000005f5067211 */ /* 0x084fe400078c10ff */
[C---:B------:R-:W-:Y:S01]  /*377a0*/  LEA R34, P5, R246.reuse, R5, 0x2 ;  /* 0x00000005f6227211 */ /* 0x040fe200078a10ff */
[----:B------:R-:W-:Y:S01]  /*377b0*/  IMAD R24, R35, R24, RZ ;  /* 0x0000001823187224 */ /* 0x000fe200078e02ff */
[-C--:B------:R-:W-:Y:S01]  /*377c0*/  LEA.HI.X.SX32 R7, R245, R244.reuse, 0x2, P6 ;  /* 0x000000f4f5077211 */ /* 0x080fe200030f16ff */
[----:B------:R2:W-:Y:S01]  /*377d0*/  STL.64 [R1+0x1008], R30 ;  /* 0x0010081e01007387 */ /* 0x0005e20000100a00 */
[----:B------:R-:W-:-:S03]  /*377e0*/  LEA.HI.X.SX32 R35, R246, R244, 0x2, P5 ;  /* 0x000000f4f6237211 */ /* 0x000fc600028f16ff */
[----:B--2---:R-:W2:Y:S04]  /*377f0*/  LDL.64 R30, [R1+0x6f8] ;  /* 0x0006f800011e7983 */ /* 0x004ea80000100a00 */
[----:B------:R-:W-:Y:S04]  /*37800*/  STL.64 [R1+0x1010], R6 ;  /* 0x0010100601007387 */ /* 0x000fe80000100a00 */
[----:B------:R-:W2:Y:S04]  /*37810*/  LDL.LU R246, [R1+0x104c] ;  /* 0x00104c0001f67983 */ /* 0x000ea80000300800 */
[----:B------:R1:W-:Y:S02]  /*37820*/  STL.64 [R1+0x1018], R34 ;  /* 0x0010182201007387 */ /* 0x0003e40000100a00 */
[----:B-1----:R-:W-:-:S04]  /*37830*/  LEA R34, P5, R248, R5, 0x2 ;  /* 0x00000005f8227211 */ /* 0x002fc800078a10ff */
[----:B------:R-:W-:Y:S02]  /*37840*/  LEA.HI.X.SX32 R35, R248, R244, 0x2, P5 ;  /* 0x000000f4f8237211 */ /* 0x000fe400028f16ff */
[----:B------:R-:W-:-:S04]  /*37850*/  MOV R248, R24 ;  /* 0x0000001800f87202 */ /* 0x000fc80000000f00 */
[-C--:B------:R-:W-:Y:S02]  /*37860*/  LEA R24, P5, R248, R5.reuse, 0x2 ;  /* 0x00000005f8187211 */ /* 0x080fe400078a10ff */
[----:B------:R-:W-:-:S04]  /*37870*/  LEA R6, P6, R247, R5, 0x2 ;  /* 0x00000005f7067211 */ /* 0x000fc800078c10ff */
[----:B------:R-:W-:Y:S02]  /*37880*/  LEA.HI.X.SX32 R7, R247, R244, 0x2, P6 ;  /* 0x000000f4f7077211 */ /* 0x000fe400030f16ff */
[----:B------:R-:W2:Y:S04]  /*37890*/  LDL.LU R247, [R1+0x1058] ;  /* 0x0010580001f77983 */ /* 0x000ea80000300800 */
[----:B------:R1:W-:Y:S04]  /*378a0*/  STL.64 [R1+0x1020], R6 ;  /* 0x0010200601007387 */ /* 0x0003e80000100a00 */
[----:B------:R1:W-:Y:S02]  /*378b0*/  STL.64 [R1+0x1028], R34 ;  /* 0x0010282201007387 */ /* 0x0003e40000100a00 */
[----:B-1----:R-:W-:-:S04]  /*378c0*/  LEA R6, P6, R251, R5, 0x2 ;  /* 0x00000005fb067211 */ /* 0x002fc800078c10ff */
[-C--:B------:R-:W-:Y:S01]  /*378d0*/  LEA.HI.X.SX32 R7, R251, R244.reuse, 0x2, P6 ;  /* 0x000000f4fb077211 */ /* 0x080fe200030f16ff */
[----:B------:R-:W2:Y:S01]  /*378e0*/  LDL.64 R34, [R1+0x708] ;  /* 0x0007080001227983 */ /* 0x000ea20000100a00 */
[----:B------:R-:W1:Y:S03]  /*378f0*/  LDC R251, c[0x0][0x240] ;  /* 0x00009000fffb7b82 */ /* 0x000e660000000800 */
[----:B------:R1:W-:Y:S04]  /*37900*/  STL.64 [R1+0x1030], R6 ;  /* 0x0010300601007387 */ /* 0x0003e80000100a00 */
[----:B-1----:R-:W2:Y:S01]  /*37910*/  LDL.64 R6, [R1+0x710] ;  /* 0x0007100001067983 */ /* 0x002ea20000100a00 */
[----:B------:R-:W-:Y:S01]  /*37920*/  IMAD R245, R26, R25, RZ ;  /* 0x000000191af57224 */ /* 0x000fe200078e02ff */
[----:B------:R-:W-:-:S02]  /*37930*/  LEA.HI.X.SX32 R25, R248, R244, 0x2, P5 ;  /* 0x000000f4f8197211 */ /* 0x000fc400028f16ff */
[----:B------:R-:W1:Y:S03]  /*37940*/  LDC R248, c[0x0][0x240] ;  /* 0x00009000fff87b82 */ /* 0x000e660000000800 */
[----:B------:R1:W-:Y:S04]  /*37950*/  STL.64 [R1+0x1038], R24 ;  /* 0x0010381801007387 */ /* 0x0003e80000100a00 */
[----:B-1----:R-:W2:Y:S01]  /*37960*/  LDL.LU.64 R24, [R1+0x26e8] ;  /* 0x0026e80001187983 */ /* 0x002ea20000300a00 */
[----:B---3--:R-:W-:Y:S02]  /*37970*/  IMAD R249, R250, R249, RZ ;  /* 0x000000f9faf97224 */ /* 0x008fe400078e02ff */
[----:B------:R-:W-:-:S05]  /*37980*/  VIADD R250, R27, 0xffffff80 ;  /* 0xffffff801bfa7836 */ /* 0x000fca0000000000 */
[----:B------:R-:W-:Y:S01]  /*37990*/  ISETP.GE.U32.AND P5, PT, R250, 0x7fffff01, PT ;  /* 0x7fffff01fa00780c */ /* 0x000fe20003fa6070 */
[----:B----4-:R1:W-:Y:S01]  /*379a0*/  LDGSTS.E [R243+0x8008], desc[UR60][R32.64], !P4 ;  /* 0x0800800020f37fae */ /* 0x0103e2000e12187c */
[----:B------:R-:W3:Y:S01]  /*379b0*/  LDC R250, c[0x0][0x230] ;  /* 0x00008c00fffa7b82 */ /* 0x000ee20000000800 */
[----:B------:R-:W-:-:S04]  /*379c0*/  LEA R26, P6, R249, R5, 0x2 ;  /* 0x00000005f91a7211 */ /* 0x000fc800078c10ff */
[----:B------:R-:W-:-:S05]  /*379d0*/  LEA.HI.X.SX32 R27, R249, R244, 0x2, P6 ;  /* 0x000000f4f91b7211 */ /* 0x000fca00030f16ff */
[----:B------:R4:W-:Y:S02]  /*379e0*/  STL.64 [R1+0x1040], R26 ;  /* 0x0010401a01007387 */ /* 0x0009e40000100a00 */
[C---:B----4-:R-:W-:Y:S01]  /*379f0*/  LEA R26, P6, R245.reuse, R5, 0x2 ;  /* 0x00000005f51a7211 */ /* 0x050fe200078c10ff */
[----:B---3--:R-:W-:Y:S01]  /*37a00*/  VIADD R249, R250, 0x7f ;  /* 0x0000007ffaf97836 */ /* 0x008fe20000000000 */
[----:B--2---:R-:W-:Y:S02]  /*37a10*/  LDGSTS.E [R243+0x800c], desc[UR60][R30.64], !P1 ;  /* 0x0800c0001ef37fae */ /* 0x004fe4000c92187c */
[----:B------:R-:W-:Y:S01]  /*37a20*/  LEA.HI.X.SX32 R27, R245, R244, 0x2, P6 ;  /* 0x000000f4f51b7211 */ /* 0x000fe200030f16ff */
[----:B------:R-:W2:Y:S01]  /*37a30*/  LDC R250, c[0x0][0x230] ;  /* 0x00008c00fffa7b82 */ /* 0x000ea20000000800 */
[----:B------:R-:W-:-:S03]  /*37a40*/  ISETP.GT.AND P6, PT, R249, 0xff, PT ;  /* 0x000000fff900780c */ /* 0x000fc60003fc4270 */
[----:B------:R3:W-:Y:S01]  /*37a50*/  STL.64 [R1+0x1048], R26 ;  /* 0x0010481a01007387 */ /* 0x0007e20000100a00 */
[----:B------:R-:W-:Y:S01]  /*37a60*/  SEL R245, R29, RZ, P6 ;  /* 0x000000ff1df57207 */ /* 0x000fe20003000000 */
[----:B------:R-:W-:Y:S02]  /*37a70*/  IMAD R246, R246, R248, RZ ;  /* 0x000000f8f6f67224 */ /* 0x000fe400078e02ff */
[----:B------:R-:W4:Y:S01]  /*37a80*/  LDC R249, c[0x0][0x230] ;  /* 0x00008c00fff97b82 */ /* 0x000f220000000800 */
[----:B---3--:R-:W3:Y:S01]  /*37a90*/  LDL.LU.64 R26, [R1+0x26e0] ;  /* 0x0026e000011a7983 */ /* 0x008ee20000300a00 */
[----:B------:R-:W-:-:S06]  /*37aa0*/  ISETP.NE.U32.AND P1, PT, R245, RZ, PT ;  /* 0x000000fff500720c */ /* 0x000fcc0003f25070 */
[----:B------:R-:W4:Y:S01]  /*37ab0*/  LDC R248, c[0x0][0x230] ;  /* 0x00008c00fff87b82 */ /* 0x000f220000000800 */
[----:B------:R-:W3:Y:S04]  /*37ac0*/  LDL.LU R29, [R1+0x26d8] ;  /* 0x0026d800011d7983 */ /* 0x000ee80000300800 */
[----:B------:R-:W4:Y:S01]  /*37ad0*/  LDL.LU R33, [R1+0x1054] ;  /* 0x0010540001217983 */ /* 0x000f220000300800 */
[----:B-1----:R-:W-:-:S03]  /*37ae0*/  LEA R32, P4, R246, R5, 0x2 ;  /* 0x00000005f6207211 */ /* 0x002fc600078810ff */
[----:B------:R-:W3:Y:S01]  /*37af0*/  LDL.LU.64 R30, [R1+0x26d0] ;  /* 0x0026d000011e7983 */ /* 0x000ee20000300a00 */
[----:B------:R-:W-:Y:S02]  /*37b00*/  IMAD R247, R247, R251, RZ ;  /* 0x000000fbf7f77224 */ /* 0x000fe400078e02ff */
[----:B------:R-:W1:Y:S01]  /*37b10*/  LDC R251, c[0x0][0x230] ;  /* 0x00008c00fffb7b82 */ /* 0x000e620000000800 */
[----:B----4-:R-:W-:Y:S02]  /*37b20*/  ISETP.NE.U32.AND P6, PT, R33, RZ, PT ;  /* 0x000000ff2100720c */ /* 0x010fe40003fc5070 */
[----:B------:R-:W-:-:S05]  /*37b30*/  LEA.HI.X.SX32 R33, R246, R244, 0x2, P4 ;  /* 0x000000f4f6217211 */ /* 0x000fca00020f16ff */
[----:B------:R-:W4:Y:S01]  /*37b40*/  LDC R246, c[0x0][0x230] ;  /* 0x00008c00fff67b82 */ /* 0x000f220000000800 */
[----:B------:R1:W-:Y:S02]  /*37b50*/  STL.64 [R1+0x1058], R32 ;  /* 0x0010582001007387 */ /* 0x0003e40000100a00 */
[----:B-1----:R-:W-:-:S05]  /*37b60*/  LEA R32, P4, R247, R5, 0x2 ;  /* 0x00000005f7207211 */ /* 0x002fca00078810ff */
[----:B------:R-:W1:Y:S01]  /*37b70*/  LDC R5, c[0x0][0x230] ;  /* 0x00008c00ff057b82 */ /* 0x000e620000000800 */
[----:B------:R-:W-:-:S05]  /*37b80*/  LEA.HI.X.SX32 R33, R247, R244, 0x2, P4 ;  /* 0x000000f4f7217211 */ /* 0x000fca00020f16ff */
[----:B------:R2:W-:Y:S04]  /*37b90*/  STL.64 [R1+0x1050], R32 ;  /* 0x0010502001007387 */ /* 0x0005e80000100a00 */
[----:B--2---:R-:W2:Y:S04]  /*37ba0*/  LDL.LU.64 R32, [R1+0x26c8] ;  /* 0x0026c80001207983 */ /* 0x004ea80000300a00 */
[----:B------:R-:W3:Y:S04]  /*37bb0*/  LDL.64 R244, [R1+0x700] ;  /* 0x0007000001f47983 */ /* 0x000ee80000100a00 */
[----:B---3--:R3:W-:Y:S04]  /*37bc0*/  LDGSTS.E [R243+0xc000], desc[UR60][R244.64], !P0 ;  /* 0x0c000000f4f37fae */ /* 0x0087e8000c12187c */
[----:B------:R-:W-:Y:S04]  /*37bd0*/  LDGSTS.E [R243+0xc004], desc[UR60][R34.64], !P2 ;  /* 0x0c00400022f37fae */ /* 0x000fe8000d12187c */
[----:B------:R-:W-:Y:S04]  /*37be0*/  LDGSTS.E [R243+0xc008], desc[UR60][R6.64], !P3 ;  /* 0x0c00800006f37fae */ /* 0x000fe8000d92187c */
[----:B------:R-:W2:Y:S04]  /*37bf0*/  LDL.LU.64 R34, [R1+0x26c0] ;  /* 0x0026c00001227983 */ /* 0x000ea80000300a00 */
[----:B------:R-:W4:Y:S04]  /*37c00*/  LDL.LU.64 R6, [R1+0x26b8] ;  /* 0x0026b80001067983 */ /* 0x000f280000300a00 */
[----:B----4-:R-:W-:Y:S01]  /*37c10*/  LDGSTS.E [R243+0xc00c], desc[UR60][R6.64], !P5 ;  /* 0x0c00c00006f37fae */ /* 0x010fe2000e92187c */
[----:B---3--:R-:W-:-:S03]  /*37c20*/  VIADD R244, R250, 0xffffff7d ;  /* 0xffffff7dfaf47836 */ /* 0x008fc60000000000 */
[----:B------:R-:W0:Y:S04]  /*37c30*/  LDGDEPBAR ;  /* 0x00000000000079af */ /* 0x000e280000000000 */
[----:B------:R-:W3:Y:S04]  /*37c40*/  LDL.LU.64 R6, [R1+0x26b0] ;  /* 0x0026b00001067983 */ /* 0x000ee80000300a00 */
[----:B------:R4:W-:Y:S04]  /*37c50*/  STL.64 [R1+0x2970], R200 ;  /* 0x002970c801007387 */ /* 0x0009e80000100a00 */
[----:B----4-:R-:W4:Y:S04]  /*37c60*/  LDL.64 R200, [R1+0x788] ;  /* 0x0007880001c87983 */ /* 0x010f280000100a00 */
[----:B------:R1:W-:Y:S04]  /*37c70*/  STL.64 [R1+0x2968], R202 ;  /* 0x002968ca01007387 */ /* 0x0003e80000100a00 */
[----:B-1----:R-:W2:Y:S04]  /*37c80*/  LDL.64 R202, [R1+0x778] ;  /* 0x0007780001ca7983 */ /* 0x002ea80000100a00 */
[----:B------:R1:W-:Y:S04]  /*37c90*/  STL.64 [R1+0x2960], R204 ;  /* 0x002960cc01007387 */ /* 0x0003e80000100a00 */
[----:B-1----:R-:W4:Y:S04]  /*37ca0*/  LDL.64 R204, [R1+0x798] ;  /* 0x0007980001cc7983 */ /* 0x002f280000100a00 */
        /* <DEDUP_REMOVED lines=23> */
[----:B-1----:R-:W4:Y:S01]  /*37e20*/  LDL.64 R186, [R1+0x730] ;  /* 0x0007300001ba7983 */ /* 0x002f220000100a00 */
[----:B------:R-:W-:Y:S01]  /*37e30*/  ISETP.GE.U32.AND P3, PT, R244, 0x7ffffefe, PT ;  /* 0x7ffffefef400780c */ /* 0x000fe20003f66070 */
[----:B------:R-:W-:-:S02]  /*37e40*/  VIADD R244, R251, 0xffffff5f ;  /* 0xffffff5ffbf47836 */ /* 0x000fc40000000000 */
[----:B------:R-:W-:Y:S04]  /*37e50*/  STL.64 [R1+0x28f8], R222 ;  /* 0x0028f8de01007387 */ /* 0x000fe80000100a00 */
[----:B------:R-:W-:Y:S04]  /*37e60*/  STL.64 [R1+0x28f0], R224 ;  /* 0x0028f0e001007387 */ /* 0x000fe80000100a00 */
[----:B------:R-:W-:Y:S01]  /*37e70*/  STL.64 [R1+0x28e8], R226 ;  /* 0x0028e8e201007387 */ /* 0x000fe20000100a00 */
[----:B------:R-:W-:-:S03]  /*37e80*/  ISETP.GE.U32.AND P5, PT, R244, 0x7ffffee0, PT ;  /* 0x7ffffee0f400780c */ /* 0x000fc60003fa6070 */
[----:B------:R-:W-:Y:S04]  /*37e90*/  STL.64 [R1+0x28e0], R228 ;  /* 0x0028e0e401007387 */ /* 0x000fe80000100a00 */
[----:B------:R-:W-:Y:S04]  /*37ea0*/  STL.64 [R1+0x28d8], R230 ;  /* 0x0028d8e601007387 */ /* 0x000fe80000100a00 */
[----:B------:R-:W-:Y:S04]  /*37eb0*/  STL.64 [R1+0x28d0], R232 ;  /* 0x0028d0e801007387 */ /* 0x000fe80000100a00 */
[----:B------:R-:W-:Y:S04]  /*37ec0*/  STL.64 [R1+0x28c8], R234 ;  /* 0x0028c8ea01007387 */ /* 0x000fe80000100a00 */
[----:B------:R1:W-:Y:S04]  /*37ed0*/  STL.64 [R1+0x28c0], R56 ;  /* 0x0028c03801007387 */ /* 0x0003e80000100a00 */
[----:B------:R4:W-:Y:S04]  /*37ee0*/  STL.64 [R1+0x28b8], R236 ;  /* 0x0028b8ec01007387 */ /* 0x0009e80000100a00 */
[----:B------:R-:W-:Y:S04]  /*37ef0*/  STL.64 [R1+0x28b0], R238 ;  /* 0x0028b0ee01007387 */ /* 0x000fe80000100a00 */
[----:B------:R-:W-:Y:S04]  /*37f00*/  STL.64 [R1+0x28a8], R240 ;  /* 0x0028a8f001007387 */ /* 0x000fe80000100a00 */
[----:B------:R-:W-:Y:S01]  /*37f10*/  STL.64 [R1+0x28a0], R126 ;  /* 0x0028a07e01007387 */ /* 0x000fe20000100a00 */
[----:B---3--:R-:W-:-:S03]  /*37f20*/  IMAD.IADD R244, R252, 0x1, R7 ;  /* 0x00000001fcf47824 */ /* 0x008fc600078e0207 */
[----:B------:R-:W-:Y:S04]  /*37f30*/  STL.64 [R1+0x26b0], R6 ;  /* 0x0026b00601007387 */ /* 0x000fe80000100a00 */
[----:B-1----:R-:W3:Y:S04]  /*37f40*/  LDL.64 R56, [R1+0x7d0] ;  /* 0x0007d00001387983 */ /* 0x002ee80000100a00 */
[----:B------:R-:W3:Y:S04]  /*37f50*/  LDL.64 R234, [R1+0x7e8] ;  /* 0x0007e80001ea7983 */ /* 0x000ee80000100a00 */
[----:B------:R-:W3:Y:S04]  /*37f60*/  LDL.64 R232, [R1+0x7f0] ;  /* 0x0007f00001e87983 */ /* 0x000ee80000100a00 */
[----:B------:R-:W3:Y:S04]  /*37f70*/  LDL.64 R230, [R1+0x7f8] ;  /* 0x0007f80001e67983 */ /* 0x000ee80000100a00 */
[----:B------:R-:W3:Y:S04]  /*37f80*/  LDL.64 R228, [R1+0x800] ;  /* 0x0008000001e47983 */ /* 0x000ee80000100a00 */
[----:B------:R-:W3:Y:S04]  /*37f90*/  LDL.64 R226, [R1+0x808] ;  /* 0x0008080001e27983 */ /* 0x000ee80000100a00 */
[----:B------:R-:W3:Y:S04]  /*37fa0*/  LDL.64 R224, [R1+0x810] ;  /* 0x0008100001e07983 */ /* 0x000ee80000100a00 */
[----:B------:R-:W3:Y:S04]  /*37fb0*/  LDL.64 R222, [R1+0x1a0] ;  /* 0x0001a00001de7983 */ /* 0x000ee80000100a00 */
[----:B--2---:R-:W-:Y:S04]  /*37fc0*/  LDGSTS.E [R244], desc[UR60][R52.64], P6 ;  /* 0x0000000034f47fae */ /* 0x004fe8000b12187c */
[----:B------:R-:W2:Y:S04]  /*37fd0*/  LDL.64 R52, [R1+0x7a0] ;  /* 0x0007a00001347983 */ /* 0x000ea80000100a00 */
[----:B----4-:R-:W-:Y:S04]  /*37fe0*/  LDGSTS.E [R244+0x400], desc[UR60][R186.64], P6 ;  /* 0x00400000baf47fae */ /* 0x010fe8000b12187c */
[----:B------:R-:W-:Y:S04]  /*37ff0*/  LDGSTS.E [R244+0x800], desc[UR60][R214.64], P6 ;  /* 0x00800000d6f47fae */ /* 0x000fe8000b12187c */
[----:B------:R-:W-:Y:S04]  /*38000*/  LDGSTS.E [R244+0xc00], desc[UR60][R208.64], P6 ;  /* 0x00c00000d0f47fae */ /* 0x000fe8000b12187c */
[----:B------:R-:W-:Y:S04]  /*38010*/  LDGSTS.E [R244+0x1000], desc[UR60][R220.64], P6 ;  /* 0x01000000dcf47fae */ /* 0x000fe8000b12187c */
[----:B------:R-:W4:Y:S04]  /*38020*/  LDL.64 R214, [R1+0x7a8] ;  /* 0x0007a80001d67983 */ /* 0x000f280000100a00 */
[----:B------:R-:W3:Y:S04]  /*38030*/  LDL.64 R208, [R1+0x7b0] ;  /* 0x0007b00001d07983 */ /* 0x000ee80000100a00 */
[----:B------:R-:W-:Y:S04]  /*38040*/  LDGSTS.E [R244+0x1400], desc[UR60][R218.64], P6 ;  /* 0x01400000daf47fae */ /* 0x000fe8000b12187c */
[----:B------:R-:W-:Y:S04]  /*38050*/  LDGSTS.E [R244+0x1800], desc[UR60][R242.64], P6 ;  /* 0x01800000f2f47fae */ /* 0x000fe8000b12187c */
[----:B------:R-:W-:Y:S04]  /*38060*/  LDGSTS.E [R244+0x1c00], desc[UR60][R206.64], P6 ;  /* 0x01c00000cef47fae */ /* 0x000fe8000b12187c */
[----:B------:R-:W-:Y:S04]  /*38070*/  LDGSTS.E [R244+0x2000], desc[UR60][R216.64], P6 ;  /* 0x02000000d8f47fae */ /* 0x000fe8000b12187c */
[----:B------:R-:W3:Y:S04]  /*38080*/  LDL.64 R242, [R1+0x7b8] ;  /* 0x0007b80001f27983 */ /* 0x000ee80000100a00 */
[----:B------:R-:W3:Y:S04]  /*38090*/  LDL.64 R206, [R1+0x7c0] ;  /* 0x0007c00001ce7983 */ /* 0x000ee80000100a00 */
[----:B------:R-:W-:Y:S04]  /*380a0*/  LDGSTS.E [R244+0x2400], desc[UR60][R122.64], P6 ;  /* 0x024000007af47fae */ /* 0x000fe8000b12187c */
[----:B------:R-:W-:Y:S04]  /*380b0*/  LDGSTS.E [R244+0x2800], desc[UR60][R202.64], P6 ;  /* 0x02800000caf47fae */ /* 0x000fe8000b12187c */
[----:B------:R-:W-:Y:S04]  /*380c0*/  LDGSTS.E [R244+0x2c00], desc[UR60][R210.64], P6 ;  /* 0x02c00000d2f47fae */ /* 0x000fe8000b12187c */
[----:B------:R-:W-:Y:S04]  /*380d0*/  LDGSTS.E [R244+0x3000], desc[UR60][R200.64], P6 ;  /* 0x03000000c8f47fae */ /* 0x000fe8000b12187c */
[----:B------:R-:W3:Y:S04]  /*380e0*/  LDL.64 R202, [R1+0x7c8] ;  /* 0x0007c80001ca7983 */ /* 0x000ee80000100a00 */
[----:B------:R-:W3:Y:S04]  /*380f0*/  LDL.64 R210, [R1+0x7d8] ;  /* 0x0007d80001d27983 */ /* 0x000ee80000100a00 */
[----:B------:R-:W3:Y:S04]  /*38100*/  LDL.64 R200, [R1+0x7e0] ;  /* 0x0007e00001c87983 */ /* 0x000ee80000100a00 */
[----:B------:R-:W-:Y:S04]  /*38110*/  LDGSTS.E [R244+0x3400], desc[UR60][R212.64], P6 ;  /* 0x03400000d4f47fae */ /* 0x000fe8000b12187c */
[----:B------:R-:W-:Y:S04]  /*38120*/  LDGSTS.E [R244+0x3800], desc[UR60][R204.64], P6 ;  /* 0x03800000ccf47fae */ /* 0x000fe8000b12187c */
[----:B------:R-:W3:Y:S04]  /*38130*/  LDL.64 R186, [R1+0x820] ;  /* 0x0008200001ba7983 */ /* 0x000ee80000100a00 */
[----:B------:R-:W3:Y:S04]  /*38140*/  LDL.64 R212, [R1+0x120] ;  /* 0x0001200001d47983 */ /* 0x000ee80000100a00 */
[----:B------:R-:W3:Y:S04]  /*38150*/  LDL.64 R204, [R1+0x818] ;  /* 0x0008180001cc7983 */ /* 0x000ee80000100a00 */
[----:B------:R-:W3:Y:S04]  /*38160*/  LDL.64 R220, [R1+0xc0] ;  /* 0x0000c00001dc7983 */ /* 0x000ee80000100a00 */
[----:B------:R-:W3:Y:S04]  /*38170*/  LDL.64 R218, [R1+0x90] ;  /* 0x0000900001da7983 */ /* 0x000ee80000100a00 */
[----:B------:R-:W3:Y:S04]  /*38180*/  LDL.64 R216, [R1+0xa28] ;  /* 0x000a280001d87983 */ /* 0x000ee80000100a00 */
[----:B------:R-:W3:Y:S04]  /*38190*/  LDL.64 R122, [R1+0xa68] ;  /* 0x000a6800017a7983 */ /* 0x000ee80000100a00 */
[----:B--2---:R-:W-:Y:S04]  /*381a0*/  LDGSTS.E [R244+0x3c00], desc[UR60][R52.64], P6 ;  /* 0x03c0000034f47fae */ /* 0x004fe8000b12187c */
[----:B------:R-:W2:Y:S04]  /*381b0*/  LDL.64 R52, [R1+0xf0] ;  /* 0x0000f00001347983 */ /* 0x000ea80000100a00 */
[----:B----4-:R-:W-:Y:S04]  /*381c0*/  LDGSTS.E [R244+0x4000], desc[UR60][R214.64], P6 ;  /* 0x04000000d6f47fae */ /* 0x010fe8000b12187c */
[----:B---3--:R-:W-:Y:S04]  /*381d0*/  LDGSTS.E [R244+0x4400], desc[UR60][R208.64], P6 ;  /* 0x04400000d0f47fae */ /* 0x008fe8000b12187c */
[----:B------:R-:W3:Y:S04]  /*381e0*/  LDL.64 R214, [R1+0x60] ;  /* 0x0000600001d67983 */ /* 0x000ee80000100a00 */
[----:B------:R-:W4:Y:S04]  /*381f0*/  LDL.64 R208, [R1+0x30] ;  /* 0x0000300001d07983 */ /* 0x000f280000100a00 */
[----:B------:R-:W-:Y:S04]  /*38200*/  LDGSTS.E [R244+0x4800], desc[UR60][R242.64], P6 ;  /* 0x04800000f2f47fae */ /* 0x000fe8000b12187c */
[----:B------:R-:W-:Y:S04]  /*38210*/  LDGSTS.E [R244+0x4c00], desc[UR60][R206.64], P6 ;  /* 0x04c00000cef47fae */ /* 0x000fe8000b12187c */
[----:B------:R-:W4:Y:S04]  /*38220*/  LDL.64 R242, [R1+0xae8] ;  /* 0x000ae80001f27983 */ /* 0x000f280000100a00 */
[----:B------:R-:W4:Y:S04]  /*38230*/  LDL.64 R206, [R1+0xaa8] ;  /* 0x000aa80001ce7983 */ /* 0x000f280000100a00 */
[----:B------:R-:W-:Y:S04]  /*38240*/  LDGSTS.E [R244+0x5000], desc[UR60][R202.64], P6 ;  /* 0x05000000caf47fae */ /* 0x000fe8000b12187c */
[----:B------:R-:W-:Y:S04]  /*38250*/  LDGSTS.E [R244+0x5400], desc[UR60][R56.64], P6 ;  /* 0x0540000038f47fae */ /* 0x000fe8000b12187c */
[----:B------:R-:W-:Y:S04]  /*38260*/  LDGSTS.E [R244+0x5800], desc[UR60][R210.64], P6 ;  /* 0x05800000d2f47fae */ /* 0x000fe8000b12187c */
[----:B------:R-:W4:Y:S04]  /*38270*/  LDL.64 R202, [R1+0xb28] ;  /* 0x000b280001ca7983 */ /* 0x000f280000100a00 */
[----:B------:R-:W-:Y:S04]  /*38280*/  LDGSTS.E [R244+0x5c00], desc[UR60][R200.64], P6 ;  /* 0x05c00000c8f47fae */ /* 0x000fe8000b12187c */
[----:B------:R-:W4:Y:S04]  /*38290*/  LDL.64 R210, [R1+0xb68] ;  /* 0x000b680001d27983 */ /* 0x000f280000100a00 */
[----:B------:R-:W-:Y:S04]  /*382a0*/  LDGSTS.E [R244+0x6000], desc[UR60][R234.64], P6 ;  /* 0x06000000eaf47fae */ /* 0x000fe8000b12187c */
[----:B------:R-:W4:Y:S04]  /*382b0*/  LDL.64 R200, [R1+0xba8] ;  /* 0x000ba80001c87983 */ /* 0x000f280000100a00 */
[----:B------:R-:W-:Y:S04]  /*382c0*/  LDGSTS.E [R244+0x6400], desc[UR60][R232.64], P6 ;  /* 0x06400000e8f47fae */ /* 0x000fe8000b12187c */
        /* <DEDUP_REMOVED lines=8> */
[----:B------:R-:W4:Y:S04]  /*38350*/  LDL.64 R204, [R1+0xbe8] ;  /* 0x000be80001cc7983 */ /* 0x000f280000100a00 */
        /* <DEDUP_REMOVED lines=10> */
[----:B--2---:R-:W-:Y:S04]  /*38400*/  LDGSTS.E [R244+0x20800], desc[UR60][R52.64], P6 ;  /* 0x2080000034f47fae */ /* 0x004fe8000b12187c */
[----:B------:R-:W-:Y:S04]  /*38410*/  LDGSTS.E [R244+0x20c00], desc[UR60][R220.64], P6 ;  /* 0x20c00000dcf47fae */ /* 0x000fe8000b12187c */
[----:B------:R-:W-:Y:S04]  /*38420*/  LDGSTS.E [R244+0x21000], desc[UR60][R218.64], P6 ;  /* 0x21000000daf47fae */ /* 0x000fe8000b12187c */
[----:B------:R-:W2:Y:S04]  /*38430*/  LDL.64 R52, [R1+0xc68] ;  /* 0x000c680001347983 */ /* 0x000ea80000100a00 */
[----:B------:R-:W2:Y:S04]  /*38440*/  LDL.64 R220, [R1+0x688] ;  /* 0x0006880001dc7983 */ /* 0x000ea80000100a00 */
[----:B------:R-:W2:Y:S04]  /*38450*/  LDL.64 R218, [R1+0x658] ;  /* 0x0006580001da7983 */ /* 0x000ea80000100a00 */
[----:B---3--:R-:W-:Y:S04]  /*38460*/  LDGSTS.E [R244+0x21400], desc[UR60][R214.64], P6 ;  /* 0x21400000d6f47fae */ /* 0x008fe8000b12187c */
[----:B----4-:R-:W-:Y:S04]  /*38470*/  LDGSTS.E [R244+0x21800], desc[UR60][R208.64], P6 ;  /* 0x21800000d0f47fae */ /* 0x010fe8000b12187c */
[----:B------:R-:W-:Y:S04]  /*38480*/  LDGSTS.E [R244+0x21c00], desc[UR60][R216.64], P6 ;  /* 0x21c00000d8f47fae */ /* 0x000fe8000b12187c */
[----:B------:R-:W3:Y:S04]  /*38490*/  LDL.64 R214, [R1+0xca8] ;  /* 0x000ca80001d67983 */ /* 0x000ee80000100a00 */
[----:B------:R-:W4:Y:S04]  /*384a0*/  LDL.64 R208, [R1+0xce8] ;  /* 0x000ce80001d07983 */ /* 0x000f280000100a00 */
[----:B------:R-:W-:Y:S04]  /*384b0*/  LDGSTS.E [R244+0x22000], desc[UR60][R122.64], P6 ;  /* 0x220000007af47fae */ /* 0x000fe8000b12187c */
[----:B------:R-:W4:Y:S04]  /*384c0*/  LDL.64 R216, [R1+0x5c8] ;  /* 0x0005c80001d87983 */ /* 0x000f280000100a00 */
[----:B------:R-:W-:Y:S04]  /*384d0*/  LDGSTS.E [R244+0x22400], desc[UR60][R206.64], P6 ;  /* 0x22400000cef47fae */ /* 0x000fe8000b12187c */
[----:B------:R-:W-:Y:S04]  /*384e0*/  LDGSTS.E [R244+0x22800], desc[UR60][R242.64], P6 ;  /* 0x22800000f2f47fae */ /* 0x000fe8000b12187c */
[----:B------:R-:W4:Y:S04]  /*384f0*/  LDL.64 R122, [R1+0x598] ;  /* 0x00059800017a7983 */ /* 0x000f280000100a00 */
[----:B------:R-:W4:Y:S04]  /*38500*/  LDL.64 R206, [R1+0xd28] ;  /* 0x000d280001ce7983 */ /* 0x000f280000100a00 */
[----:B------:R-:W4:Y:S04]  /*38510*/  LDL.64 R242, [R1+0xda8] ;  /* 0x000da80001f27983 */ /* 0x000f280000100a00 */
[----:B------:R-:W-:Y:S04]  /*38520*/  LDGSTS.E [R244+0x22c00], desc[UR60][R202.64], P6 ;  /* 0x22c00000caf47fae */ /* 0x000fe8000b12187c */
[----:B------:R-:W-:Y:S04]  /*38530*/  LDGSTS.E [R244+0x23000], desc[UR60][R210.64], P6 ;  /* 0x23000000d2f47fae */ /* 0x000fe8000b12187c */
[----:B------:R-:W4:Y:S04]  /*38540*/  LDL.64 R202, [R1+0xde8] ;  /* 0x000de80001ca7983 */ /* 0x000f280000100a00 */
[----:B------:R-:W-:Y:S04]  /*38550*/  LDGSTS.E [R244+0x23400], desc[UR60][R200.64], P6 ;  /* 0x23400000c8f47fae */ /* 0x000fe8000b12187c */
[----:B------:R-:W4:Y:S04]  /*38560*/  LDL.64 R210, [R1+0x6e8] ;  /* 0x0006e80001d27983 */ /* 0x000f280000100a00 */
[----:B------:R-:W4:Y:S04]  /*38570*/  LDL.64 R200, [R1+0xfe8] ;  /* 0x000fe80001c87983 */ /* 0x000f280000100a00 */
[----:B------:R-:W-:Y:S04]  /*38580*/  LDGSTS.E [R244+0x23800], desc[UR60][R204.64], P6 ;  /* 0x23800000ccf47fae */ /* 0x000fe8000b12187c */
[----:B------:R-:W-:Y:S04]  /*38590*/  LDGSTS.E [R244+0x23c00], desc[UR60][R212.64], P6 ;  /* 0x23c00000d4f47fae */ /* 0x000fe8000b12187c */
[----:B------:R-:W4:Y:S04]  /*385a0*/  LDL.64 R204, [R1+0x6b8] ;  /* 0x0006b80001cc7983 */ /* 0x000f280000100a00 */
[----:B------:R-:W4:Y:S04]  /*385b0*/  LDL.64 R212, [R1+0x628] ;  /* 0x0006280001d47983 */ /* 0x000f280000100a00 */
[----:B--2---:R-:W-:Y:S04]  /*385c0*/  LDGSTS.E [R244+0x24000], desc[UR60][R52.64], P6 ;  /* 0x2400000034f47fae */ /* 0x004fe8000b12187c */
[----:B------:R-:W2:Y:S04]  /*385d0*/  LDL.64 R52, [R1+0x5f8] ;  /* 0x0005f80001347983 */ /* 0x000ea80000100a00 */
[----:B---3--:R-:W-:Y:S04]  /*385e0*/  LDGSTS.E [R244+0x24400], desc[UR60][R214.64], P6 ;  /* 0x24400000d6f47fae */ /* 0x008fe8000b12187c */
[----:B----4-:R-:W-:Y:S04]  /*385f0*/  LDGSTS.E [R244+0x24800], desc[UR60][R208.64], P6 ;  /* 0x24800000d0f47fae */ /* 0x010fe8000b12187c */
[----:B------:R-:W3:Y:S04]  /*38600*/  LDL.64 R214, [R1+0x538] ;  /* 0x0005380001d67983 */ /* 0x000ee80000100a00 */
[----:B------:R-:W4:Y:S04]  /*38610*/  LDL.64 R208, [R1+0x568] ;  /* 0x0005680001d07983 */ /* 0x000f280000100a00 */
[----:B------:R-:W-:Y:S04]  /*38620*/  LDGSTS.E [R244+0x24c00], desc[UR60][R206.64], P6 ;  /* 0x24c00000cef47fae */ /* 0x000fe8000b12187c */
[----:B------:R-:W-:Y:S04]  /*38630*/  LDGSTS.E [R244+0x25000], desc[UR60][R56.64], P6 ;  /* 0x2500000038f47fae */ /* 0x000fe8000b12187c */
[----:B------:R-:W-:Y:S04]  /*38640*/  LDGSTS.E [R244+0x25400], desc[UR60][R242.64], P6 ;  /* 0x25400000f2f47fae */ /* 0x000fe8000b12187c */
[----:B------:R-:W3:Y:S01]  /*38650*/  LDL.64 R206, [R1+0x508] ;  /* 0x0005080001ce7983 */ /* 0x000ee20000100a00 */
[----:B------:R-:W-:-:S03]  /*38660*/  LOP3.LUT R245, R7, 0x10, RZ, 0x3c, !PT ;  /* 0x0000001007f57812 */ /* 0x000fc600078e3cff */
[----:B------:R-:W3:Y:S04]  /*38670*/  LDL.64 R56, [R1+0x358] ;  /* 0x0003580001387983 */ /* 0x000ee80000100a00 */
[----:B------:R-:W-:Y:S04]  /*38680*/  LDGSTS.E [R244+0x25800], desc[UR60][R202.64], P6 ;  /* 0x25800000caf47fae */ /* 0x000fe8000b12187c */
[----:B------:R-:W3:Y:S04]  /*38690*/  LDL.64 R242, [R1+0x4d8] ;  /* 0x0004d80001f27983 */ /* 0x000ee80000100a00 */
[----:B------:R-:W-:Y:S04]  /*386a0*/  LDGSTS.E [R244+0x25c00], desc[UR60][R234.64], P6 ;  /* 0x25c00000eaf47fae */ /* 0x000fe8000b12187c */
[----:B------:R-:W3:Y:S04]  /*386b0*/  LDL.64 R202, [R1+0x4a8] ;  /* 0x0004a80001ca7983 */ /* 0x000ee80000100a00 */
[----:B------:R-:W-:Y:S04]  /*386c0*/  LDGSTS.E [R244+0x26000], desc[UR60][R232.64], P6 ;  /* 0x26000000e8f47fae */ /* 0x000fe8000b12187c */
[----:B------:R-:W-:Y:S04]  /*386d0*/  LDGSTS.E [R244+0x26400], desc[UR60][R230.64], P6 ;  /* 0x26400000e6f47fae */ /* 0x000fe8000b12187c */
[----:B------:R-:W-:Y:S04]  /*386e0*/  LDGSTS.E [R244+0x26800], desc[UR60][R228.64], P6 ;  /* 0x26800000e4f47fae */ /* 0x000fe8000b12187c */
[----:B------:R-:W-:Y:S04]  /*386f0*/  LDGSTS.E [R244+0x26c00], desc[UR60][R226.64], P6 ;  /* 0x26c00000e2f47fae */ /* 0x000fe8000b12187c */
[----:B------:R-:W-:Y:S04]  /*38700*/  LDGSTS.E [R244+0x27000], desc[UR60][R224.64], P6 ;  /* 0x27000000e0f47fae */ /* 0x000fe8000b12187c */
[----:B------:R-:W-:Y:S04]  /*38710*/  LDGSTS.E [R244+0x27400], desc[UR60][R222.64], P6 ;  /* 0x27400000def47fae */ /* 0x000fe8000b12187c */
[----:B------:R-:W-:Y:S01]  /*38720*/  LDGSTS.E [R244+0x27800], desc[UR60][R200.64], P6 ;  /* 0x27800000c8f47fae */ /* 0x000fe2000b12187c */
[----:B------:R-:W-:-:S03]  /*38730*/  IMAD.IADD R245, R252, 0x1, R245 ;  /* 0x00000001fcf57824 */ /* 0x000fc600078e02f5 */
[----:B------:R-:W-:Y:S04]  /*38740*/  LDGSTS.E [R244+0x27c00], desc[UR60][R186.64], P6 ;  /* 0x27c00000baf47fae */ /* 0x000fe8000b12187c */
[----:B------:R-:W-:Y:S04]  /*38750*/  LDGSTS.E [R245+0x80], desc[UR60][R210.64], P6 ;  /* 0x00080000d2f57fae */ /* 0x000fe8000b12187c */
[----:B------:R-:W3:Y:S04]  /*38760*/  LDL.64 R200, [R1+0x478] ;  /* 0x0004780001c87983 */ /* 0x000ee80000100a00 */
[----:B------:R-:W-:Y:S04]  /*38770*/  LDGSTS.E [R245+0x480], desc[UR60][R204.64], P6 ;  /* 0x00480000ccf57fae */ /* 0x000fe8000b12187c */
[----:B------:R-:W3:Y:S04]  /*38780*/  LDL.64 R210, [R1+0x448] ;  /* 0x0004480001d27983 */ /* 0x000ee80000100a00 */
[----:B------:R-:W-:Y:S04]  /*38790*/  LDGSTS.E [R245+0x880], desc[UR60][R220.64], P6 ;  /* 0x00880000dcf57fae */ /* 0x000fe8000b12187c */
        /* <DEDUP_REMOVED lines=13> */
[----:B------:R-:W-:Y:S04]  /*38870*/  LDGSTS.E [R245+0x1880], desc[UR60][R216.64], P6 ;  /* 0x01880000d8f57fae */ /* 0x000fe8000b12187c */
[----:B------:R-:W-:Y:S04]  /*38880*/  LDGSTS.E [R245+0x1c80], desc[UR60][R122.64], P6 ;  /* 0x01c800007af57fae */ /* 0x000fe8000b12187c */
[----:B------:R-:W2:Y:S04]  /*38890*/  LDL.64 R52, [R1+0x3b8] ;  /* 0x0003b80001347983 */ /* 0x000ea80000100a00 */
[----:B------:R-:W2:Y:S04]  /*388a0*/  LDL.64 R220, [R1+0x118] ;  /* 0x0001180001dc7983 */ /* 0x000ea80000100a00 */
[----:B------:R-:W2:Y:S04]  /*388b0*/  LDL.64 R218, [R1+0xe8] ;  /* 0x0000e80001da7983 */ /* 0x000ea80000100a00 */
[----:B------:R-:W2:Y:S04]  /*388c0*/  LDL.64 R216, [R1+0x58] ;  /* 0x0000580001d87983 */ /* 0x000ea80000100a00 */
[----:B------:R-:W2:Y:S04]  /*388d0*/  LDL.64 R122, [R1+0x28] ;  /* 0x00002800017a7983 */ /* 0x000ea80000100a00 */
[----:B----4-:R-:W-:Y:S04]  /*388e0*/  LDGSTS.E [R245+0x2080], desc[UR60][R208.64], P6 ;  /* 0x02080000d0f57fae */ /* 0x010fe8000b12187c */
[----:B---3--:R-:W-:Y:S04]  /*388f0*/  LDGSTS.E [R245+0x2480], desc[UR60][R214.64], P6 ;  /* 0x02480000d6f57fae */ /* 0x008fe8000b12187c */
        /* <DEDUP_REMOVED lines=15> */
[----:B------:R-:W4:Y:S04]  /*389f0*/  LDL.64 R212, [R1+0xa70] ;  /* 0x000a700001d47983 */ /* 0x000f280000100a00 */
[----:B--2---:R-:W-:Y:S04]  /*38a00*/  LDGSTS.E [R245+0x4480], desc[UR60][R52.64], P6 ;  /* 0x0448000034f57fae */ /* 0x004fe8000b12187c */
[----:B------:R-:W2:Y:S04]  /*38a10*/  LDL.64 R52, [R1+0xa30] ;  /* 0x000a300001347983 */ /* 0x000ea80000100a00 */
[----:B---3--:R-:W-:Y:S04]  /*38a20*/  LDGSTS.E [R245+0x4880], desc[UR60][R208.64], P6 ;  /* 0x04880000d0f57fae */ /* 0x008fe8000b12187c */
[----:B------:R-:W-:Y:S04]  /*38a30*/  LDGSTS.E [R245+0x4c80], desc[UR60][R56.64], P6 ;  /* 0x04c8000038f57fae */ /* 0x000fe8000b12187c */
[----:B----4-:R-:W-:Y:S04]  /*38a40*/  LDGSTS.E [R245+0x5080], desc[UR60][R214.64], P6 ;  /* 0x05080000d6f57fae */ /* 0x010fe8000b12187c */
[----:B------:R-:W3:Y:S04]  /*38a50*/  LDL.64 R208, [R1+0xab0] ;  /* 0x000ab00001d07983 */ /* 0x000ee80000100a00 */
[----:B------:R-:W4:Y:S04]  /*38a60*/  LDL.64 R56, [R1+0xcf0] ;  /* 0x000cf00001387983 */ /* 0x000f280000100a00 */
[----:B------:R-:W4:Y:S04]  /*38a70*/  LDL.64 R214, [R1+0xaf0] ;  /* 0x000af00001d67983 */ /* 0x000f280000100a00 */
[----:B------:R-:W-:Y:S04]  /*38a80*/  LDGSTS.E [R245+0x5480], desc[UR60][R206.64], P6 ;  /* 0x05480000cef57fae */ /* 0x000fe8000b12187c */
[----:B------:R-:W-:Y:S04]  /*38a90*/  LDGSTS.E [R245+0x5880], desc[UR60][R234.64], P6 ;  /* 0x05880000eaf57fae */ /* 0x000fe8000b12187c */
        /* <DEDUP_REMOVED lines=20> */
[----:B------:R-:W4:Y:S04]  /*38be0*/  LDL.64 R210, [R1+0xc30] ;  /* 0x000c300001d27983 */ /* 0x000f280000100a00 */
[----:B------:R-:W4:Y:S04]  /*38bf0*/  LDL.64 R204, [R1+0xc70] ;  /* 0x000c700001cc7983 */ /* 0x000f280000100a00 */
        /* <DEDUP_REMOVED lines=12> */
[----:B------:R-:W2:Y:S04]  /*38cc0*/  LDL.64 R216, [R1+0x6b0] ;  /* 0x0006b00001d87983 */ /* 0x000ea80000100a00 */
[----:B------:R-:W2:Y:S04]  /*38cd0*/  LDL.64 R52, [R1+0xcb0] ;  /* 0x000cb00001347983 */ /* 0x000ea80000100a00 */
[----:B------:R-:W2:Y:S04]  /*38ce0*/  LDL.64 R212, [R1+0xd30] ;  /* 0x000d300001d47983 */ /* 0x000ea80000100a00 */
[----:B------:R-:W2:Y:S04]  /*38cf0*/  LDL.64 R122, [R1+0x620] ;  /* 0x00062000017a7983 */ /* 0x000ea80000100a00 */
[----:B---3--:R-:W-:Y:S04]  /*38d00*/  LDGSTS.E [R245+0x22480], desc[UR60][R208.64], P6 ;  /* 0x22480000d0f57fae */ /* 0x008fe8000b12187c */
[----:B----4-:R-:W-:Y:S04]  /*38d10*/  LDGSTS.E [R245+0x22880], desc[UR60][R214.64], P6 ;  /* 0x22880000d6f57fae */ /* 0x010fe8000b12187c */
        /* <DEDUP_REMOVED lines=9> */
[----:B------:R-:W4:Y:S04]  /*38db0*/  LDL.64 R200, [R1+0x650] ;  /* 0x0006500001c87983 */ /* 0x000f280000100a00 */
[----:B------:R-:W-:Y:S04]  /*38dc0*/  LDGSTS.E [R245+0x23c80], desc[UR60][R210.64], P6 ;  /* 0x23c80000d2f57fae */ /* 0x000fe8000b12187c */
[----:B------:R-:W-:Y:S04]  /*38dd0*/  LDGSTS.E [R245+0x24080], desc[UR60][R204.64], P6 ;  /* 0x24080000ccf57fae */ /* 0x000fe8000b12187c */
[----:B------:R-:W4:Y:S04]  /*38de0*/  LDL.64 R210, [R1+0x590] ;  /* 0x0005900001d27983 */ /* 0x000f280000100a00 */
[----:B------:R-:W4:Y:S01]  /*38df0*/  LDL.64 R204, [R1+0x5c0] ;  /* 0x0005c00001cc7983 */ /* 0x000f220000100a00 */
[----:B------:R-:W-:-:S03]  /*38e00*/  VIADD R5, R5, 0xffffff7f ;  /* 0xffffff7f05057836 */ /* 0x000fc60000000000 */
[----:B--2---:R-:W-:Y:S04]  /*38e10*/  LDGSTS.E [R245+0x24480], desc[UR60][R52.64], P6 ;  /* 0x2448000034f57fae */ /* 0x004fe8000b12187c */
[----:B------:R-:W-:Y:S04]  /*38e20*/  LDGSTS.E [R245+0x24880], desc[UR60][R56.64], P6 ;  /* 0x2488000038f57fae */ /* 0x000fe8000b12187c */
[----:B------:R-:W-:Y:S04]  /*38e30*/  LDGSTS.E [R245+0x24c80], desc[UR60][R212.64], P6 ;  /* 0x24c80000d4f57fae */ /* 0x000fe8000b12187c */
[----:B------:R-:W2:Y:S04]  /*38e40*/  LDL.64 R52, [R1+0x560] ;  /* 0x0005600001347983 */ /* 0x000ea80000100a00 */
[----:B------:R-:W2:Y:S01]  /*38e50*/  LDL.64 R212, [R1+0x530] ;  /* 0x0005300001d47983 */ /* 0x000ea20000100a00 */
[----:B------:R-:W-:Y:S01]  /*38e60*/  ISETP.GE.U32.AND P0, PT, R5, 0x7fffff00, PT ;  /* 0x7fffff000500780c */ /* 0x000fe20003f06070 */
[----:B------:R-:W-:-:S05]  /*38e70*/  VIADD R5, R248, 0xffffff7e ;  /* 0xffffff7ef8057836 */ /* 0x000fca0000000000 */
[----:B------:R-:W-:Y:S02]  /*38e80*/  ISETP.GE.U32.AND P2, PT, R5, 0x7ffffeff, PT ;  /* 0x7ffffeff0500780c */ /* 0x000fe40003f46070 */
[----:B------:R-:W-:-:S04]  /*38e90*/  IADD3 R5, R249, -0x84, RZ ;  /* 0xffffff7cf9057810 */ /* 0x000fc80007ffe0ff */
[----:B------:R-:W-:Y:S01]  /*38ea0*/  ISETP.GE.U32.AND P4, PT, R5, 0x7ffffefd, PT ;  /* 0x7ffffefd0500780c */ /* 0x000fe20003f86070 */
[----:B------:R-:W-:Y:S01]  /*38eb0*/  VIADD R5, R246, 0xffffff5e ;  /* 0xffffff5ef6057836 */ /* 0x000fe20000000000 */
[----:B------:R-:W-:-:S05]  /*38ec0*/  LOP3.LUT R246, R7, 0x20, RZ, 0x3c, !PT ;  /* 0x0000002007f67812 */ /* 0x000fca00078e3cff */
[----:B------:R-:W-:Y:S01]  /*38ed0*/  IMAD.IADD R246, R252, 0x1, R246 ;  /* 0x00000001fcf67824 */ /* 0x000fe200078e02f6 */
[----:B---3--:R-:W-:Y:S04]  /*38ee0*/  LDGSTS.E [R245+0x25080], desc[UR60][R208.64], P6 ;  /* 0x25080000d0f57fae */ /* 0x008fe8000b12187c */
[----:B------:R-:W-:Y:S04]  /*38ef0*/  LDGSTS.E [R245+0x25480], desc[UR60][R234.64], P6 ;  /* 0x25480000eaf57fae */ /* 0x000fe8000b12187c */
[----:B------:R-:W-:Y:S04]  /*38f00*/  LDGSTS.E [R245+0x25880], desc[UR60][R232.64], P6 ;  /* 0x25880000e8f57fae */ /* 0x000fe8000b12187c */
[----:B------:R-:W-:Y:S04]  /*38f10*/  LDGSTS.E [R245+0x25c80], desc[UR60][R230.64], P6 ;  /* 0x25c80000e6f57fae */ /* 0x000fe8000b12187c */
[----:B------:R-:W-:Y:S04]  /*38f20*/  LDGSTS.E [R245+0x26080], desc[UR60][R228.64], P6 ;  /* 0x26080000e4f57fae */ /* 0x000fe8000b12187c */
[----:B------:R-:W3:Y:S04]  /*38f30*/  LDL.64 R208, [R1+0x500] ;  /* 0x0005000001d07983 */ /* 0x000ee80000100a00 */
[----:B------:R-:W-:Y:S04]  /*38f40*/  LDGSTS.E [R245+0x26480], desc[UR60][R226.64], P6 ;  /* 0x26480000e2f57fae */ /* 0x000fe8000b12187c */
[----:B------:R-:W-:Y:S04]  /*38f50*/  LDGSTS.E [R245+0x26880], desc[UR60][R224.64], P6 ;  /* 0x26880000e0f57fae */ /* 0x000fe8000b12187c */
[----:B------:R-:W-:Y:S04]  /*38f60*/  LDGSTS.E [R245+0x26c80], desc[UR60][R222.64], P6 ;  /* 0x26c80000def57fae */ /* 0x000fe8000b12187c */
[----:B----4-:R-:W-:Y:S04]  /*38f70*/  LDGSTS.E [R245+0x27080], desc[UR60][R206.64], P6 ;  /* 0x27080000cef57fae */ /* 0x010fe8000b12187c */
[----:B------:R-:W-:Y:S04]  /*38f80*/  LDGSTS.E [R245+0x27480], desc[UR60][R186.64], P6 ;  /* 0x27480000baf57fae */ /* 0x000fe8000b12187c */
[----:B------:R-:W-:Y:S04]  /*38f90*/  LDGSTS.E [R245+0x27880], desc[UR60][R220.64], P6 ;  /* 0x27880000dcf57fae */ /* 0x000fe8000b12187c */
[----:B------:R-:W4:Y:S04]  /*38fa0*/  LDL.64 R206, [R1+0x4d0] ;  /* 0x0004d00001ce7983 */ /* 0x000f280000100a00 */
[----:B------:R-:W-:Y:S04]  /*38fb0*/  LDGSTS.E [R245+0x27c80], desc[UR60][R202.64], P6 ;  /* 0x27c80000caf57fae */ /* 0x000fe8000b12187c */
[----:B------:R-:W-:Y:S04]  /*38fc0*/  LDGSTS.E [R246+0x100], desc[UR60][R218.64], P6 ;  /* 0x00100000daf67fae */ /* 0x000fe8000b12187c */
[----:B------:R-:W-:Y:S04]  /*38fd0*/  LDGSTS.E [R246+0x500], desc[UR60][R216.64], P6 ;  /* 0x00500000d8f67fae */ /* 0x000fe8000b12187c */
[----:B------:R-:W4:Y:S04]  /*38fe0*/  LDL.64 R202, [R1+0x4a0] ;  /* 0x0004a00001ca7983 */ /* 0x000f280000100a00 */
[----:B------:R-:W-:Y:S04]  /*38ff0*/  STL.64 [R1+0x2888], R244 ;  /* 0x002888f401007387 */ /* 0x000fe80000100a00 */
[----:B------:R-:W-:Y:S04]  /*39000*/  LDGSTS.E [R246+0x900], desc[UR60][R242.64], P6 ;  /* 0x00900000f2f67fae */ /* 0x000fe8000b12187c */
        /* <DEDUP_REMOVED lines=20> */
[----:B------:R-:W2:Y:S04]  /*39150*/  LDL.64 R220, [R1+0x1c0] ;  /* 0x0001c00001dc7983 */ /* 0x000ea80000100a00 */
[----:B------:R-:W-:Y:S04]  /*39160*/  LDGSTS.E [R246+0x2500], desc[UR60][R212.64], P6 ;  /* 0x02500000d4f67fae */ /* 0x000fe8000b12187c */
[----:B------:R-:W2:Y:S04]  /*39170*/  LDL.64 R52, [R1+0x380] ;  /* 0x0003800001347983 */ /* 0x000ea80000100a00 */
[----:B------:R-:W2:Y:S04]  /*39180*/  LDL.64 R218, [R1+0x168] ;  /* 0x0001680001da7983 */ /* 0x000ea80000100a00 */
[----:B------:R-:W2:Y:S04]  /*39190*/  LDL.64 R216, [R1+0x140] ;  /* 0x0001400001d87983 */ /* 0x000ea80000100a00 */
[----:B------:R-:W2:Y:S04]  /*391a0*/  LDL.64 R212, [R1+0x110] ;  /* 0x0001100001d47983 */ /* 0x000ea80000100a00 */
[----:B------:R-:W2:Y:S04]  /*391b0*/  LDL.64 R122, [R1+0xb0] ;  /* 0x0000b000017a7983 */ /* 0x000ea80000100a00 */
[----:B------:R-:W2:Y:S04]  /*391c0*/  LDL.64 R214, [R1+0x80] ;  /* 0x0000800001d67983 */ /* 0x000ea80000100a00 */
[----:B---3--:R-:W-:Y:S04]  /*391d0*/  LDGSTS.E [R246+0x2900], desc[UR60][R208.64], P6 ;  /* 0x02900000d0f67fae */ /* 0x008fe8000b12187c */
[----:B------:R-:W3:Y:S04]  /*391e0*/  LDL.64 R208, [R1+0x238] ;  /* 0x0002380001d07983 */ /* 0x000ee80000100a00 */
[----:B----4-:R-:W-:Y:S04]  /*391f0*/  LDGSTS.E [R246+0x2d00], desc[UR60][R206.64], P6 ;  /* 0x02d00000cef67fae */ /* 0x010fe8000b12187c */
        /* <DEDUP_REMOVED lines=13> */
[----:B--2---:R-:W-:Y:S04]  /*392d0*/  LDGSTS.E [R246+0x4900], desc[UR60][R52.64], P6 ;  /* 0x0490000034f67fae */ /* 0x004fe8000b12187c */
[----:B------:R-:W-:Y:S04]  /*392e0*/  LDGSTS.E [R246+0x4d00], desc[UR60][R56.64], P6 ;  /* 0x04d0000038f67fae */ /* 0x000fe8000b12187c */
[----:B------:R-:W-:Y:S04]  /*392f0*/  LDGSTS.E [R246+0x5100], desc[UR60][R234.64], P6 ;  /* 0x05100000eaf67fae */ /* 0x000fe8000b12187c */
[----:B------:R-:W-:Y:S04]  /*39300*/  LDGSTS.E [R246+0x5500], desc[UR60][R232.64], P6 ;  /* 0x05500000e8f67fae */ /* 0x000fe8000b12187c */
[----:B------:R-:W-:Y:S04]  /*39310*/  LDGSTS.E [R246+0x5900], desc[UR60][R230.64], P6 ;  /* 0x05900000e6f67fae */ /* 0x000fe8000b12187c */
[----:B------:R-:W2:Y:S04]  /*39320*/  LDL.64 R52, [R1+0xab8] ;  /* 0x000ab80001347983 */ /* 0x000ea80000100a00 */
[----:B------:R-:W-:Y:S04]  /*39330*/  LDGSTS.E [R246+0x5d00], desc[UR60][R228.64], P6 ;  /* 0x05d00000e4f67fae */ /* 0x000fe8000b12187c */
[----:B------:R-:W-:Y:S04]  /*39340*/  LDGSTS.E [R246+0x6100], desc[UR60][R226.64], P6 ;  /* 0x06100000e2f67fae */ /* 0x000fe8000b12187c */
[----:B------:R-:W-:Y:S04]  /*39350*/  LDGSTS.E [R246+0x6500], desc[UR60][R224.64], P6 ;  /* 0x06500000e0f67fae */ /* 0x000fe8000b12187c */
[----:B------:R-:W2:Y:S04]  /*39360*/  LDL.64 R56, [R1+0xcf8] ;  /* 0x000cf80001387983 */ /* 0x000ea80000100a00 */
[----:B------:R-:W2:Y:S04]  /*39370*/  LDL.64 R234, [R1+0xd38] ;  /* 0x000d380001ea7983 */ /* 0x000ea80000100a00 */
[----:B------:R-:W2:Y:S04]  /*39380*/  LDL.64 R232, [R1+0xd78] ;  /* 0x000d780001e87983 */ /* 0x000ea80000100a00 */
[----:B------:R-:W2:Y:S04]  /*39390*/  LDL.64 R230, [R1+0xdb8] ;  /* 0x000db80001e67983 */ /* 0x000ea80000100a00 */
[----:B------:R-:W2:Y:S04]  /*393a0*/  LDL.64 R228, [R1+0xdf8] ;  /* 0x000df80001e47983 */ /* 0x000ea80000100a00 */
[----:B------:R-:W2:Y:S04]  /*393b0*/  LDL.64 R226, [R1+0xe38] ;  /* 0x000e380001e27983 */ /* 0x000ea80000100a00 */
[----:B------:R-:W2:Y:S04]  /*393c0*/  LDL.64 R224, [R1+0xe78] ;  /* 0x000e780001e07983 */ /* 0x000ea80000100a00 */
[----:B---3--:R-:W-:Y:S04]  /*393d0*/  LDGSTS.E [R246+0x6900], desc[UR60][R208.64], P6 ;  /* 0x06900000d0f67fae */ /* 0x008fe8000b12187c */
[----:B------:R-:W-:Y:S04]  /*393e0*/  LDGSTS.E [R246+0x6d00], desc[UR60][R222.64], P6 ;  /* 0x06d00000def67fae */ /* 0x000fe8000b12187c */
[----:B------:R-:W-:Y:S04]  /*393f0*/  LDGSTS.E [R246+0x7100], desc[UR60][R186.64], P6 ;  /* 0x07100000baf67fae */ /* 0x000fe8000b12187c */
[----:B------:R-:W-:Y:S04]  /*39400*/  LDGSTS.E [R246+0x7500], desc[UR60][R220.64], P6 ;  /* 0x07500000dcf67fae */ /* 0x000fe8000b12187c */
[----:B------:R-:W3:Y:S04]  /*39410*/  LDL.64 R208, [R1+0xaf8] ;  /* 0x000af80001d07983 */ /* 0x000ee80000100a00 */
[----:B------:R-:W3:Y:S04]  /*39420*/  LDL.64 R222, [R1+0xef8] ;  /* 0x000ef80001de7983 */ /* 0x000ee80000100a00 */
[----:B------:R-:W3:Y:S04]  /*39430*/  LDL.64 R186, [R1+0xf38] ;  /* 0x000f380001ba7983 */ /* 0x000ee80000100a00 */
[----:B------:R-:W3:Y:S04]  /*39440*/  LDL.64 R220, [R1+0xf78] ;  /* 0x000f780001dc7983 */ /* 0x000ee80000100a00 */
[----:B----4-:R-:W-:Y:S04]  /*39450*/  LDGSTS.E [R246+0x7900], desc[UR60][R206.64], P6 ;  /* 0x07900000cef67fae */ /* 0x010fe8000b12187c */
[----:B------:R-:W-:Y:S04]  /*39460*/  LDGSTS.E [R246+0x7d00], desc[UR60][R218.64], P6 ;  /* 0x07d00000daf67fae */ /* 0x000fe8000b12187c */
[----:B------:R-:W-:Y:S04]  /*39470*/  LDGSTS.E [R246+0x20100], desc[UR60][R216.64], P6 ;  /* 0x20100000d8f67fae */ /* 0x000fe8000b12187c */
[----:B------:R-:W-:Y:S04]  /*39480*/  LDGSTS.E [R246+0x20500], desc[UR60][R212.64], P6 ;  /* 0x20500000d4f67fae */ /* 0x000fe8000b12187c */
[----:B------:R-:W4:Y:S04]  /*39490*/  LDL.64 R206, [R1+0xb38] ;  /* 0x000b380001ce7983 */ /* 0x000f280000100a00 */
[----:B------:R-:W4:Y:S04]  /*394a0*/  LDL.64 R212, [R1+0xb78] ;  /* 0x000b780001d47983 */ /* 0x000f280000100a00 */
        /* <DEDUP_REMOVED lines=19> */
[----:B------:R-:W3:Y:S04]  /*395e0*/  LDL.64 R208, [R1+0xfb8] ;  /* 0x000fb80001d07983 */ /* 0x000ee80000100a00 */
[----:B----4-:R-:W-:Y:S04]  /*395f0*/  LDGSTS.E [R246+0x22d00], desc[UR60][R206.64], P6 ;  /* 0x22d00000cef67fae */ /* 0x010fe8000b12187c */
[----:B------:R-:W-:Y:S04]  /*39600*/  LDGSTS.E [R246+0x23100], desc[UR60][R212.64], P6 ;  /* 0x23100000d4f67fae */ /* 0x000fe8000b12187c */
[----:B------:R-:W4:Y:S04]  /*39610*/  LDL.64 R206, [R1+0x6a8] ;  /* 0x0006a80001ce7983 */ /* 0x000f280000100a00 */
[----:B------:R-:W4:Y:S04]  /*39620*/  LDL.64 R212, [R1+0x5e8] ;  /* 0x0005e80001d47983 */ /* 0x000f280000100a00 */
[----:B------:R-:W-:Y:S04]  /*39630*/  LDGSTS.E [R246+0x23500], desc[UR60][R202.64], P6 ;  /* 0x23500000caf67fae */ /* 0x000fe8000b12187c */
[----:B------:R-:W4:Y:S04]  /*39640*/  LDL.64 R202, [R1+0x618] ;  /* 0x0006180001ca7983 */ /* 0x000f280000100a00 */
[----:B------:R-:W-:Y:S04]  /*39650*/  LDGSTS.E [R246+0x23900], desc[UR60][R200.64], P6 ;  /* 0x23900000c8f67fae */ /* 0x000fe8000b12187c */
[----:B------:R-:W-:Y:S04]  /*39660*/  LDGSTS.E [R246+0x23d00], desc[UR60][R236.64], P6 ;  /* 0x23d00000ecf67fae */ /* 0x000fe8000b12187c */
[----:B------:R-:W-:Y:S04]  /*39670*/  LDGSTS.E [R246+0x24100], desc[UR60][R242.64], P6 ;  /* 0x24100000f2f67fae */ /* 0x000fe8000b12187c */
[----:B------:R-:W4:Y:S04]  /*39680*/  LDL.64 R200, [R1+0x5b8] ;  /* 0x0005b80001c87983 */ /* 0x000f280000100a00 */
[----:B------:R-:W4:Y:S01]  /*39690*/  LDL.64 R242, [R1+0x588] ;  /* 0x0005880001f27983 */ /* 0x000f220000100a00 */
[----:B------:R-:W-:-:S03]  /*396a0*/  LOP3.LUT R247, R7, 0x30, RZ, 0x3c, !PT ;  /* 0x0000003007f77812 */ /* 0x000fc600078e3cff */
        /* <DEDUP_REMOVED lines=9> */
[----:B------:R-:W4:Y:S01]  /*39740*/  LDL.64 R204, [R1+0x558] ;  /* 0x0005580001cc7983 */ /* 0x000f220000100a00 */
[----:B------:R-:W-:-:S03]  /*39750*/  IADD3 R247, R252, R247, RZ ;  /* 0x000000f7fcf77210 */ /* 0x000fc60007ffe0ff */
        /* <DEDUP_REMOVED lines=10> */
[----:B------:R-:W-:Y:S04]  /*39800*/  LDGSTS.E [R246+0x27100], desc[UR60][R220.64], P6 ;  /* 0x27100000dcf67fae */ /* 0x000fe8000b12187c */
        /* <DEDUP_REMOVED lines=32> */
[----:B------:R-:W3:Y:S04]  /*39a10*/  LDL.64 R208, [R1+0x138] ;  /* 0x0001380001d07983 */ /* 0x000ee80000100a00 */
[----:B------:R-:W3:Y:S04]  /*39a20*/  LDL.64 R210, [R1+0x78] ;  /* 0x0000780001d27983 */ /* 0x000ee80000100a00 */
[----:B----4-:R-:W-:Y:S04]  /*39a30*/  LDGSTS.E [R247+0x3180], desc[UR60][R206.64], P6 ;  /* 0x03180000cef77fae */ /* 0x010fe8000b12187c */
        /* <DEDUP_REMOVED lines=39> */
[----:B---3--:R-:W-:Y:S04]  /*39cb0*/  LDGSTS.E [R247+0x20180], desc[UR60][R208.64], P6 ;  /* 0x20180000d0f77fae */ /* 0x008fe8000b12187c */
[----:B------:R-:W-:Y:S04]  /*39cc0*/  LDGSTS.E [R247+0x20580], desc[UR60][R122.64], P6 ;  /* 0x205800007af77fae */ /* 0x000fe8000b12187c */
[----:B------:R-:W-:Y:S04]  /*39cd0*/  LDGSTS.E [R247+0x20980], desc[UR60][R214.64], P6 ;  /* 0x20980000d6f77fae */ /* 0x000fe8000b12187c */
[----:B------:R-:W3:Y:S04]  /*39ce0*/  LDL.64 R208, [R1+0xb40] ;  /* 0x000b400001d07983 */ /* 0x000ee80000100a00 */
[----:B------:R-:W3:Y:S04]  /*39cf0*/  LDL.64 R122, [R1+0x1000] ;  /* 0x00100000017a7983 */ /* 0x000ee80000100a00 */
[----:B------:R-:W3:Y:S04]  /*39d00*/  LDL.64 R214, [R1+0x1040] ;  /* 0x0010400001d67983 */ /* 0x000ee80000100a00 */
[----:B----4-:R-:W-:Y:S04]  /*39d10*/  LDGSTS.E [R247+0x20d80], desc[UR60][R206.64], P6 ;  /* 0x20d80000cef77fae */ /* 0x010fe8000b12187c */
        /* <DEDUP_REMOVED lines=19> */
[----:B------:R-:W-:Y:S04]  /*39e50*/  LDGSTS.E [R247+0x23980], desc[UR60][R210.64], P6 ;  /* 0x23980000d2f77fae */ /* 0x000fe8000b12187c */
        /* <DEDUP_REMOVED lines=11> */
[----:B------:R-:W-:Y:S01]  /*39f10*/  LDGSTS.E [R247+0x25d80], desc[UR60][R200.64], P6 ;  /* 0x25d80000c8f77fae */ /* 0x000fe2000b12187c */
[----:B------:R-:W-:-:S03]  /*39f20*/  LOP3.LUT R248, R7, 0x40, RZ, 0x3c, !PT ;  /* 0x0000004007f87812 */ /* 0x000fc600078e3cff */
[----:B------:R-:W-:Y:S04]  /*39f30*/  LDGSTS.E [R247+0x26180], desc[UR60][R222.64], P6 ;  /* 0x26180000def77fae */ /* 0x000fe8000b12187c */
[----:B------:R-:W-:Y:S04]  /*39f40*/  LDGSTS.E [R247+0x26580], desc[UR60][R186.64], P6 ;  /* 0x26580000baf77fae */ /* 0x000fe8000b12187c */
[----:B------:R-:W-:Y:S04]  /*39f50*/  LDGSTS.E [R247+0x26980], desc[UR60][R220.64], P6 ;  /* 0x26980000dcf77fae */ /* 0x000fe8000b12187c */
[----:B------:R-:W4:Y:S01]  /*39f60*/  LDL.64 R200, [R1+0x580] ;  /* 0x0005800001c87983 */ /* 0x000f220000100a00 */
[----:B------:R-:W-:-:S03]  /*39f70*/  IMAD.IADD R248, R252, 0x1, R248 ;  /* 0x00000001fcf87824 */ /* 0x000fc600078e02f8 */
        /* <DEDUP_REMOVED lines=8> */
[----:B------:R1:W-:Y:S04]  /*3a000*/  STL.64 [R1+0x2820], R246 ;  /* 0x002820f601007387 */ /* 0x0003e80000100a00 */
[----:B-1----:R-:W4:Y:S04]  /*3a010*/  LDL.LU.64 R246, [R1+0xb88] ;  /* 0x000b880001f67983 */ /* 0x002f280000300a00 */
        /* <DEDUP_REMOVED lines=30> */
[----:B------:R-:W4:Y:S04]  /*3a200*/  LDL.64 R200, [R1+0x278] ;  /* 0x0002780001c87983 */ /* 0x000f280000100a00 */
[----:B------:R-:W-:Y:S04]  /*3a210*/  LDGSTS.E [R248+0x2200], desc[UR60][R204.64], P6 ;  /* 0x02200000ccf87fae */ /* 0x000fe8000b12187c */
[----:B------:R-:W4:Y:S04]  /*3a220*/  LDL.64 R204, [R1+0x100] ;  /* 0x0001000001cc7983 */ /* 0x000f280000100a00 */
[----:B--2---:R-:W-:Y:S04]  /*3a230*/  LDGSTS.E [R248+0x2600], desc[UR60][R52.64], P6 ;  /* 0x0260000034f87fae */ /* 0x004fe8000b12187c */
[----:B------:R-:W-:Y:S04]  /*3a240*/  LDGSTS.E [R248+0x2a00], desc[UR60][R240.64], P6 ;  /* 0x02a00000f0f87fae */ /* 0x000fe8000b12187c */
[----:B------:R-:W2:Y:S04]  /*3a250*/  LDL.64 R52, [R1+0xa0] ;  /* 0x0000a00001347983 */ /* 0x000ea80000100a00 */
[----:B------:R-:W2:Y:S04]  /*3a260*/  LDL.64 R240, [R1+0xac8] ;  /* 0x000ac80001f07983 */ /* 0x000ea80000100a00 */
[----:B---3--:R-:W-:Y:S04]  /*3a270*/  LDGSTS.E [R248+0x2e00], desc[UR60][R208.64], P6 ;  /* 0x02e00000d0f87fae */ /* 0x008fe8000b12187c */
[----:B------:R-:W3:Y:S04]  /*3a280*/  LDL.64 R208, [R1+0x70] ;  /* 0x0000700001d07983 */ /* 0x000ee80000100a00 */
[----:B----4-:R-:W-:Y:S04]  /*3a290*/  LDGSTS.E [R248+0x3200], desc[UR60][R206.64], P6 ;  /* 0x03200000cef87fae */ /* 0x010fe8000b12187c */
        /* <DEDUP_REMOVED lines=50> */
[----:B------:R-:W4:Y:S04]  /*3a5c0*/  LDL.64 R206, [R1+0xd88] ;  /* 0x000d880001ce7983 */ /* 0x000f280000100a00 */
[----:B------:R-:W-:Y:S04]  /*3a5d0*/  LDGSTS.E [R248+0x21a00], desc[UR60][R202.64], P6 ;  /* 0x21a00000caf87fae */ /* 0x000fe8000b12187c */
[----:B------:R-:W2:Y:S04]  /*3a5e0*/  LDL.64 R202, [R1+0xe88] ;  /* 0x000e880001ca7983 */ /* 0x000ea80000100a00 */
        /* <DEDUP_REMOVED lines=14> */
[----:B------:R-:W3:Y:S04]  /*3a6d0*/  LDL.64 R204, [R1+0x638] ;  /* 0x0006380001cc7983 */ /* 0x000ee80000100a00 */
[----:B------:R-:W-:Y:S01]  /*3a6e0*/  STL.64 [R1+0x2890], R246 ;  /* 0x002890f601007387 */ /* 0x000fe20000100a00 */
[----:B------:R-:W-:-:S02]  /*3a6f0*/  LOP3.LUT R249, R7, 0x50, RZ, 0x3c, !PT ;  /* 0x0000005007f97812 */ /* 0x000fc400078e3cff */
[C---:B------:R-:W-:Y:S02]  /*3a700*/  LOP3.LUT R250, R7.reuse, 0x60, RZ, 0x3c, !PT ;  /* 0x0000006007fa7812 */ /* 0x040fe400078e3cff */
[----:B------:R-:W-:Y:S01]  /*3a710*/  LOP3.LUT R251, R7, 0x70, RZ, 0x3c, !PT ;  /* 0x0000007007fb7812 */ /* 0x000fe200078e3cff */
[----:B------:R-:W3:Y:S04]  /*3a720*/  LDL.64 R126, [R1+0x548] ;  /* 0x00054800017e7983 */ /* 0x000ee80000100a00 */
[----:B------:R-:W3:Y:S01]  /*3a730*/  LDL.64 R6, [R1+0x578] ;  /* 0x0005780001067983 */ /* 0x000ee20000100a00 */
[----:B------:R-:W-:-:S03]  /*3a740*/  IMAD.IADD R249, R252, 0x1, R249 ;  /* 0x00000001fcf97824 */ /* 0x000fc600078e02f9 */
        /* <DEDUP_REMOVED lines=38> */
[----:B------:R-:W3:Y:S04]  /*3a9b0*/  LDL.64 R200, [R1+0x5a8] ;  /* 0x0005a80001c87983 */ /* 0x000ee80000100a00 */
[----:B------:R-:W3:Y:S04]  /*3a9c0*/  LDL.64 R208, [R1+0xf8] ;  /* 0x0000f80001d07983 */ /* 0x000ee80000100a00 */
[----:B------:R-:W-:Y:S04]  /*3a9d0*/  LDGSTS.E [R249+0xe80], desc[UR60][R204.64], P6 ;  /* 0x00e80000ccf97fae */ /* 0x000fe8000b12187c */
[----:B------:R-:W3:Y:S04]  /*3a9e0*/  LDL.64 R204, [R1+0x338] ;  /* 0x0003380001cc7983 */ /* 0x000ee80000100a00 */
[----:B----4-:R-:W-:Y:S04]  /*3a9f0*/  LDGSTS.E [R249+0x1280], desc[UR60][R206.64], P6 ;  /* 0x01280000cef97fae */ /* 0x010fe8000b12187c */
[----:B------:R-:W4:Y:S04]  /*3aa00*/  LDL.64 R206, [R1+0x298] ;  /* 0x0002980001ce7983 */ /* 0x000f280000100a00 */
[----:B--2---:R-:W-:Y:S04]  /*3aa10*/  LDGSTS.E [R249+0x1680], desc[UR60][R202.64], P6 ;  /* 0x01680000caf97fae */ /* 0x004fe8000b12187c */
[----:B------:R-:W2:Y:S04]  /*3aa20*/  LDL.64 R202, [R1+0x128] ;  /* 0x0001280001ca7983 */ /* 0x000ea80000100a00 */
[----:B---3--:R-:W-:Y:S04]  /*3aa30*/  LDGSTS.E [R249+0x1a80], desc[UR60][R200.64], P6 ;  /* 0x01a80000c8f97fae */ /* 0x008fe8000b12187c */
        /* <DEDUP_REMOVED lines=55> */
[----:B---3--:R-:W-:Y:S04]  /*3adb0*/  LDGSTS.E [R249+0x20a80], desc[UR60][R200.64], P6 ;  /* 0x20a80000c8f97fae */ /* 0x008fe8000b12187c */
[----:B------:R-:W3:Y:S04]  /*3adc0*/  LDL.64 R200, [R1+0xd10] ;  /* 0x000d100001c87983 */ /* 0x000ee80000100a00 */
[----:B------:R-:W-:Y:S04]  /*3add0*/  LDGSTS.E [R249+0x20e80], desc[UR60][R204.64], P6 ;  /* 0x20e80000ccf97fae */ /* 0x000fe8000b12187c */
[----:B------:R-:W3:Y:S04]  /*3ade0*/  LDL.64 R204, [R1+0xe10] ;  /* 0x000e100001cc7983 */ /* 0x000ee80000100a00 */
[----:B----4-:R-:W-:Y:S04]  /*3adf0*/  LDGSTS.E [R249+0x21280], desc[UR60][R206.64], P6 ;  /* 0x21280000cef97fae */ /* 0x010fe8000b12187c */
        /* <DEDUP_REMOVED lines=14> */
[----:B------:R-:W-:Y:S04]  /*3aee0*/  LDGSTS.E [R249+0x24680], desc[UR60][R224.64], P6 ;  /* 0x24680000e0f97fae */ /* 0x000fe8000b12187c */
[----:B---3--:R-:W-:Y:S04]  /*3aef0*/  LDGSTS.E [R249+0x24a80], desc[UR60][R200.64], P6 ;  /* 0x24a80000c8f97fae */ /* 0x008fe8000b12187c */
        /* <DEDUP_REMOVED lines=12> */
[----:B------:R-:W-:Y:S04]  /*3afc0*/  LDGSTS.E [R249+0x27680], desc[UR60][R210.64], P6 ;  /* 0x27680000d2f97fae */ /* 0x000fe8000b12187c */
[----:B------:R-:W-:Y:S04]  /*3afd0*/  LDGSTS.E [R249+0x27a80], desc[UR60][R52.64], P6 ;  /* 0x27a8000034f97fae */ /* 0x000fe8000b12187c */
[----:B------:R-:W-:Y:S04]  /*3afe0*/  LDGSTS.E [R249+0x27e80], desc[UR60][R208.64], P6 ;  /* 0x27e80000d0f97fae */ /* 0x000fe8000b12187c */
[----:B------:R-:W3:Y:S04]  /*3aff0*/  LDL.64 R204, [R1+0x630] ;  /* 0x0006300001cc7983 */ /* 0x000ee80000100a00 */
[----:B------:R1:W-:Y:S04]  /*3b000*/  STL.64 [R1+0x2800], R248 ;  /* 0x002800f801007387 */ /* 0x0003e80000100a00 */
        /* <DEDUP_REMOVED lines=26> */
[----:B------:R-:W4:Y:S04]  /*3b1b0*/  LDL.64 R206, [R1+0x888] ;  /* 0x0008880001ce7983 */ /* 0x000f280000100a00 */
[----:B--2---:R-:W-:Y:S04]  /*3b1c0*/  LDGSTS.E [R250+0x700], desc[UR60][R202.64], P6 ;  /* 0x00700000cafa7fae */ /* 0x004fe8000b12187c */
[----:B------:R-:W2:Y:S04]  /*3b1d0*/  LDL.64 R202, [R1+0x3c0] ;  /* 0x0003c00001ca7983 */ /* 0x000ea80000100a00 */
[----:B---3--:R-:W-:Y:S04]  /*3b1e0*/  LDGSTS.E [R250+0xb00], desc[UR60][R200.64], P6 ;  /* 0x00b00000c8fa7fae */ /* 0x008fe8000b12187c */
        /* <DEDUP_REMOVED lines=46> */
[----:B----4-:R-:W-:Y:S04]  /*3b4d0*/  LDGSTS.E [R250+0x7f00], desc[UR60][R206.64], P6 ;  /* 0x07f00000cefa7fae */ /* 0x010fe8000b12187c */
[----:B------:R-:W3:Y:S04]  /*3b4e0*/  LDL.64 R200, [R1+0x8a0] ;  /* 0x0008a00001c87983 */ /* 0x000ee80000100a00 */
        /* <DEDUP_REMOVED lines=56> */
[----:B---3--:R-:W-:Y:S04]  /*3b870*/  LDGSTS.E [R250+0x27f00], desc[UR60][R200.64], P6 ;  /* 0x27f00000c8fa7fae */ /* 0x008fe8000b12187c */
[----:B------:R-:W3:Y:S04]  /*3b880*/  LDL.64 R200, [R1+0x8d0] ;  /* 0x0008d00001c87983 */ /* 0x000ee80000100a00 */
[----:B-1----:R-:W3:Y:S04]  /*3b890*/  LDL.LU.64 R248, [R1+0x9b0] ;  /* 0x0009b00001f87983 */ /* 0x002ee80000300a00 */
[----:B------:R-:W3:Y:S04]  /*3b8a0*/  LDL.LU.64 R246, [R1+0xb60] ;  /* 0x000b600001f67983 */ /* 0x000ee80000300a00 */
[----:B------:R-:W3:Y:S04]  /*3b8b0*/  LDL.LU.64 R244, [R1+0x1020] ;  /* 0x0010200001f47983 */ /* 0x000ee80000300a00 */
        /* <DEDUP_REMOVED lines=16> */
[----:B----4-:R-:W-:Y:S04]  /*3b9c0*/  LDGSTS.E [R251+0x380], desc[UR60][R204.64], P6 ;  /* 0x00380000ccfb7fae */ /* 0x010fe8000b12187c */
        /* <DEDUP_REMOVED lines=16> */
[----:B------:R-:W3:Y:S04]  /*3bad0*/  LDL.LU.64 R200, [R1+0x2970] ;  /* 0x0029700001c87983 */ /* 0x000ee80000300a00 */
[----:B------:R-:W-:Y:S04]  /*3bae0*/  LDGSTS.E [R251+0x3b80], desc[UR60][R228.64], P6 ;  /* 0x03b80000e4fb7fae */ /* 0x000fe8000b12187c */
        /* <DEDUP_REMOVED lines=15> */
[----:B----4-:R-:W-:Y:S04]  /*3bbe0*/  LDGSTS.E [R251+0x6f80], desc[UR60][R206.64], P6 ;  /* 0x06f80000cefb7fae */ /* 0x010fe8000b12187c */
        /* <DEDUP_REMOVED lines=27> */
[----:B---3--:R-:W-:Y:S04]  /*3bda0*/  LDGSTS.E [R251+0x7f80], desc[UR60][R216.64], P6 ;  /* 0x07f80000d8fb7fae */ /* 0x008fe8000b12187c */
[----:B------:R-:W-:Y:S04]  /*3bdb0*/  LDGSTS.E [R251+0x20380], desc[UR60][R122.64], P6 ;  /* 0x203800007afb7fae */ /* 0x000fe8000b12187c */
[----:B------:R-:W-:Y:S04]  /*3bdc0*/  LDGSTS.E [R251+0x20780], desc[UR60][R220.64], P6 ;  /* 0x20780000dcfb7fae */ /* 0x000fe8000b12187c */
[----:B------:R-:W3:Y:S04]  /*3bdd0*/  LDL.64 R216, [R1+0xbe0] ;  /* 0x000be00001d87983 */ /* 0x000ee80000100a00 */
[----:B------:R-:W3:Y:S04]  /*3bde0*/  LDL.64 R122, [R1+0xba0] ;  /* 0x000ba000017a7983 */ /* 0x000ee80000100a00 */
[----:B------:R-:W3:Y:S04]  /*3bdf0*/  LDL.64 R220, [R1+0xca0] ;  /* 0x000ca00001dc7983 */ /* 0x000ee80000100a00 */
[----:B--2---:R-:W-:Y:S04]  /*3be00*/  LDGSTS.E [R251+0x20b80], desc[UR60][R202.64], P6 ;  /* 0x20b80000cafb7fae */ /* 0x004fe8000b12187c */
        /* <DEDUP_REMOVED lines=9> */
[----:B------:R-:W2:Y:S04]  /*3bea0*/  LDL.LU.64 R202, [R1+0x2968] ;  /* 0x0029680001ca7983 */ /* 0x000ea80000300a00 */
[----:B------:R-:W4:Y:S04]  /*3beb0*/  LDL.LU.64 R204, [R1+0x2960] ;  /* 0x0029600001cc7983 */ /* 0x000f280000300a00 */
[----:B------:R-:W4:Y:S04]  /*3bec0*/  LDL.LU.64 R206, [R1+0x2958] ;  /* 0x0029580001ce7983 */ /* 0x000f280000300a00 */
[----:B------:R-:W4:Y:S04]  /*3bed0*/  LDL.LU.64 R208, [R1+0x2950] ;  /* 0x0029500001d07983 */ /* 0x000f280000300a00 */
[----:B------:R-:W4:Y:S04]  /*3bee0*/  LDL.LU.64 R52, [R1+0x2948] ;  /* 0x0029480001347983 */ /* 0x000f280000300a00 */
[----:B------:R-:W4:Y:S04]  /*3bef0*/  LDL.LU.64 R210, [R1+0x2940] ;  /* 0x0029400001d27983 */ /* 0x000f280000300a00 */
[----:B------:R-:W4:Y:S04]  /*3bf00*/  LDL.LU.64 R242, [R1+0x2938] ;  /* 0x0029380001f27983 */ /* 0x000f280000300a00 */
[----:B------:R-:W4:Y:S04]  /*3bf10*/  LDL.LU.64 R212, [R1+0x2930] ;  /* 0x0029300001d47983 */ /* 0x000f280000300a00 */
[----:B------:R-:W4:Y:S04]  /*3bf20*/  LDL.LU.64 R214, [R1+0x2928] ;  /* 0x0029280001d67983 */ /* 0x000f280000300a00 */
[----:B------:R1:W-:Y:S04]  /*3bf30*/  STL.64 [R1+0x2898], R246 ;  /* 0x002898f601007387 */ /* 0x0003e80000100a00 */
[----:B---3--:R-:W-:Y:S04]  /*3bf40*/  LDGSTS.E [R251+0x23380], desc[UR60][R122.64], P6 ;  /* 0x233800007afb7fae */ /* 0x008fe8000b12187c */
[----:B-1----:R-:W3:Y:S04]  /*3bf50*/  LDL.LU.64 R246, [R1+0x9f8] ;  /* 0x0009f80001f67983 */ /* 0x002ee80000300a00 */
        /* <DEDUP_REMOVED lines=8> */
[----:B------:R-:W4:Y:S04]  /*3bfe0*/  LDL.LU.64 R122, [R1+0x2920] ;  /* 0x00292000017a7983 */ /* 0x000f280000300a00 */
[----:B------:R-:W-:Y:S04]  /*3bff0*/  LDGSTS.E [R251+0x25780], desc[UR60][R228.64], P6 ;  /* 0x25780000e4fb7fae */ /* 0x000fe8000b12187c */
[----:B------:R-:W-:Y:S04]  /*3c000*/  LDGSTS.E [R251+0x25b80], desc[UR60][R230.64], P6 ;  /* 0x25b80000e6fb7fae */ /* 0x000fe8000b12187c */
[----:B------:R-:W-:Y:S04]  /*3c010*/  LDGSTS.E [R251+0x25f80], desc[UR60][R232.64], P6 ;  /* 0x25f80000e8fb7fae */ /* 0x000fe8000b12187c */
[----:B------:R-:W4:Y:S04]  /*3c020*/  LDL.LU.64 R216, [R1+0x2918] ;  /* 0x0029180001d87983 */ /* 0x000f280000300a00 */
[----:B------:R-:W4:Y:S04]  /*3c030*/  LDL.LU.64 R218, [R1+0x2910] ;  /* 0x0029100001da7983 */ /* 0x000f280000300a00 */
[----:B------:R-:W2:Y:S04]  /*3c040*/  LDL.LU.64 R240, [R1+0x720] ;  /* 0x0007200001f07983 */ /* 0x000ea80000300a00 */
[----:B------:R-:W-:Y:S04]  /*3c050*/  LDGSTS.E [R251+0x26380], desc[UR60][R234.64], P6 ;  /* 0x26380000eafb7fae */ /* 0x000fe8000b12187c */
[----:B------:R-:W-:Y:S04]  /*3c060*/  LDGSTS.E [R251+0x26780], desc[UR60][R56.64], P6 ;  /* 0x2678000038fb7fae */ /* 0x000fe8000b12187c */
[----:B------:R-:W-:Y:S04]  /*3c070*/  LDGSTS.E [R251+0x26b80], desc[UR60][R236.64], P6 ;  /* 0x26b80000ecfb7fae */ /* 0x000fe8000b12187c */
[----:B------:R-:W-:Y:S04]  /*3c080*/  LDGSTS.E [R251+0x26f80], desc[UR60][R238.64], P6 ;  /* 0x26f80000eefb7fae */ /* 0x000fe8000b12187c */
[----:B------:R1:W-:Y:S04]  /*3c090*/  LDGSTS.E [R251+0x27380], desc[UR60][R6.64], P6 ;  /* 0x2738000006fb7fae */ /* 0x0003e8000b12187c */
[----:B------:R1:W-:Y:S04]  /*3c0a0*/  LDGSTS.E [R251+0x27780], desc[UR60][R126.64], P6 ;  /* 0x277800007efb7fae */ /* 0x0003e8000b12187c */
[----:B------:R-:W-:Y:S04]  /*3c0b0*/  LDGSTS.E [R251+0x27b80], desc[UR60][R244.64], P6 ;  /* 0x27b80000f4fb7fae */ /* 0x000fe8000b12187c */
        /* <DEDUP_REMOVED lines=8> */
[----:B------:R-:W4:Y:S01]  /*3c140*/  LDL.LU.64 R234, [R1+0x28c8] ;  /* 0x0028c80001ea7983 */ /* 0x000f220000300a00 */
[----:B-1----:R-:W1:Y:S08]  /*3c150*/  LDC R7, c[0x0][0x238] ;  /* 0x00008e00ff077b82 */ /* 0x002e700000000800 */
[----:B------:R-:W3:Y:S01]  /*3c160*/  LDC R6, c[0x0][0x230] ;  /* 0x00008c00ff067b82 */ /* 0x000ee20000000800 */
[----:B------:R-:W4:Y:S04]  /*3c170*/  LDL.LU.64 R56, [R1+0x28c0] ;  /* 0x0028c00001387983 */ /* 0x000f280000300a00 */
[----:B------:R-:W4:Y:S04]  /*3c180*/  LDL.LU.64 R236, [R1+0x28b8] ;  /* 0x0028b80001ec7983 */ /* 0x000f280000300a00 */
[----:B------:R-:W4:Y:S04]  /*3c190*/  LDL.LU.64 R238, [R1+0x28b0] ;  /* 0x0028b00001ee7983 */ /* 0x000f280000300a00 */
[----:B------:R1:W-:Y:S02]  /*3c1a0*/  STL.64 [R1+0x27e0], R250 ;  /* 0x0027e0fa01007387 */ /* 0x0003e40000100a00 */
[----:B-1----:R-:W1:Y:S01]  /*3c1b0*/  LDC R250, c[0x0][0x230] ;  /* 0x00008c00fffa7b82 */ /* 0x002e620000000800 */
[----:B------:R-:W-:-:S04]  /*3c1c0*/  IMAD.SHL.U32 R7, R7, 0x80, RZ ;  /* 0x0000008007077824 */ /* 0x000fc800078e00ff */
[----:B------:R-:W-:-:S03]  /*3c1d0*/  IMAD.WIDE R126, R7, 0x4, R10 ;  /* 0x00000004077e7825 */ /* 0x000fc600078e020a */
[----:B------:R-:W2:Y:S02]  /*3c1e0*/  LDC R11, c[0x0][0x230] ;  /* 0x00008c00ff0b7b82 */ /* 0x000ea40000000800 */
[----:B------:R1:W-:Y:S01]  /*3c1f0*/  STL.64 [R1+0x1af0], R126 ;  /* 0x001af07e01007387 */ /* 0x0003e20000100a00 */
[----:B------:R-:W-:-:S04]  /*3c200*/  IMAD.WIDE R30, R7, 0x4, R30 ;  /* 0x00000004071e7825 */ /* 0x000fc800078e021e */
[----:B------:R-:W-:-:S04]  /*3c210*/  IMAD.WIDE R28, R7, 0x4, R28 ;  /* 0x00000004071c7825 */ /* 0x000fc800078e021c */
[----:B------:R-:W-:-:S04]  /*3c220*/  IMAD.WIDE R18, R7, 0x4, R18 ;  /* 0x0000000407127825 */ /* 0x000fc800078e0212 */
[----:B------:R-:W-:Y:S01]  /*3c230*/  IMAD.WIDE R12, R7, 0x4, R12 ;  /* 0x00000004070c7825 */ /* 0x000fe200078e020c */
[----:B---3--:R3:W-:Y:S04]  /*3c240*/  LDGSTS.E [R251+0x27f80], desc[UR60][R246.64], P6 ;  /* 0x27f80000f6fb7fae */ /* 0x0087e8000b12187c */
[----:B------:R-:W0:Y:S01]  /*3c250*/  LDGDEPBAR ;  /* 0x00000000000079af */ /* 0x000e220000000000 */
[----:B------:R-:W-:Y:S01]  /*3c260*/  BAR.SYNC.DEFER_BLOCKING 0x0 ;  /* 0x0000000000007b1d */ /* 0x000fe20000010000 */
[----:B------:R-:W-:Y:S02]  /*3c270*/  ISETP.GE.U32.AND P6, PT, R5, 0x7ffffedf, PT ;  /* 0x7ffffedf0500780c */ /* 0x000fe40003fc6070 */
[----:B------:R-:W-:-:S05]  /*3c280*/  IADD3 R5, R6, -0xa3, RZ ;  /* 0xffffff5d06057810 */ /* 0x000fca0007ffe0ff */
[----:B------:R-:W4:Y:S08]  /*3c290*/  LDC R6, c[0x0][0x230] ;  /* 0x00008c00ff067b82 */ /* 0x000f300000000800 */
[----:B---3--:R-:W3:Y:S01]  /*3c2a0*/  LDC R251, c[0x0][0x230] ;  /* 0x00008c00fffb7b82 */ /* 0x008ee20000000800 */
[----:B------:R-:W-:Y:S01]  /*3c2b0*/  @!PT LDS RZ, [RZ] ;  /* 0x00000000fffff984 */ /* 0x000fe20000000800 */
[----:B------:R-:W-:Y:S01]  /*3c2c0*/  @!PT LDS RZ, [RZ] ;  /* 0x00000000fffff984 */ /* 0x000fe20000000800 */
[----:B------:R-:W-:Y:S01]  /*3c2d0*/  @!PT LDS RZ, [RZ] ;  /* 0x00000000fffff984 */ /* 0x000fe20000000800 */
[----:B------:R1:W-:Y:S07]  /*3c2e0*/  LDGSTS.E [R0+0x10000], desc[UR60][R126.64], !P0 ;  /* 0x100000007e007fae */ /* 0x0003ee000c12187c */
[----:B-1----:R-:W1:Y:S01]  /*3c2f0*/  LDC R127, c[0x0][0x230] ;  /* 0x00008c00ff7f7b82 */ /* 0x002e620000000800 */
[----:B------:R-:W-:Y:S01]  /*3c300*/  ISETP.GE.U32.AND P0, PT, R5, 0x7ffffede, PT ;  /* 0x7ffffede0500780c */ /* 0x000fe20003f06070 */
[----:B------:R-:W-:-:S06]  /*3c310*/  VIADD R5, R250, 0xffffff3f ;  /* 0xffffff3ffa057836 */ /* 0x000fcc0000000000 */
[----:B------:R-:W3:Y:S01]  /*3c320*/  LDC R250, c[0x0][0x230] ;  /* 0x00008c00fffa7b82 */ /* 0x000ee20000000800 */
[----:B--2---:R-:W-:-:S05]  /*3c330*/  IMAD.WIDE R240, R7, 0x4, R240 ;  /* 0x0000000407f07825 */ /* 0x004fca00078e02f0 */
[----:B------:R2:W-:Y:S04]  /*3c340*/  STL.64 [R1+0x1ae8], R240 ;  /* 0x001ae8f001007387 */ /* 0x0005e80000100a00 */
[----:B------:R-:W-:Y:S04]  /*3c350*/  LDGSTS.E [R0+0x10004], desc[UR60][R240.64], !P2 ;  /* 0x10004000f0007fae */ /* 0x000fe8000d12187c */
[----:B--2---:R-:W2:Y:S01]  /*3c360*/  LDL.LU.64 R240, [R1+0x28a8] ;  /* 0x0028a80001f07983 */ /* 0x004ea20000300a00 */
[----:B-1----:R-:W-:Y:S02]  /*3c370*/  VIADD R10, R127, 0xffffff5c ;  /* 0xffffff5c7f0a7836 */ /* 0x002fe40000000000 */
[----:B------:R-:W-:-:S02]  /*3c380*/  IMAD.WIDE R126, R7, 0x4, R34 ;  /* 0x00000004077e7825 */ /* 0x000fc400078e0222 */
[----:B------:R-:W1:Y:S03]  /*3c390*/  LDC R34, c[0x0][0x230] ;  /* 0x00008c00ff227b82 */ /* 0x000e660000000800 */
[----:B------:R3:W-:Y:S04]  /*3c3a0*/  STL.64 [R1+0x1ae0], R126 ;  /* 0x001ae07e01007387 */ /* 0x0007e80000100a00 */
[----:B------:R3:W-:Y:S01]  /*3c3b0*/  LDGSTS.E [R0+0x10008], desc[UR60][R126.64], !P3 ;  /* 0x100080007e007fae */ /* 0x0007e2000d92187c */
[----:B------:R-:W-:Y:S01]  /*3c3c0*/  ISETP.GE.U32.AND P3, PT, R5, 0x7ffffec0, PT ;  /* 0x7ffffec00500780c */ /* 0x000fe20003f66070 */
[----:B---3--:R-:W-:Y:S02]  /*3c3d0*/  VIADD R5, R250, 0xffffff3e ;  /* 0xffffff3efa057836 */ /* 0x008fe40000000000 */
[----:B------:R-:W-:-:S02]  /*3c3e0*/  IMAD.WIDE R126, R7, 0x4, R32 ;  /* 0x00000004077e7825 */ /* 0x000fc400078e0220 */
[----:B------:R-:W3:Y:S08]  /*3c3f0*/  LDC R32, c[0x0][0x230] ;  /* 0x00008c00ff207b82 */ /* 0x000ef00000000800 */
[----:B------:R-:W3:Y:S01]  /*3c400*/  LDC R33, c[0x0][0x230] ;  /* 0x00008c00ff217b82 */ /* 0x000ee20000000800 */
[----:B------:R1:W-:Y:S04]  /*3c410*/  STL.64 [R1+0x1ad8], R126 ;  /* 0x001ad87e01007387 */ /* 0x0003e80000100a00 */
[----:B------:R-:W-:Y:S04]  /*3c420*/  LDGSTS.E [R0+0x1000c], desc[UR60][R126.64], !P4 ;  /* 0x1000c0007e007fae */ /* 0x000fe8000e12187c */
[----:B------:R4:W-:Y:S01]  /*3c430*/  LDGSTS.E [R0+0x14000], desc[UR60][R30.64], !P5 ;  /* 0x140000001e007fae */ /* 0x0009e2000e92187c */
[----:B------:R-:W-:-:S02]  /*3c440*/  ISETP.GE.U32.AND P2, PT, R10, 0x7ffffedd, PT ;  /* 0x7ffffedd0a00780c */ /* 0x000fc40003f46070 */
[----:B------:R-:W-:Y:S01]  /*3c450*/  ISETP.GE.U32.AND P4, PT, R5, 0x7ffffebf, PT ;  /* 0x7ffffebf0500780c */ /* 0x000fe20003f86070 */
[----:B------:R4:W-:Y:S01]  /*3c460*/  LDGSTS.E [R0+0x14004], desc[UR60][R28.64], !P6 ;  /* 0x140040001c007fae */ /* 0x0009e2000f12187c */
[----:B------:R-:W-:-:S03]  /*3c470*/  VIADD R5, R11, 0xffffff3c ;  /* 0xffffff3c0b057836 */ /* 0x000fc60000000000 */
[----:B-1----:R-:W2:Y:S04]  /*3c480*/  LDL.LU.64 R126, [R1+0x28a0] ;  /* 0x0028a000017e7983 */ /* 0x002ea80000300a00 */
[----:B------:R4:W-:Y:S04]  /*3c490*/  STL.64 [R1+0x19f0], R30 ;  /* 0x0019f01e01007387 */ /* 0x0009e80000100a00 */
[----:B------:R1:W-:Y:S01]  /*3c4a0*/  STL.64 [R1+0x19e8], R28 ;  /* 0x0019e81c01007387 */ /* 0x0003e20000100a00 */
[----:B------:R-:W3:Y:S01]  /*3c4b0*/  LDC R11, c[0x0][0x230] ;  /* 0x00008c00ff0b7b82 */ /* 0x000ee20000000800 */
[----:B------:R-:W-:-:S02]  /*3c4c0*/  VIADD R10, R251, 0xffffff3d ;  /* 0xffffff3dfb0a7836 */ /* 0x000fc40000000000 */
[----:B----4-:R-:W-:-:S05]  /*3c4d0*/  IMAD.WIDE R30, R7, 0x4, R26 ;  /* 0x00000004071e7825 */ /* 0x010fca00078e021a */
[----:B------:R-:W4:Y:S01]  /*3c4e0*/  LDC R26, c[0x0][0x230] ;  /* 0x00008c00ff1a7b82 */ /* 0x000f220000000800 */
[----:B------:R1:W-:Y:S04]  /*3c4f0*/  STL.64 [R1+0x19e0], R30 ;  /* 0x0019e01e01007387 */ /* 0x0003e80000100a00 */
[----:B------:R1:W-:Y:S01]  /*3c500*/  LDGSTS.E [R0+0x14008], desc[UR60][R30.64], !P0 ;  /* 0x140080001e007fae */ /* 0x0003e2000c12187c */
[----:B------:R-:W-:Y:S02]  /*3c510*/  ISETP.GE.U32.AND P5, PT, R10, 0x7ffffebe, PT ;  /* 0x7ffffebe0a00780c */ /* 0x000fe40003fa6070 */
[----:B------:R-:W-:Y:S01]  /*3c520*/  ISETP.GE.U32.AND P6, PT, R5, 0x7ffffebd, PT ;  /* 0x7ffffebd0500780c */ /* 0x000fe20003fc6070 */
[----:B-1----:R-:W-:-:S04]  /*3c530*/  IMAD.WIDE R28, R7, 0x4, R24 ;  /* 0x00000004071c7825 */ /* 0x002fc800078e0218 */
[----:B------:R-:W-:Y:S02]  /*3c540*/  VIADD R5, R34, 0xffffff1e ;  /* 0xffffff1e22057836 */ /* 0x000fe40000000000 */
[----:B------:R-:W-:Y:S01]  /*3c550*/  IMAD.WIDE R30, R7, 0x4, R22 ;  /* 0x00000004071e7825 */ /* 0x000fe200078e0216 */
[----:B------:R-:W-:Y:S01]  /*3c560*/  IADD3 R10, R6, -0xe1, RZ ;  /* 0xffffff1f060a7810 */ /* 0x000fe20007ffe0ff */
[----:B------:R-:W1:Y:S08]  /*3c570*/  LDC R22, c[0x0][0x230] ;  /* 0x00008c00ff167b82 */ /* 0x000e700000000800 */
[----:B------:R-:W1:Y:S01]  /*3c580*/  LDC R24, c[0x0][0x230] ;  /* 0x00008c00ff187b82 */ /* 0x000e620000000800 */
[----:B------:R3:W-:Y:S04]  /*3c590*/  STL.64 [R1+0x19d8], R28 ;  /* 0x0019d81c01007387 */ /* 0x0007e80000100a00 */
[----:B------:R4:W-:Y:S01]  /*3c5a0*/  LDGSTS.E [R0+0x1400c], desc[UR60][R28.64], !P2 ;  /* 0x1400c0001c007fae */ /* 0x0009e2000d12187c */
[----:B------:R-:W-:-:S02]  /*3c5b0*/  ISETP.GE.U32.AND P0, PT, R10, 0x7ffffea0, PT ;  /* 0x7ffffea00a00780c */ /* 0x000fc40003f06070 */
[----:B------:R-:W-:Y:S01]  /*3c5c0*/  ISETP.GE.U32.AND P2, PT, R5, 0x7ffffe9f, PT ;  /* 0x7ffffe9f0500780c */ /* 0x000fe20003f46070 */
[----:B---3--:R-:W-:Y:S02]  /*3c5d0*/  VIADD R10, R32, 0xffffff1d ;  /* 0xffffff1d200a7836 */ /* 0x008fe40000000000 */
[----:B------:R-:W-:Y:S01]  /*3c5e0*/  VIADD R5, R33, 0xffffff1c ;  /* 0xffffff1c21057836 */ /* 0x000fe20000000000 */
[----:B------:R-:W-:Y:S04]  /*3c5f0*/  STL.64 [R1+0x18f0], R30 ;  /* 0x0018f01e01007387 */ /* 0x000fe80000100a00 */
[----:B------:R-:W-:Y:S01]  /*3c600*/  LDGSTS.E [R0+0x18000], desc[UR60][R30.64], !P3 ;  /* 0x180000001e007fae */ /* 0x000fe2000d92187c */
[----:B----4-:R-:W-:Y:S02]  /*3c610*/  IMAD.WIDE R28, R7, 0x4, R20 ;  /* 0x00000004071c7825 */ /* 0x010fe400078e0214 */
[----:B------:R-:W3:Y:S08]  /*3c620*/  LDC R20, c[0x0][0x230] ;  /* 0x00008c00ff147b82 */ /* 0x000ef00000000800 */
[----:B------:R-:W4:Y:S01]  /*3c630*/  LDC R21, c[0x0][0x230] ;  /* 0x00008c00ff157b82 */ /* 0x000f220000000800 */
[----:B------:R-:W-:Y:S01]  /*3c640*/  ISETP.GE.U32.AND P3, PT, R10, 0x7ffffe9e, PT ;  /* 0x7ffffe9e0a00780c */ /* 0x000fe20003f66070 */
[----:B------:R1:W-:Y:S04]  /*3c650*/  STL.64 [R1+0x18e8], R28 ;  /* 0x0018e81c01007387 */ /* 0x0003e80000100a00 */
[----:B------:R1:W-:Y:S01]  /*3c660*/  LDGSTS.E [R0+0x18004], desc[UR60][R28.64], !P4 ;  /* 0x180040001c007fae */ /* 0x0003e2000e12187c */
[----:B------:R-:W-:-:S03]  /*3c670*/  ISETP.GE.U32.AND P4, PT, R5, 0x7ffffe9d, PT ;  /* 0x7ffffe9d0500780c */ /* 0x000fc60003f86070 */
[----:B------:R1:W-:Y:S01]  /*3c680*/  STL.64 [R1+0x18e0], R18 ;  /* 0x0018e01201007387 */ /* 0x0003e20000100a00 */
[----:B------:R-:W-:-:S03]  /*3c690*/  VIADD R5, R26, 0xffffff7a ;  /* 0xffffff7a1a057836 */ /* 0x000fc60000000000 */
[----:B------:R1:W-:Y:S01]  /*3c6a0*/  LDGSTS.E [R0+0x18008], desc[UR60][R18.64], !P5 ;  /* 0x1800800012007fae */ /* 0x0003e2000e92187c */
[----:B------:R-:W-:Y:S02]  /*3c6b0*/  VIADD R10, R11, 0xffffff7b ;  /* 0xffffff7b0b0a7836 */ /* 0x000fe40000000000 */
[----:B------:R-:W4:Y:S01]  /*3c6c0*/  LDC R11, c[0x0][0x230] ;  /* 0x00008c00ff0b7b82 */ /* 0x000f220000000800 */
[----:B-1----:R-:W-:-:S07]  /*3c6d0*/  IMAD.WIDE R28, R7, 0x4, R16 ;  /* 0x00000004071c7825 */ /* 0x002fce00078e0210 */
[----:B------:R-:W1:Y:S01]  /*3c6e0*/  LDC R16, c[0x0][0x230] ;  /* 0x00008c00ff107b82 */ /* 0x000e620000000800 */
[----:B------:R-:W-:-:S07]  /*3c6f0*/  IMAD.WIDE R18, R7, 0x4, R14 ;  /* 0x0000000407127825 */ /* 0x000fce00078e020e */
[----:B------:R-:W1:Y:S08]  /*3c700*/  LDC R17, c[0x0][0x230] ;  /* 0x00008c00ff117b82 */ /* 0x000e700000000800 */
[----:B------:R-:W1:Y:S01]  /*3c710*/  LDC R14, c[0x0][0x230] ;  /* 0x00008c00ff0e7b82 */ /* 0x000e620000000800 */
[----:B------:R-:W-:Y:S04]  /*3c720*/  LDGSTS.E [R0+0x1800c], desc[UR60][R28.64], !P6 ;  /* 0x1800c0001c007fae */ /* 0x000fe8000f12187c */
[----:B------:R-:W-:Y:S01]  /*3c730*/  STL.64 [R1+0x18d8], R28 ;  /* 0x0018d81c01007387 */ /* 0x000fe20000100a00 */
[----:B------:R-:W-:-:S03]  /*3c740*/  ISETP.GE.U32.AND P6, PT, R5, 0x7ffffefb, PT ;  /* 0x7ffffefb0500780c */ /* 0x000fc60003fc6070 */
[----:B------:R3:W-:Y:S01]  /*3c750*/  STL.64 [R1+0x17e0], R18 ;  /* 0x0017e01201007387 */ /* 0x0007e20000100a00 */
[----:B------:R-:W-:-:S03]  /*3c760*/  VIADD R5, R22, 0xffffff78 ;  /* 0xffffff7816057836 */ /* 0x000fc60000000000 */
[----:B------:R3:W-:Y:S04]  /*3c770*/  LDGSTS.E [R0+0x1c000], desc[UR60][R18.64], !P0 ;  /* 0x1c00000012007fae */ /* 0x0007e8000c12187c */
[----:B------:R4:W-:Y:S04]  /*3c780*/  STL.64 [R1+0x17d8], R12 ;  /* 0x0017d80c01007387 */ /* 0x0009e80000100a00 */
[----:B------:R4:W-:Y:S01]  /*3c790*/  LDGSTS.E [R0+0x1c004], desc[UR60][R12.64], !P2 ;  /* 0x1c0040000c007fae */ /* 0x0009e2000d12187c */
[----:B------:R-:W-:Y:S01]  /*3c7a0*/  IMAD.WIDE R22, R7, 0x4, R42 ;  /* 0x0000000407167825 */ /* 0x000fe200078e022a */
[----:B------:R-:W-:-:S02]  /*3c7b0*/  ISETP.GE.U32.AND P5, PT, R10, 0x7ffffefc, PT ;  /* 0x7ffffefc0a00780c */ /* 0x000fc40003fa6070 */
[----:B------:R-:W-:Y:S01]  /*3c7c0*/  IADD3 R10, R24, -0x87, RZ ;  /* 0xffffff79180a7810 */ /* 0x000fe20007ffe0ff */
[----:B------:R-:W1:Y:S08]  /*3c7d0*/  LDC R15, c[0x0][0x230] ;  /* 0x00008c00ff0f7b82 */ /* 0x000e700000000800 */
[----:B---3--:R-:W3:Y:S01]  /*3c7e0*/  LDC R18, c[0x0][0x230] ;  /* 0x00008c00ff127b82 */ /* 0x008ee20000000800 */
[----:B------:R4:W-:Y:S04]  /*3c7f0*/  STL.64 [R1+0x17d0], R22 ;  /* 0x0017d01601007387 */ /* 0x0009e80000100a00 */
[----:B------:R4:W-:Y:S02]  /*3c800*/  LDGSTS.E [R0+0x1c008], desc[UR60][R22.64], !P3 ;  /* 0x1c00800016007fae */ /* 0x0009e4000d92187c */
[----:B----4-:R-:W-:Y:S01]  /*3c810*/  IMAD.WIDE R12, R7, 0x4, R44 ;  /* 0x00000004070c7825 */ /* 0x010fe200078e022c */
[----:B------:R-:W-:-:S04]  /*3c820*/  ISETP.GE.U32.AND P0, PT, R10, 0x7ffffefa, PT ;  /* 0x7ffffefa0a00780c */ /* 0x000fc80003f06070 */
[----:B------:R4:W-:Y:S04]  /*3c830*/  STL.64 [R1+0x720], R12 ;  /* 0x0007200c01007387 */ /* 0x0009e80000100a00 */
[----:B------:R4:W-:Y:S01]  /*3c840*/  LDGSTS.E [R0+0x1c00c], desc[UR60][R12.64], !P4 ;  /* 0x1c00c0000c007fae */ /* 0x0009e2000e12187c */
[----:B------:R-:W-:Y:S01]  /*3c850*/  IMAD.WIDE R22, R7, 0x4, R36 ;  /* 0x0000000407167825 */ /* 0x000fe200078e0224 */
[----:B------:R-:W-:-:S03]  /*3c860*/  ISETP.GE.U32.AND P2, PT, R5, 0x7ffffef9, PT ;  /* 0x7ffffef90500780c */ /* 0x000fc60003f46070 */
[----:B------:R-:W-:Y:S02]  /*3c870*/  VIADD R5, R20, 0xffffff5b ;  /* 0xffffff5b14057836 */ /* 0x000fe40000000000 */
[----:B------:R-:W-:Y:S01]  /*3c880*/  VIADD R10, R21, 0xffffff5a ;  /* 0xffffff5a150a7836 */ /* 0x000fe20000000000 */
[----:B----4-:R-:W4:Y:S08]  /*3c890*/  LDC R12, c[0x0][0x230] ;  /* 0x00008c00ff0c7b82 */ /* 0x010f300000000800 */
[----:B------:R-:W4:Y:S01]  /*3c8a0*/  LDC R13, c[0x0][0x230] ;  /* 0x00008c00ff0d7b82 */ /* 0x000f220000000800 */
[----:B------:R3:W-:Y:S04]  /*3c8b0*/  STL.64 [R1+0x1ad0], R22 ;  /* 0x001ad01601007387 */ /* 0x0007e80000100a00 */
[----:B------:R3:W-:Y:S01]  /*3c8c0*/  LDGSTS.E [R2+0x10000], desc[UR60][R22.64], !P5 ;  /* 0x1000000016027fae */ /* 0x0007e2000e92187c */
[----:B------:R-:W-:-:S02]  /*3c8d0*/  ISETP.GE.U32.AND P3, PT, R5, 0x7ffffedc, PT ;  /* 0x7ffffedc0500780c */ /* 0x000fc40003f66070 */
[----:B------:R-:W-:Y:S01]  /*3c8e0*/  ISETP.GE.U32.AND P4, PT, R10, 0x7ffffedb, PT ;  /* 0x7ffffedb0a00780c */ /* 0x000fe20003f86070 */
[----:B------:R-:W-:-:S04]  /*3c8f0*/  IMAD.WIDE R20, R7, 0x4, R50 ;  /* 0x0000000407147825 */ /* 0x000fc800078e0232 */
[----:B-1----:R-:W-:Y:S02]  /*3c900*/  VIADD R5, R16, 0xffffff59 ;  /* 0xffffff5910057836 */ /* 0x002fe40000000000 */
[----:B------:R-:W-:Y:S02]  /*3c910*/  VIADD R10, R17, 0xffffff58 ;  /* 0xffffff58110a7836 */ /* 0x000fe40000000000 */
[----:B---3--:R-:W-:Y:S01]  /*3c920*/  IMAD.WIDE R22, R7, 0x4, R46 ;  /* 0x0000000407167825 */ /* 0x008fe200078e022e */
[----:B------:R-:W-:Y:S02]  /*3c930*/  ISETP.GE.U32.AND P5, PT, R5, 0x7ffffeda, PT ;  /* 0x7ffffeda0500780c */ /* 0x000fe40003fa6070 */
[----:B------:R-:W-:Y:S02]  /*3c940*/  IADD3 R5, R14, -0xc5, RZ ;  /* 0xffffff3b0e057810 */ /* 0x000fe40007ffe0ff */
[----:B------:R-:W1:Y:S01]  /*3c950*/  LDC R14, c[0x0][0x230] ;  /* 0x00008c00ff0e7b82 */ /* 0x000e620000000800 */
[----:B------:R-:W-:Y:S04]  /*3c960*/  STL.64 [R1+0x1ac8], R22 ;  /* 0x001ac81601007387 */ /* 0x000fe80000100a00 */
[----:B------:R-:W-:Y:S04]  /*3c970*/  LDGSTS.E [R2+0x10004], desc[UR60][R22.64], !P6 ;  /* 0x1000400016027fae */ /* 0x000fe8000f12187c */
[----:B------:R3:W-:Y:S04]  /*3c980*/  STL.64 [R1+0x1ac0], R20 ;  /* 0x001ac01401007387 */ /* 0x0007e80000100a00 */
[----:B------:R3:W-:Y:S01]  /*3c990*/  LDGSTS.E [R2+0x10008], desc[UR60][R20.64], !P0 ;  /* 0x1000800014027fae */ /* 0x0007e2000c12187c */
[----:B------:R-:W-:Y:S01]  /*3c9a0*/  ISETP.GE.U32.AND P6, PT, R10, 0x7ffffed9, PT ;  /* 0x7ffffed90a00780c */ /* 0x000fe20003fc6070 */
[----:B------:R-:W-:-:S02]  /*3c9b0*/  VIADD R10, R11, 0xffffff3a ;  /* 0xffffff3a0b0a7836 */ /* 0x000fc40000000000 */
[----:B------:R-:W1:Y:S01]  /*3c9c0*/  LDC R11, c[0x0][0x230] ;  /* 0x00008c00ff0b7b82 */ /* 0x000e620000000800 */
[----:B------:R-:W-:Y:S01]  /*3c9d0*/  IMAD.WIDE R16, R7, 0x4, R58 ;  /* 0x0000000407107825 */ /* 0x000fe200078e023a */
[----:B------:R-:W-:-:S03]  /*3c9e0*/  ISETP.GE.U32.AND P0, PT, R5, 0x7ffffebc, PT ;  /* 0x7ffffebc0500780c */ /* 0x000fc60003f06070 */
[----:B---3--:R-:W-:-:S04]  /*3c9f0*/  IMAD.WIDE R20, R7, 0x4, R54 ;  /* 0x0000000407147825 */ /* 0x008fc800078e0236 */
[----:B------:R-:W-:Y:S01]  /*3ca00*/  VIADD R5, R18, 0xffffff39 ;  /* 0xffffff3912057836 */ /* 0x000fe20000000000 */
[----:B------:R3:W-:Y:S01]  /*3ca10*/  LDGSTS.E [R2+0x1000c], desc[UR60][R20.64], !P2 ;  /* 0x1000c00014027fae */ /* 0x0007e2000d12187c */
[----:B------:R-:W-:Y:S01]  /*3ca20*/  ISETP.GE.U32.AND P2, PT, R10, 0x7ffffebb, PT ;  /* 0x7ffffebb0a00780c */ /* 0x000fe20003f46070 */
[----:B----4-:R-:W-:Y:S02]  /*3ca30*/  VIADD R10, R12, 0xffffff38 ;  /* 0xffffff380c0a7836 */ /* 0x010fe40000000000 */
[----:B------:R3:W-:Y:S01]  /*3ca40*/  STL.64 [R1+0x1ab8], R20 ;  /* 0x001ab81401007387 */ /* 0x0007e20000100a00 */
[----:B------:R-:W4:Y:S03]  /*3ca50*/  LDC R12, c[0x0][0x230] ;  /* 0x00008c00ff0c7b82 */ /* 0x000f260000000800 */
[----:B------:R3:W-:Y:S04]  /*3ca60*/  STL.64 [R1+0x19d0], R16 ;  /* 0x0019d01001007387 */ /* 0x0007e80000100a00 */
[----:B------:R3:W-:Y:S01]  /*3ca70*/  LDGSTS.E [R2+0x14000], desc[UR60][R16.64], !P3 ;  /* 0x1400000010027fae */ /* 0x0007e2000d92187c */
[----:B------:R-:W-:Y:S01]  /*3ca80*/  ISETP.GE.U32.AND P3, PT, R5, 0x7ffffeba, PT ;  /* 0x7ffffeba0500780c */ /* 0x000fe20003f66070 */
[----:B------:R-:W-:-:S04]  /*3ca90*/  IMAD.WIDE R18, R7, 0x4, R62 ;  /* 0x0000000407127825 */ /* 0x000fc800078e023e */
[----:B------:R-:W-:Y:S02]  /*3caa0*/  VIADD R5, R13, 0xffffff1b ;  /* 0xffffff1b0d057836 */ /* 0x000fe40000000000 */
[----:B------:R-:W2:Y:S01]  /*3cab0*/  LDC R13, c[0x0][0x230] ;  /* 0x00008c00ff0d7b82 */ /* 0x000ea20000000800 */
[----:B---3--:R-:W-:-:S07]  /*3cac0*/  IMAD.WIDE R20, R7, 0x4, R60 ;  /* 0x0000000407147825 */ /* 0x008fce00078e023c */
[----:B------:R-:W3:Y:S08]  /*3cad0*/  LDC R16, c[0x0][0x230] ;  /* 0x00008c00ff107b82 */ /* 0x000ef00000000800 */
[----:B------:R-:W2:Y:S01]  /*3cae0*/  LDC R17, c[0x0][0x230] ;  /* 0x00008c00ff117b82 */ /* 0x000ea20000000800 */
[----:B------:R1:W-:Y:S04]  /*3caf0*/  STL.64 [R1+0x19c8], R20 ;  /* 0x0019c81401007387 */ /* 0x0003e80000100a00 */
[----:B------:R1:W-:Y:S04]  /*3cb00*/  LDGSTS.E [R2+0x14004], desc[UR60][R20.64], !P4 ;  /* 0x1400400014027fae */ /* 0x0003e8000e12187c */
[----:B------:R4:W-:Y:S04]  /*3cb10*/  STL.64 [R1+0x19c0], R18 ;  /* 0x0019c01201007387 */ /* 0x0009e80000100a00 */
[----:B------:R4:W-:Y:S01]  /*3cb20*/  LDGSTS.E [R2+0x14008], desc[UR60][R18.64], !P5 ;  /* 0x1400800012027fae */ /* 0x0009e2000e92187c */
[----:B------:R-:W-:-:S02]  /*3cb30*/  ISETP.GE.U32.AND P5, PT, R5, 0x7ffffe9c, PT ;  /* 0x7ffffe9c0500780c */ /* 0x000fc40003fa6070 */
[----:B------:R-:W-:Y:S02]  /*3cb40*/  IADD3 R5, R15, -0xe7, RZ ;  /* 0xffffff190f057810 */ /* 0x000fe40007ffe0ff */
[----:B------:R-:W-:Y:S01]  /*3cb50*/  ISETP.GE.U32.AND P4, PT, R10, 0x7ffffeb9, PT ;  /* 0x7ffffeb90a00780c */ /* 0x000fe20003f86070 */
[----:B------:R-:W2:Y:S01]  /*3cb60*/  LDC R15, c[0x0][0x230] ;  /* 0x00008c00ff0f7b82 */ /* 0x000ea20000000800 */
[----:B-1----:R-:W-:-:S04]  /*3cb70*/  IMAD.WIDE R20, R7, 0x4, R64 ;  /* 0x0000000407147825 */ /* 0x002fc800078e0240 */
[----:B----4-:R-:W-:-:S04]  /*3cb80*/  IMAD.WIDE R18, R7, 0x4, R66 ;  /* 0x0000000407127825 */ /* 0x010fc800078e0242 */
[----:B------:R-:W-:Y:S02]  /*3cb90*/  VIADD R10, R14, 0xffffff1a ;  /* 0xffffff1a0e0a7836 */ /* 0x000fe40000000000 */
[----:B------:R-:W-:Y:S01]  /*3cba0*/  IMAD.WIDE R22, R7, 0x4, R70 ;  /* 0x0000000407167825 */ /* 0x000fe200078e0246 */
[----:B------:R-:W1:Y:S01]  /*3cbb0*/  LDC R14, c[0x0][0x230] ;  /* 0x00008c00ff0e7b82 */ /* 0x000e620000000800 */
[----:B------:R4:W-:Y:S04]  /*3cbc0*/  LDGSTS.E [R2+0x1400c], desc[UR60][R20.64], !P6 ;  /* 0x1400c00014027fae */ /* 0x0009e8000f12187c */
[----:B------:R4:W-:Y:S04]  /*3cbd0*/  STL.64 [R1+0x19b8], R20 ;  /* 0x0019b81401007387 */ /* 0x0009e80000100a00 */
[----:B------:R3:W-:Y:S01]  /*3cbe0*/  LDGSTS.E [R2+0x18000], desc[UR60][R18.64], !P0 ;  /* 0x1800000012027fae */ /* 0x0007e2000c12187c */
[----:B------:R-:W-:-:S03]  /*3cbf0*/  ISETP.GE.U32.AND P0, PT, R5, 0x7ffffe9a, PT ;  /* 0x7ffffe9a0500780c */ /* 0x000fc60003f06070 */
[----:B------:R3:W-:Y:S01]  /*3cc00*/  STL.64 [R1+0x18c0], R18 ;  /* 0x0018c01201007387 */ /* 0x0007e20000100a00 */
[----:B------:R-:W-:Y:S01]  /*3cc10*/  VIADD R5, R11, 0xffffff18 ;  /* 0xffffff180b057836 */ /* 0x000fe20000000000 */
[----:B------:R-:W-:Y:S01]  /*3cc20*/  ISETP.GE.U32.AND P6, PT, R10, 0x7ffffe9b, PT ;  /* 0x7ffffe9b0a00780c */ /* 0x000fe20003fc6070 */
[----:B------:R-:W1:Y:S01]  /*3cc30*/  LDC R11, c[0x0][0x230] ;  /* 0x00008c00ff0b7b82 */ /* 0x000e620000000800 */
[----:B----4-:R-:W-:-:S07]  /*3cc40*/  IMAD.WIDE R20, R7, 0x4, R68 ;  /* 0x0000000407147825 */ /* 0x010fce00078e0244 */
[----:B---3--:R-:W3:Y:S01]  /*3cc50*/  LDC R18, c[0x0][0x230] ;  /* 0x00008c00ff127b82 */ /* 0x008ee20000000800 */
[----:B------:R4:W-:Y:S04]  /*3cc60*/  STL.64 [R1+0x18b8], R20 ;  /* 0x0018b81401007387 */ /* 0x0009e80000100a00 */
[----:B------:R4:W-:Y:S01]  /*3cc70*/  LDGSTS.E [R2+0x18004], desc[UR60][R20.64], !P2 ;  /* 0x1800400014027fae */ /* 0x0009e2000d12187c */
[----:B------:R-:W-:Y:S01]  /*3cc80*/  ISETP.GE.U32.AND P2, PT, R5, 0x7ffffe99, PT ;  /* 0x7ffffe990500780c */ /* 0x000fe20003f46070 */
[----:B------:R-:W-:Y:S02]  /*3cc90*/  VIADD R5, R12, 0xffffff76 ;  /* 0xffffff760c057836 */ /* 0x000fe40000000000 */
[----:B------:R-:W1:Y:S01]  /*3cca0*/  LDC R12, c[0x0][0x230] ;  /* 0x00008c00ff0c7b82 */ /* 0x000e620000000800 */
[----:B------:R-:W-:Y:S01]  /*3ccb0*/  VIADD R10, R16, 0xffffff77 ;  /* 0xffffff77100a7836 */ /* 0x000fe20000000000 */
[----:B------:R2:W-:Y:S04]  /*3ccc0*/  LDGSTS.E [R2+0x18008], desc[UR60][R22.64], !P3 ;  /* 0x1800800016027fae */ /* 0x0005e8000d92187c */
[----:B------:R2:W-:Y:S01]  /*3ccd0*/  STL.64 [R1+0x18b0], R22 ;  /* 0x0018b01601007387 */ /* 0x0005e20000100a00 */
[----:B----4-:R-:W-:Y:S01]  /*3cce0*/  IMAD.WIDE R20, R7, 0x4, R72 ;  /* 0x0000000407147825 */ /* 0x010fe200078e0248 */
[----:B------:R-:W-:-:S04]  /*3ccf0*/  ISETP.GE.U32.AND P3, PT, R10, 0x7ffffef8, PT ;  /* 0x7ffffef80a00780c */ /* 0x000fc80003f66070 */
[----:B------:R4:W-:Y:S01]  /*3cd00*/  LDGSTS.E [R2+0x1800c], desc[UR60][R20.64], !P4 ;  /* 0x1800c00014027fae */ /* 0x0009e2000e12187c */
[----:B------:R-:W-:-:S03]  /*3cd10*/  ISETP.GE.U32.AND P4, PT, R5, 0x7ffffef7, PT ;  /* 0x7ffffef70500780c */ /* 0x000fc60003f86070 */
[----:B------:R4:W-:Y:S01]  /*3cd20*/  STL.64 [R1+0x18a8], R20 ;  /* 0x0018a81401007387 */ /* 0x0009e20000100a00 */
[----:B--2---:R-:W-:-:S04]  /*3cd30*/  IMAD.WIDE R22, R7, 0x4, R74 ;  /* 0x0000000407167825 */ /* 0x004fc800078e024a */
[----:B------:R-:W-:Y:S02]  /*3cd40*/  VIADD R5, R13, 0xffffff74 ;  /* 0xffffff740d057836 */ /* 0x000fe40000000000 */
[----:B------:R-:W-:Y:S01]  /*3cd50*/  VIADD R10, R17, 0xffffff75 ;  /* 0xffffff75110a7836 */ /* 0x000fe20000000000 */
[----:B------:R-:W2:Y:S01]  /*3cd60*/  LDC R13, c[0x0][0x230] ;  /* 0x00008c00ff0d7b82 */ /* 0x000ea20000000800 */
[----:B------:R-:W-:Y:S04]  /*3cd70*/  STL.64 [R1+0x17c8], R22 ;  /* 0x0017c81601007387 */ /* 0x000fe80000100a00 */
[----:B------:R-:W-:Y:S01]  /*3cd80*/  LDGSTS.E [R2+0x1c000], desc[UR60][R22.64], !P5 ;  /* 0x1c00000016027fae */ /* 0x000fe2000e92187c */
[----:B----4-:R-:W-:Y:S01]  /*3cd90*/  IMAD.WIDE R20, R7, 0x4, R76 ;  /* 0x0000000407147825 */ /* 0x010fe200078e024c */
[----:B------:R-:W-:-:S02]  /*3cda0*/  ISETP.GE.U32.AND P5, PT, R10, 0x7ffffef6, PT ;  /* 0x7ffffef60a00780c */ /* 0x000fc40003fa6070 */
[----:B------:R-:W-:Y:S01]  /*3cdb0*/  IADD3 R10, R15, -0xa9, RZ ;  /* 0xffffff570f0a7810 */ /* 0x000fe20007ffe0ff */
[----:B------:R-:W-:Y:S01]  /*3cdc0*/  IMAD.WIDE R16, R7, 0x4, R80 ;  /* 0x0000000407107825 */ /* 0x000fe200078e0250 */
[----:B------:R-:W4:Y:S01]  /*3cdd0*/  LDC R15, c[0x0][0x230] ;  /* 0x00008c00ff0f7b82 */ /* 0x000f220000000800 */
[----:B------:R1:W-:Y:S04]  /*3cde0*/  STL.64 [R1+0x17c0], R20 ;  /* 0x0017c01401007387 */ /* 0x0003e80000100a00 */
[----:B------:R1:W-:Y:S01]  /*3cdf0*/  LDGSTS.E [R2+0x1c004], desc[UR60][R20.64], !P6 ;  /* 0x1c00400014027fae */ /* 0x0003e2000f12187c */
[----:B------:R-:W-:Y:S01]  /*3ce00*/  ISETP.GE.U32.AND P6, PT, R5, 0x7ffffef5, PT ;  /* 0x7ffffef50500780c */ /* 0x000fe20003fc6070 */
[----:B---3--:R-:W-:Y:S02]  /*3ce10*/  VIADD R5, R18, 0xffffff56 ;  /* 0xffffff5612057836 */ /* 0x008fe40000000000 */
[----:B-1----:R-:W-:-:S05]  /*3ce20*/  IMAD.WIDE R20, R7, 0x4, R78 ;  /* 0x0000000407147825 */ /* 0x002fca00078e024e */
[----:B------:R-:W-:Y:S04]  /*3ce30*/  STL.64 [R1+0x17b8], R20 ;  /* 0x0017b81401007387 */ /* 0x000fe80000100a00 */
[----:B------:R-:W-:Y:S04]  /*3ce40*/  LDGSTS.E [R2+0x1c008], desc[UR60][R20.64], !P0 ;  /* 0x1c00800014027fae */ /* 0x000fe8000c12187c */
[----:B------:R1:W-:Y:S04]  /*3ce50*/  STL.64 [R1+0x17b0], R16 ;  /* 0x0017b01001007387 */ /* 0x0003e80000100a00 */
[----:B------:R1:W-:Y:S01]  /*3ce60*/  LDGSTS.E [R2+0x1c00c], desc[UR60][R16.64], !P2 ;  /* 0x1c00c00010027fae */ /* 0x0003e2000d12187c */
[----:B------:R-:W-:-:S02]  /*3ce70*/  ISETP.GE.U32.AND P0, PT, R10, 0x7ffffed8, PT ;  /* 0x7ffffed80a00780c */ /* 0x000fc40003f06070 */
[----:B------:R-:W-:Y:S01]  /*3ce80*/  ISETP.GE.U32.AND P2, PT, R5, 0x7ffffed7, PT ;  /* 0x7ffffed70500780c */ /* 0x000fe20003f46070 */
[----:B------:R-:W-:Y:S02]  /*3ce90*/  VIADD R10, R11, 0xffffff55 ;  /* 0xffffff550b0a7836 */ /* 0x000fe40000000000 */
[----:B------:R-:W-:Y:S02]  /*3cea0*/  VIADD R5, R12, 0xffffff54 ;  /* 0xffffff540c057836 */ /* 0x000fe40000000000 */
[C---:B------:R-:W-:Y:S01]  /*3ceb0*/  IMAD.WIDE R18, R7.reuse, 0x4, R84 ;  /* 0x0000000407127825 */ /* 0x040fe200078e0254 */
[----:B------:R-:W3:Y:S08]  /*3cec0*/  LDC R12, c[0x0][0x230] ;  /* 0x00008c00ff0c7b82 */ /* 0x000ef00000000800 */
[----:B-1----:R-:W1:Y:S08]  /*3ced0*/  LDC R17, c[0x0][0x230] ;  /* 0x00008c00ff117b82 */ /* 0x002e700000000800 */
[----:B------:R-:W3:Y:S08]  /*3cee0*/  LDC R16, c[0x0][0x230] ;  /* 0x00008c00ff107b82 */ /* 0x000ef00000000800 */
[----:B------:R-:W3:Y:S01]  /*3cef0*/  LDC R11, c[0x0][0x230] ;  /* 0x00008c00ff0b7b82 */ /* 0x000ee20000000800 */
[----:B------:R-:W-:-:S05]  /*3cf00*/  IMAD.WIDE R20, R7, 0x4, R82 ;  /* 0x0000000407147825 */ /* 0x000fca00078e0252 */
[----:B------:R4:W-:Y:S04]  /*3cf10*/  LDGSTS.E [R3+0x10000], desc[UR60][R20.64], !P3 ;  /* 0x1000000014037fae */ /* 0x0009e8000d92187c */
[----:B------:R4:W-:Y:S01]  /*3cf20*/  STL.64 [R1+0x1ab0], R20 ;  /* 0x001ab01401007387 */ /* 0x0009e20000100a00 */
[----:B------:R-:W-:-:S03]  /*3cf30*/  ISETP.GE.U32.AND P3, PT, R10, 0x7ffffed6, PT ;  /* 0x7ffffed60a00780c */ /* 0x000fc60003f66070 */
[----:B------:R4:W-:Y:S04]  /*3cf40*/  STL.64 [R1+0x1aa8], R18 ;  /* 0x001aa81201007387 */ /* 0x0009e80000100a00 */
[----:B------:R1:W-:Y:S01]  /*3cf50*/  LDGSTS.E [R3+0x10004], desc[UR60][R18.64], !P4 ;  /* 0x1000400012037fae */ /* 0x0003e2000e12187c */
[----:B--2---:R-:W-:Y:S01]  /*3cf60*/  VIADD R10, R13, 0xffffff37 ;  /* 0xffffff370d0a7836 */ /* 0x004fe20000000000 */
[----:B------:R-:W-:Y:S01]  /*3cf70*/  ISETP.GE.U32.AND P4, PT, R5, 0x7ffffed5, PT ;  /* 0x7ffffed50500780c */ /* 0x000fe20003f86070 */
[----:B------:R-:W2:Y:S01]  /*3cf80*/  LDC R13, c[0x0][0x230] ;  /* 0x00008c00ff0d7b82 */ /* 0x000ea20000000800 */
[----:B------:R-:W-:-:S07]  /*3cf90*/  VIADD R5, R14, 0xffffff36 ;  /* 0xffffff360e057836 */ /* 0x000fce0000000000 */
[----:B------:R-:W2:Y:S01]  /*3cfa0*/  LDC R14, c[0x0][0x230] ;  /* 0x00008c00ff0e7b82 */ /* 0x000ea20000000800 */
[----:B----4-:R-:W-:-:S04]  /*3cfb0*/  IMAD.WIDE R20, R7, 0x4, R86 ;  /* 0x0000000407147825 */ /* 0x010fc800078e0256 */
[----:B-1----:R-:W-:Y:S01]  /*3cfc0*/  IMAD.WIDE R18, R7, 0x4, R90 ;  /* 0x0000000407127825 */ /* 0x002fe200078e025a */
[----:B------:R1:W-:Y:S04]  /*3cfd0*/  STL.64 [R1+0x1aa0], R20 ;  /* 0x001aa01401007387 */ /* 0x0003e80000100a00 */
[----:B------:R1:W-:Y:S04]  /*3cfe0*/  LDGSTS.E [R3+0x10008], desc[UR60][R20.64], !P5 ;  /* 0x1000800014037fae */ /* 0x0003e8000e92187c */
[----:B------:R4:W-:Y:S04]  /*3cff0*/  LDGSTS.E [R3+0x1000c], desc[UR60][R18.64], !P6 ;  /* 0x1000c00012037fae */ /* 0x0009e8000f12187c */
[----:B------:R4:W-:Y:S01]  /*3d000*/  STL.64 [R1+0x1a98], R18 ;  /* 0x001a981201007387 */ /* 0x0009e20000100a00 */
[----:B------:R-:W-:-:S02]  /*3d010*/  ISETP.GE.U32.AND P6, PT, R5, 0x7ffffeb7, PT ;  /* 0x7ffffeb70500780c */ /* 0x000fc40003fc6070 */
[----:B------:R-:W-:Y:S01]  /*3d020*/  IADD3 R5, R15, -0xcb, RZ ;  /* 0xffffff350f057810 */ /* 0x000fe20007ffe0ff */
[----:B------:R-:W-:Y:S01]  /*3d030*/  IMAD.WIDE R22, R7, 0x4, R94 ;  /* 0x0000000407167825 */ /* 0x000fe200078e025e */
[----:B------:R-:W-:-:S03]  /*3d040*/  ISETP.GE.U32.AND P5, PT, R10, 0x7ffffeb8, PT ;  /* 0x7ffffeb80a00780c */ /* 0x000fc60003fa6070 */
[----:B-1----:R-:W-:Y:S01]  /*3d050*/  IMAD.WIDE R20, R7, 0x4, R88 ;  /* 0x0000000407147825 */ /* 0x002fe200078e0258 */
[----:B----4-:R-:W1:Y:S03]  /*3d060*/  LDC R18, c[0x0][0x230] ;  /* 0x00008c00ff127b82 */ /* 0x010e660000000800 */
[----:B------:R-:W-:-:S05]  /*3d070*/  VIADD R10, R17, 0xffffff34 ;  /* 0xffffff34110a7836 */ /* 0x000fca0000000000 */
[----:B------:R-:W4:Y:S01]  /*3d080*/  LDC R15, c[0x0][0x230] ;  /* 0x00008c00ff0f7b82 */ /* 0x000f220000000800 */
[----:B------:R2:W-:Y:S04]  /*3d090*/  STL.64 [R1+0x19b0], R20 ;  /* 0x0019b01401007387 */ /* 0x0005e80000100a00 */
[----:B------:R2:W-:Y:S01]  /*3d0a0*/  LDGSTS.E [R3+0x14000], desc[UR60][R20.64], !P0 ;  /* 0x1400000014037fae */ /* 0x0005e2000c12187c */
[----:B------:R-:W-:Y:S01]  /*3d0b0*/  ISETP.GE.U32.AND P0, PT, R5, 0x7ffffeb6, PT ;  /* 0x7ffffeb60500780c */ /* 0x000fe20003f06070 */
[----:B---3--:R-:W-:Y:S02]  /*3d0c0*/  VIADD R5, R16, 0xffffff17 ;  /* 0xffffff1710057836 */ /* 0x008fe40000000000 */
[----:B------:R-:W-:Y:S04]  /*3d0d0*/  STL.64 [R1+0x19a8], R22 ;  /* 0x0019a81601007387 */ /* 0x000fe80000100a00 */
[----:B------:R-:W-:Y:S01]  /*3d0e0*/  LDGSTS.E [R3+0x14004], desc[UR60][R22.64], !P2 ;  /* 0x1400400016037fae */ /* 0x000fe2000d12187c */
[----:B------:R-:W-:Y:S01]  /*3d0f0*/  ISETP.GE.U32.AND P2, PT, R10, 0x7ffffeb5, PT ;  /* 0x7ffffeb50a00780c */ /* 0x000fe20003f46070 */
[----:B--2---:R-:W-:-:S04]  /*3d100*/  IMAD.WIDE R20, R7, 0x4, R96 ;  /* 0x0000000407147825 */ /* 0x004fc800078e0260 */
[----:B------:R-:W-:Y:S02]  /*3d110*/  VIADD R10, R12, 0xffffff16 ;  /* 0xffffff160c0a7836 */ /* 0x000fe40000000000 */
[----:B------:R-:W2:Y:S01]  /*3d120*/  LDC R12, c[0x0][0x230] ;  /* 0x00008c00ff0c7b82 */ /* 0x000ea20000000800 */
[----:B------:R3:W-:Y:S04]  /*3d130*/  STL.64 [R1+0x19a0], R20 ;  /* 0x0019a01401007387 */ /* 0x0007e80000100a00 */
[----:B------:R3:W-:Y:S01]  /*3d140*/  LDGSTS.E [R3+0x14008], desc[UR60][R20.64], !P3 ;  /* 0x1400800014037fae */ /* 0x0007e2000d92187c */
[----:B------:R-:W-:Y:S01]  /*3d150*/  ISETP.GE.U32.AND P3, PT, R5, 0x7ffffe98, PT ;  /* 0x7ffffe980500780c */ /* 0x000fe20003f66070 */
[----:B------:R-:W-:Y:S02]  /*3d160*/  VIADD R5, R11, 0xffffff15 ;  /* 0xffffff150b057836 */ /* 0x000fe40000000000 */
[----:B------:R-:W2:Y:S01]  /*3d170*/  LDC R11, c[0x0][0x230] ;  /* 0x00008c00ff0b7b82 */ /* 0x000ea20000000800 */
[----:B------:R-:W-:-:S04]  /*3d180*/  IMAD.WIDE R16, R7, 0x4, R100 ;  /* 0x0000000407107825 */ /* 0x000fc800078e0264 */
[----:B---3--:R-:W-:-:S05]  /*3d190*/  IMAD.WIDE R20, R7, 0x4, R98 ;  /* 0x0000000407147825 */ /* 0x008fca00078e0262 */
[----:B------:R3:W-:Y:S04]  /*3d1a0*/  STL.64 [R1+0x1998], R20 ;  /* 0x0019981401007387 */ /* 0x0007e80000100a00 */
[----:B------:R3:W-:Y:S01]  /*3d1b0*/  LDGSTS.E [R3+0x1400c], desc[UR60][R20.64], !P4 ;  /* 0x1400c00014037fae */ /* 0x0007e2000e12187c */
[----:B------:R-:W-:Y:S01]  /*3d1c0*/  ISETP.GE.U32.AND P4, PT, R10, 0x7ffffe97, PT ;  /* 0x7ffffe970a00780c */ /* 0x000fe20003f86070 */
[----:B------:R-:W-:Y:S02]  /*3d1d0*/  VIADD R10, R13, 0xffffff14 ;  /* 0xffffff140d0a7836 */ /* 0x000fe40000000000 */
[----:B------:R1:W-:Y:S01]  /*3d1e0*/  STL.64 [R1+0x18a0], R16 ;  /* 0x0018a01001007387 */ /* 0x0003e20000100a00 */
[----:B------:R-:W2:Y:S03]  /*3d1f0*/  LDC R13, c[0x0][0x230] ;  /* 0x00008c00ff0d7b82 */ /* 0x000ea60000000800 */
[----:B------:R1:W-:Y:S01]  /*3d200*/  LDGSTS.E [R3+0x18000], desc[UR60][R16.64], !P5 ;  /* 0x1800000010037fae */ /* 0x0003e2000e92187c */
[----:B---3--:R-:W-:Y:S01]  /*3d210*/  IMAD.WIDE R20, R7, 0x4, R102 ;  /* 0x0000000407147825 */ /* 0x008fe200078e0266 */
[----:B------:R-:W-:-:S03]  /*3d220*/  ISETP.GE.U32.AND P5, PT, R5, 0x7ffffe96, PT ;  /* 0x7ffffe960500780c */ /* 0x000fc60003fa6070 */
[----:B-1----:R-:W-:Y:S01]  /*3d230*/  IMAD.WIDE R16, R7, 0x4, R104 ;  /* 0x0000000407107825 */ /* 0x002fe200078e0268 */
[----:B------:R1:W-:Y:S01]  /*3d240*/  LDGSTS.E [R3+0x18004], desc[UR60][R20.64], !P6 ;  /* 0x1800400014037fae */ /* 0x0003e2000f12187c */
[----:B------:R-:W-:Y:S02]  /*3d250*/  ISETP.GE.U32.AND P6, PT, R10, 0x7ffffe95, PT ;  /* 0x7ffffe950a00780c */ /* 0x000fe40003fc6070 */
[----:B------:R-:W-:Y:S01]  /*3d260*/  VIADD R10, R14, 0xffffff72 ;  /* 0xffffff720e0a7836 */ /* 0x000fe20000000000 */
[----:B------:R1:W-:Y:S01]  /*3d270*/  STL.64 [R1+0x1898], R20 ;  /* 0x0018981401007387 */ /* 0x0003e20000100a00 */
[----:B------:R-:W-:Y:S01]  /*3d280*/  IADD3 R5, R18, -0x8d, RZ ;  /* 0xffffff7312057810 */ /* 0x000fe20007ffe0ff */
[----:B------:R-:W3:Y:S02]  /*3d290*/  LDC R14, c[0x0][0x230] ;  /* 0x00008c00ff0e7b82 */ /* 0x000ee40000000800 */
[----:B------:R1:W-:Y:S04]  /*3d2a0*/  STL.64 [R1+0x1890], R16 ;  /* 0x0018901001007387 */ /* 0x0003e80000100a00 */
[----:B------:R1:W-:Y:S01]  /*3d2b0*/  LDGSTS.E [R3+0x18008], desc[UR60][R16.64], !P0 ;  /* 0x1800800010037fae */ /* 0x0003e2000c12187c */
[----:B------:R-:W-:Y:S01]  /*3d2c0*/  ISETP.GE.U32.AND P0, PT, R5, 0x7ffffef4, PT ;  /* 0x7ffffef40500780c */ /* 0x000fe20003f06070 */
[----:B------:R-:W-:-:S04]  /*3d2d0*/  IMAD.WIDE R18, R7, 0x4, R108 ;  /* 0x0000000407127825 */ /* 0x000fc800078e026c */
[----:B----4-:R-:W-:Y:S02]  /*3d2e0*/  VIADD R5, R15, 0xffffff71 ;  /* 0xffffff710f057836 */ /* 0x010fe40000000000 */
[----:B------:R-:W4:Y:S01]  /*3d2f0*/  LDC R15, c[0x0][0x230] ;  /* 0x00008c00ff0f7b82 */ /* 0x000f220000000800 */
[----:B-1----:R-:W-:-:S07]  /*3d300*/  IMAD.WIDE R20, R7, 0x4, R106 ;  /* 0x0000000407147825 */ /* 0x002fce00078e026a */
[----:B------:R-:W1:Y:S08]  /*3d310*/  LDC R16, c[0x0][0x230] ;  /* 0x00008c00ff107b82 */ /* 0x000e700000000800 */
[----:B------:R-:W4:Y:S01]  /*3d320*/  LDC R17, c[0x0][0x230] ;  /* 0x00008c00ff117b82 */ /* 0x000f220000000800 */
[----:B------:R3:W-:Y:S04]  /*3d330*/  STL.64 [R1+0x1888], R20 ;  /* 0x0018881401007387 */ /* 0x0007e80000100a00 */
[----:B------:R3:W-:Y:S04]  /*3d340*/  LDGSTS.E [R3+0x1800c], desc[UR60][R20.64], !P2 ;  /* 0x1800c00014037fae */ /* 0x0007e8000d12187c */
[----:B------:R3:W-:Y:S04]  /*3d350*/  STL.64 [R1+0x17a8], R18 ;  /* 0x0017a81201007387 */ /* 0x0007e80000100a00 */
[----:B------:R3:W-:Y:S01]  /*3d360*/  LDGSTS.E [R3+0x1c000], desc[UR60][R18.64], !P3 ;  /* 0x1c00000012037fae */ /* 0x0007e2000d92187c */
[----:B------:R-:W-:-:S02]  /*3d370*/  ISETP.GE.U32.AND P2, PT, R10, 0x7ffffef3, PT ;  /* 0x7ffffef30a00780c */ /* 0x000fc40003f46070 */
[----:B------:R-:W-:Y:S01]  /*3d380*/  ISETP.GE.U32.AND P3, PT, R5, 0x7ffffef2, PT ;  /* 0x7ffffef20500780c */ /* 0x000fe20003f66070 */
[----:B--2---:R-:W-:Y:S02]  /*3d390*/  VIADD R10, R11, 0xffffff70 ;  /* 0xffffff700b0a7836 */ /* 0x004fe40000000000 */
[----:B------:R-:W-:Y:S01]  /*3d3a0*/  VIADD R5, R12, 0xffffff53 ;  /* 0xffffff530c057836 */ /* 0x000fe20000000000 */
[----:B------:R-:W2:Y:S08]  /*3d3b0*/  LDC R11, c[0x0][0x230] ;  /* 0x00008c00ff0b7b82 */ /* 0x000eb00000000800 */
[----:B------:R-:W2:Y:S01]  /*3d3c0*/  LDC R12, c[0x0][0x230] ;  /* 0x00008c00ff0c7b82 */ /* 0x000ea20000000800 */
[----:B---3--:R-:W-:-:S04]  /*3d3d0*/  IMAD.WIDE R20, R7, 0x4, R110 ;  /* 0x0000000407147825 */ /* 0x008fc800078e026e */
[----:B------:R-:W-:Y:S01]  /*3d3e0*/  IMAD.WIDE R18, R7, 0x4, R112 ;  /* 0x0000000407127825 */ /* 0x000fe200078e0270 */
[----:B------:R3:W-:Y:S04]  /*3d3f0*/  LDGSTS.E [R3+0x1c004], desc[UR60][R20.64], !P4 ;  /* 0x1c00400014037fae */ /* 0x0007e8000e12187c */
[----:B------:R3:W-:Y:S04]  /*3d400*/  STL.64 [R1+0x17a0], R20 ;  /* 0x0017a01401007387 */ /* 0x0007e80000100a00 */
[----:B------:R1:W-:Y:S01]  /*3d410*/  LDGSTS.E [R3+0x1c008], desc[UR60][R18.64], !P5 ;  /* 0x1c00800012037fae */ /* 0x0003e2000e92187c */
[----:B------:R-:W-:-:S03]  /*3d420*/  ISETP.GE.U32.AND P5, PT, R5, 0x7ffffed4, PT ;  /* 0x7ffffed40500780c */ /* 0x000fc60003fa6070 */
[----:B------:R1:W-:Y:S01]  /*3d430*/  STL.64 [R1+0x1798], R18 ;  /* 0x0017981201007387 */ /* 0x0003e20000100a00 */
[----:B------:R-:W-:Y:S02]  /*3d440*/  VIADD R5, R13, 0xffffff52 ;  /* 0xffffff520d057836 */ /* 0x000fe40000000000 */
[C---:B------:R-:W-:Y:S01]  /*3d450*/  IMAD.WIDE R22, R7.reuse, 0x4, R38 ;  /* 0x0000000407167825 */ /* 0x040fe200078e0226 */
[----:B------:R-:W-:Y:S01]  /*3d460*/  ISETP.GE.U32.AND P4, PT, R10, 0x7ffffef1, PT ;  /* 0x7ffffef10a00780c */ /* 0x000fe20003f86070 */
[----:B------:R-:W2:Y:S02]  /*3d470*/  LDC R13, c[0x0][0x230] ;  /* 0x00008c00ff0d7b82 */ /* 0x000ea40000000800 */
[----:B---3--:R-:W-:-:S06]  /*3d480*/  IMAD.WIDE R20, R7, 0x4, R114 ;  /* 0x0000000407147825 */ /* 0x008fcc00078e0272 */
[----:B-1----:R-:W1:Y:S01]  /*3d490*/  LDC R18, c[0x0][0x230] ;  /* 0x00008c00ff127b82 */ /* 0x002e620000000800 */
[----:B------:R3:W-:Y:S04]  /*3d4a0*/  STL.64 [R1+0x1790], R20 ;  /* 0x0017901401007387 */ /* 0x0007e80000100a00 */
[----:B------:R3:W-:Y:S01]  /*3d4b0*/  LDGSTS.E [R3+0x1c00c], desc[UR60][R20.64], !P6 ;  /* 0x1c00c00014037fae */ /* 0x0007e2000f12187c */
[----:B------:R-:W-:Y:S01]  /*3d4c0*/  ISETP.GE.U32.AND P6, PT, R5, 0x7ffffed3, PT ;  /* 0x7ffffed30500780c */ /* 0x000fe20003fc6070 */
[----:B------:R-:W-:Y:S01]  /*3d4d0*/  VIADD R5, R14, 0xffffff50 ;  /* 0xffffff500e057836 */ /* 0x000fe20000000000 */
[----:B------:R-:W-:Y:S01]  /*3d4e0*/  IADD3 R10, R16, -0xaf, RZ ;  /* 0xffffff51100a7810 */ /* 0x000fe20007ffe0ff */
[----:B------:R4:W-:Y:S04]  /*3d4f0*/  STL.64 [R1+0x26b8], R2 ;  /* 0x0026b80201007387 */ /* 0x0009e80000100a00 */
[----:B------:R-:W-:Y:S04]  /*3d500*/  LDGSTS.E [R4+0x10000], desc[UR60][R22.64], !P0 ;  /* 0x1000000016047fae */ /* 0x000fe8000c12187c */
[----:B------:R-:W-:Y:S01]  /*3d510*/  STL.64 [R1+0x1a90], R22 ;  /* 0x001a901601007387 */ /* 0x000fe20000100a00 */
[----:B---3--:R-:W-:Y:S01]  /*3d520*/  IMAD.WIDE R20, R7, 0x4, R116 ;  /* 0x0000000407147825 */ /* 0x008fe200078e0274 */
[----:B------:R-:W-:-:S03]  /*3d530*/  ISETP.GE.U32.AND P0, PT, R10, 0x7ffffed2, PT ;  /* 0x7ffffed20a00780c */ /* 0x000fc60003f06070 */
[----:B----4-:R-:W-:Y:S01]  /*3d540*/  VIADD R10, R17, 0xffffff33 ;  /* 0xffffff33110a7836 */ /* 0x010fe20000000000 */
[----:B------:R-:W3:Y:S01]  /*3d550*/  LDC R14, c[0x0][0x230] ;  /* 0x00008c00ff0e7b82 */ /* 0x000ee20000000800 */
[----:B------:R4:W-:Y:S04]  /*3d560*/  LDGSTS.E [R4+0x10004], desc[UR60][R20.64], !P2 ;  /* 0x1000400014047fae */ /* 0x0009e8000d12187c */
[----:B------:R4:W-:Y:S01]  /*3d570*/  STL.64 [R1+0x1a88], R20 ;  /* 0x001a881401007387 */ /* 0x0009e20000100a00 */
[----:B------:R-:W-:Y:S01]  /*3d580*/  ISETP.GE.U32.AND P2, PT, R5, 0x7ffffed1, PT ;  /* 0x7ffffed10500780c */ /* 0x000fe20003f46070 */
[----:B------:R-:W-:Y:S02]  /*3d590*/  VIADD R5, R15, 0xffffff32 ;  /* 0xffffff320f057836 */ /* 0x000fe40000000000 */
[----:B------:R-:W3:Y:S01]  /*3d5a0*/  LDC R15, c[0x0][0x230] ;  /* 0x00008c00ff0f7b82 */ /* 0x000ee20000000800 */
[----:B------:R-:W-:-:S04]  /*3d5b0*/  IMAD.WIDE R2, R7, 0x4, R124 ;  /* 0x0000000407027825 */ /* 0x000fc800078e027c */
[----:B------:R-:W-:-:S04]  /*3d5c0*/  IMAD.WIDE R16, R7, 0x4, R92 ;  /* 0x0000000407107825 */ /* 0x000fc800078e025c */
[----:B----4-:R-:W-:-:S05]  /*3d5d0*/  IMAD.WIDE R20, R7, 0x4, R120 ;  /* 0x0000000407147825 */ /* 0x010fca00078e0278 */
[----:B------:R-:W-:Y:S01]  /*3d5e0*/  LDGSTS.E [R4+0x10008], desc[UR60][R20.64], !P3 ;  /* 0x1000800014047fae */ /* 0x000fe2000d92187c */
[----:B------:R-:W-:Y:S01]  /*3d5f0*/  ISETP.GE.U32.AND P3, PT, R10, 0x7ffffeb4, PT ;  /* 0x7ffffeb40a00780c */ /* 0x000fe20003f66070 */
[----:B--2---:R-:W-:Y:S02]  /*3d600*/  VIADD R10, R11, 0xffffff31 ;  /* 0xffffff310b0a7836 */ /* 0x004fe40000000000 */
[----:B------:R-:W-:Y:S01]  /*3d610*/  STL.64 [R1+0x1a80], R20 ;  /* 0x001a801401007387 */ /* 0x000fe20000100a00 */
[----:B------:R-:W2:Y:S03]  /*3d620*/  LDC R11, c[0x0][0x230] ;  /* 0x00008c00ff0b7b82 */ /* 0x000ea60000000800 */
[----:B------:R4:W-:Y:S04]  /*3d630*/  LDGSTS.E [R4+0x1000c], desc[UR60][R2.64], !P4 ;  /* 0x1000c00002047fae */ /* 0x0009e8000e12187c */
[----:B------:R4:W-:Y:S04]  /*3d640*/  STL.64 [R1+0x1a78], R2 ;  /* 0x001a780201007387 */ /* 0x0009e80000100a00 */
[----:B------:R3:W-:Y:S01]  /*3d650*/  LDGSTS.E [R4+0x14000], desc[UR60][R16.64], !P5 ;  /* 0x1400000010047fae */ /* 0x0007e2000e92187c */
[----:B------:R-:W-:-:S02]  /*3d660*/  ISETP.GE.U32.AND P4, PT, R5, 0x7ffffeb3, PT ;  /* 0x7ffffeb30500780c */ /* 0x000fc40003f86070 */
[----:B------:R-:W-:Y:S01]  /*3d670*/  ISETP.GE.U32.AND P5, PT, R10, 0x7ffffeb2, PT ;  /* 0x7ffffeb20a00780c */ /* 0x000fe20003fa6070 */
[----:B------:R3:W-:Y:S01]  /*3d680*/  STL.64 [R1+0x1990], R16 ;  /* 0x0019901001007387 */ /* 0x0007e20000100a00 */
[----:B-1----:R-:W-:Y:S01]  /*3d690*/  VIADD R5, R18, 0xffffff30 ;  /* 0xffffff3012057836 */ /* 0x002fe20000000000 */
[----:B------:R-:W-:Y:S02]  /*3d6a0*/  IADD3 R10, R12, -0xed, RZ ;  /* 0xffffff130c0a7810 */ /* 0x000fe40007ffe0ff */
[----:B------:R-:W1:Y:S01]  /*3d6b0*/  LDC R12, c[0x0][0x230] ;  /* 0x00008c00ff0c7b82 */ /* 0x000e620000000800 */
[----:B----4-:R-:W-:-:S04]  /*3d6c0*/  IMAD.WIDE R2, R7, 0x4, R128 ;  /* 0x0000000407027825 */ /* 0x010fc800078e0280 */
[----:B------:R-:W-:-:S03]  /*3d6d0*/  IMAD.WIDE R18, R7, 0x4, R130 ;  /* 0x0000000407127825 */ /* 0x000fc600078e0282 */
[----:B---3--:R-:W3:Y:S01]  /*3d6e0*/  LDC R16, c[0x0][0x230] ;  /* 0x00008c00ff107b82 */ /* 0x008ee20000000800 */
[----:B------:R4:W-:Y:S04]  /*3d6f0*/  STL.64 [R1+0x1988], R2 ;  /* 0x0019880201007387 */ /* 0x0009e80000100a00 */
[----:B------:R4:W-:Y:S01]  /*3d700*/  LDGSTS.E [R4+0x14004], desc[UR60][R2.64], !P6 ;  /* 0x1400400002047fae */ /* 0x0009e2000f12187c */
[----:B------:R-:W-:Y:S01]  /*3d710*/  ISETP.GE.U32.AND P6, PT, R5, 0x7ffffeb1, PT ;  /* 0x7ffffeb10500780c */ /* 0x000fe20003fc6070 */
[----:B------:R-:W-:Y:S01]  /*3d720*/  VIADD R5, R13, 0xffffff12 ;  /* 0xffffff120d057836 */ /* 0x000fe20000000000 */
[----:B------:R-:W1:Y:S08]  /*3d730*/  LDC R17, c[0x0][0x230] ;  /* 0x00008c00ff117b82 */ /* 0x000e700000000800 */
[----:B------:R-:W1:Y:S01]  /*3d740*/  LDC R13, c[0x0][0x230] ;  /* 0x00008c00ff0d7b82 */ /* 0x000e620000000800 */
[----:B------:R2:W-:Y:S04]  /*3d750*/  LDGSTS.E [R4+0x14008], desc[UR60][R18.64], !P0 ;  /* 0x1400800012047fae */ /* 0x0005e8000c12187c */
[----:B------:R2:W-:Y:S01]  /*3d760*/  STL.64 [R1+0x1980], R18 ;  /* 0x0019801201007387 */ /* 0x0005e20000100a00 */
[----:B----4-:R-:W-:-:S05]  /*3d770*/  IMAD.WIDE R2, R7, 0x4, R132 ;  /* 0x0000000407027825 */ /* 0x010fca00078e0284 */
[----:B------:R4:W-:Y:S04]  /*3d780*/  LDGSTS.E [R4+0x1400c], desc[UR60][R2.64], !P2 ;  /* 0x1400c00002047fae */ /* 0x0009e8000d12187c */
[----:B------:R4:W-:Y:S01]  /*3d790*/  STL.64 [R1+0x1978], R2 ;  /* 0x0019780201007387 */ /* 0x0009e20000100a00 */
[----:B------:R-:W-:Y:S01]  /*3d7a0*/  ISETP.GE.U32.AND P2, PT, R5, 0x7ffffe93, PT ;  /* 0x7ffffe930500780c */ /* 0x000fe20003f46070 */
[----:B--2---:R-:W-:-:S04]  /*3d7b0*/  IMAD.WIDE R18, R7, 0x4, R134 ;  /* 0x0000000407127825 */ /* 0x004fc800078e0286 */
[----:B------:R-:W-:Y:S02]  /*3d7c0*/  VIADD R5, R15, 0xffffff10 ;  /* 0xffffff100f057836 */ /* 0x000fe40000000000 */
[----:B------:R-:W2:Y:S01]  /*3d7d0*/  LDC R15, c[0x0][0x230] ;  /* 0x00008c00ff0f7b82 */ /* 0x000ea20000000800 */
[----:B------:R-:W-:Y:S01]  /*3d7e0*/  ISETP.GE.U32.AND P0, PT, R10, 0x7ffffe94, PT ;  /* 0x7ffffe940a00780c */ /* 0x000fe20003f06070 */
[----:B------:R3:W-:Y:S04]  /*3d7f0*/  STL.64 [R1+0x1880], R18 ;  /* 0x0018801201007387 */ /* 0x0007e80000100a00 */
[----:B------:R3:W-:Y:S01]  /*3d800*/  LDGSTS.E [R4+0x18000], desc[UR60][R18.64], !P3 ;  /* 0x1800000012047fae */ /* 0x0007e2000d92187c */
[----:B----4-:R-:W-:-:S04]  /*3d810*/  IMAD.WIDE R2, R7, 0x4, R136 ;  /* 0x0000000407027825 */ /* 0x010fc800078e0288 */
[----:B------:R-:W-:Y:S02]  /*3d820*/  VIADD R10, R14, 0xffffff11 ;  /* 0xffffff110e0a7836 */ /* 0x000fe40000000000 */
[----:B------:R-:W-:Y:S01]  /*3d830*/  IMAD.WIDE R20, R7, 0x4, R140 ;  /* 0x0000000407147825 */ /* 0x000fe200078e028c */
[----:B------:R-:W4:Y:S08]  /*3d840*/  LDC R14, c[0x0][0x230] ;  /* 0x00008c00ff0e7b82 */ /* 0x000f300000000800 */
[----:B---3--:R-:W3:Y:S01]  /*3d850*/  LDC R18, c[0x0][0x230] ;  /* 0x00008c00ff127b82 */ /* 0x008ee20000000800 */
[----:B------:R1:W-:Y:S04]  /*3d860*/  STL.64 [R1+0x1878], R2 ;  /* 0x0018780201007387 */ /* 0x0003e80000100a00 */
[----:B------:R1:W-:Y:S01]  /*3d870*/  LDGSTS.E [R4+0x18004], desc[UR60][R2.64], !P4 ;  /* 0x1800400002047fae */ /* 0x0003e2000e12187c */
[----:B------:R-:W-:Y:S01]  /*3d880*/  ISETP.GE.U32.AND P4, PT, R5, 0x7ffffe91, PT ;  /* 0x7ffffe910500780c */ /* 0x000fe20003f86070 */
[----:B------:R-:W-:Y:S01]  /*3d890*/  VIADD R5, R11, 0xffffff6f ;  /* 0xffffff6f0b057836 */ /* 0x000fe20000000000 */
[----:B------:R-:W-:Y:S01]  /*3d8a0*/  ISETP.GE.U32.AND P3, PT, R10, 0x7ffffe92, PT ;  /* 0x7ffffe920a00780c */ /* 0x000fe20003f66070 */
[----:B------:R-:W-:Y:S01]  /*3d8b0*/  VIADD R10, R16, 0xffffff6e ;  /* 0xffffff6e100a7836 */ /* 0x000fe20000000000 */
[----:B------:R-:W4:Y:S01]  /*3d8c0*/  LDC R11, c[0x0][0x230] ;  /* 0x00008c00ff0b7b82 */ /* 0x000f220000000800 */
[----:B-1----:R-:W-:-:S05]  /*3d8d0*/  IMAD.WIDE R2, R7, 0x4, R138 ;  /* 0x0000000407027825 */ /* 0x002fca00078e028a */
[----:B------:R1:W-:Y:S04]  /*3d8e0*/  STL.64 [R1+0x1870], R2 ;  /* 0x0018700201007387 */ /* 0x0003e80000100a00 */
[----:B------:R1:W-:Y:S01]  /*3d8f0*/  LDGSTS.E [R4+0x18008], desc[UR60][R2.64], !P5 ;  /* 0x1800800002047fae */ /* 0x0003e2000e92187c */
[----:B------:R-:W-:Y:S02]  /*3d900*/  ISETP.GE.U32.AND P5, PT, R5, 0x7ffffef0, PT ;  /* 0x7ffffef00500780c */ /* 0x000fe40003fa6070 */
[----:B------:R-:W-:Y:S01]  /*3d910*/  IADD3 R5, R12, -0x93, RZ ;  /* 0xffffff6d0c057810 */ /* 0x000fe20007ffe0ff */
[----:B------:R2:W-:Y:S01]  /*3d920*/  LDGSTS.E [R4+0x1800c], desc[UR60][R20.64], !P6 ;  /* 0x1800c00014047fae */ /* 0x0005e2000f12187c */
[----:B------:R-:W4:Y:S03]  /*3d930*/  LDC R12, c[0x0][0x230] ;  /* 0x00008c00ff0c7b82 */ /* 0x000f260000000800 */
[----:B------:R2:W-:Y:S01]  /*3d940*/  STL.64 [R1+0x1868], R20 ;  /* 0x0018681401007387 */ /* 0x0005e20000100a00 */
[----:B------:R-:W-:Y:S01]  /*3d950*/  ISETP.GE.U32.AND P6, PT, R10, 0x7ffffeef, PT ;  /* 0x7ffffeef0a00780c */ /* 0x000fe20003fc6070 */
[----:B-1----:R-:W-:-:S04]  /*3d960*/  IMAD.WIDE R2, R7, 0x4, R142 ;  /* 0x0000000407027825 */ /* 0x002fc800078e028e */
[----:B------:R-:W-:Y:S01]  /*3d970*/  VIADD R10, R17, 0xffffff6c ;  /* 0xffffff6c110a7836 */ /* 0x000fe20000000000 */
[----:B------:R1:W-:Y:S01]  /*3d980*/  LDGSTS.E [R4+0x1c000], desc[UR60][R2.64], !P0 ;  /* 0x1c00000002047fae */ /* 0x0003e2000c12187c */
[----:B------:R-:W-:Y:S01]  /*3d990*/  ISETP.GE.U32.AND P0, PT, R5, 0x7ffffeee, PT ;  /* 0x7ffffeee0500780c */ /* 0x000fe20003f06070 */
[----:B--2---:R-:W-:-:S04]  /*3d9a0*/  IMAD.WIDE R20, R7, 0x4, R144 ;  /* 0x0000000407147825 */ /* 0x004fc800078e0290 */
[----:B------:R-:W-:Y:S02]  /*3d9b0*/  VIADD R5, R13, 0xffffff4f ;  /* 0xffffff4f0d057836 */ /* 0x000fe40000000000 */
[----:B------:R-:W2:Y:S01]  /*3d9c0*/  LDC R13, c[0x0][0x230] ;  /* 0x00008c00ff0d7b82 */ /* 0x000ea20000000800 */
[----:B------:R1:W-:Y:S04]  /*3d9d0*/  STL.64 [R1+0x1788], R2 ;  /* 0x0017880201007387 */ /* 0x0003e80000100a00 */
[----:B------:R-:W-:Y:S01]  /*3d9e0*/  LDGSTS.E [R4+0x1c004], desc[UR60][R20.64], !P2 ;  /* 0x1c00400014047fae */ /* 0x000fe2000d12187c */
[----:B------:R-:W-:Y:S01]  /*3d9f0*/  ISETP.GE.U32.AND P2, PT, R10, 0x7ffffeed, PT ;  /* 0x7ffffeed0a00780c */ /* 0x000fe20003f46070 */
[----:B------:R-:W-:Y:S02]  /*3da00*/  VIADD R10, R15, 0xffffff4e ;  /* 0xffffff4e0f0a7836 */ /* 0x000fe40000000000 */
[C---:B------:R-:W-:Y:S01]  /*3da10*/  IMAD.WIDE R16, R7.reuse, 0x4, R148 ;  /* 0x0000000407107825 */ /* 0x040fe200078e0294 */
[----:B------:R-:W2:Y:S03]  /*3da20*/  LDC R15, c[0x0][0x230] ;  /* 0x00008c00ff0f7b82 */ /* 0x000ea60000000800 */
[----:B-1----:R-:W-:Y:S01]  /*3da30*/  IMAD.WIDE R2, R7, 0x4, R146 ;  /* 0x0000000407027825 */ /* 0x002fe200078e0292 */
[----:B------:R-:W-:Y:S04]  /*3da40*/  STL.64 [R1+0x1780], R20 ;  /* 0x0017801401007387 */ /* 0x000fe80000100a00 */
[----:B------:R1:W-:Y:S04]  /*3da50*/  STL.64 [R1+0x1778], R2 ;  /* 0x0017780201007387 */ /* 0x0003e80000100a00 */
[----:B------:R1:W-:Y:S01]  /*3da60*/  LDGSTS.E [R4+0x1c008], desc[UR60][R2.64], !P3 ;  /* 0x1c00800002047fae */ /* 0x0003e2000d92187c */
[----:B------:R-:W-:-:S03]  /*3da70*/  ISETP.GE.U32.AND P3, PT, R5, 0x7ffffed0, PT ;  /* 0x7ffffed00500780c */ /* 0x000fc60003f66070 */
[----:B------:R4:W-:Y:S04]  /*3da80*/  STL.64 [R1+0x1770], R16 ;  /* 0x0017701001007387 */ /* 0x0009e80000100a00 */
[----:B------:R4:W-:Y:S01]  /*3da90*/  LDGSTS.E [R4+0x1c00c], desc[UR60][R16.64], !P4 ;  /* 0x1c00c00010047fae */ /* 0x0009e2000e12187c */
[----:B---3--:R-:W-:Y:S01]  /*3daa0*/  VIADD R5, R18, 0xffffff4d ;  /* 0xffffff4d12057836 */ /* 0x008fe20000000000 */
[----:B------:R-:W-:Y:S01]  /*3dab0*/  ISETP.GE.U32.AND P4, PT, R10, 0x7ffffecf, PT ;  /* 0x7ffffecf0a00780c */ /* 0x000fe20003f86070 */
[----:B------:R-:W-:-:S04]  /*3dac0*/  IMAD.WIDE R18, R7, 0x4, R152 ;  /* 0x0000000407127825 */ /* 0x000fc800078e0298 */
[----:B-1----:R-:W-:Y:S01]  /*3dad0*/  IMAD.WIDE R2, R7, 0x4, R150 ;  /* 0x0000000407027825 */ /* 0x002fe200078e0296 */
[----:B----4-:R-:W1:Y:S08]  /*3dae0*/  LDC R16, c[0x0][0x230] ;  /* 0x00008c00ff107b82 */ /* 0x010e700000000800 */
[----:B------:R-:W3:Y:S01]  /*3daf0*/  LDC R17, c[0x0][0x230] ;  /* 0x00008c00ff117b82 */ /* 0x000ee20000000800 */
[----:B------:R4:W-:Y:S04]  /*3db00*/  STL.64 [R1+0x1a70], R2 ;  /* 0x001a700201007387 */ /* 0x0009e80000100a00 */
[----:B------:R4:W-:Y:S01]  /*3db10*/  LDGSTS.E [R8+0x10000], desc[UR60][R2.64], !P5 ;  /* 0x1000000002087fae */ /* 0x0009e2000e92187c */
[----:B------:R-:W-:Y:S01]  /*3db20*/  ISETP.GE.U32.AND P5, PT, R5, 0x7ffffece, PT ;  /* 0x7ffffece0500780c */ /* 0x000fe20003fa6070 */
[----:B------:R-:W-:Y:S01]  /*3db30*/  VIADD R10, R11, 0xffffff4c ;  /* 0xffffff4c0b0a7836 */ /* 0x000fe20000000000 */
[----:B------:R-:W-:Y:S01]  /*3db40*/  IADD3 R5, R12, -0xd1, RZ ;  /* 0xffffff2f0c057810 */ /* 0x000fe20007ffe0ff */
[----:B------:R-:W1:Y:S08]  /*3db50*/  LDC R11, c[0x0][0x230] ;  /* 0x00008c00ff0b7b82 */ /* 0x000e700000000800 */
[----:B------:R-:W1:Y:S01]  /*3db60*/  LDC R12, c[0x0][0x230] ;  /* 0x00008c00ff0c7b82 */ /* 0x000e620000000800 */
[----:B----4-:R-:W-:Y:S01]  /*3db70*/  IMAD.WIDE R2, R7, 0x4, R154 ;  /* 0x0000000407027825 */ /* 0x010fe200078e029a */
        /* <DEDUP_REMOVED lines=10> */
[----:B----4-:R-:W-:-:S04]  /*3dc20*/  IMAD.WIDE R18, R7, 0x4, R156 ;  /* 0x0000000407127825 */ /* 0x010fc800078e029c */
[----:B------:R-:W-:Y:S01]  /*3dc30*/  IMAD.WIDE R2, R7, 0x4, R40 ;  /* 0x0000000407027825 */ /* 0x000fe200078e0228 */
[----:B------:R4:W-:Y:S04]  /*3dc40*/  STL.64 [R1+0x1a58], R18 ;  /* 0x001a581201007387 */ /* 0x0009e80000100a00 */
[----:B------:R4:W-:Y:S04]  /*3dc50*/  LDGSTS.E [R8+0x1000c], desc[UR60][R18.64], !P2 ;  /* 0x1000c00012087fae */ /* 0x0009e8000d12187c */
[----:B------:R3:W-:Y:S04]  /*3dc60*/  STL.64 [R1+0x1970], R2 ;  /* 0x0019700201007387 */ /* 0x0007e80000100a00 */
[----:B------:R3:W-:Y:S01]  /*3dc70*/  LDGSTS.E [R8+0x14000], desc[UR60][R2.64], !P3 ;  /* 0x1400000002087fae */ /* 0x0007e2000d92187c */
[----:B------:R-:W-:Y:S01]  /*3dc80*/  ISETP.GE.U32.AND P3, PT, R5, 0x7ffffeae, PT ;  /* 0x7ffffeae0500780c */ /* 0x000fe20003f66070 */
[----:B------:R-:W-:-:S02]  /*3dc90*/  VIADD R5, R15, 0xffffff2c ;  /* 0xffffff2c0f057836 */ /* 0x000fc40000000000 */
[C---:B------:R-:W-:Y:S01]  /*3dca0*/  IMAD.WIDE R20, R7.reuse, 0x4, R160 ;  /* 0x0000000407147825 */ /* 0x040fe200078e02a0 */
[----:B------:R-:W-:Y:S01]  /*3dcb0*/  ISETP.GE.U32.AND P2, PT, R10, 0x7ffffeaf, PT ;  /* 0x7ffffeaf0a00780c */ /* 0x000fe20003f46070 */
[----:B----4-:R-:W4:Y:S02]  /*3dcc0*/  LDC R18, c[0x0][0x230] ;  /* 0x00008c00ff127b82 */ /* 0x010f240000000800 */
[----:B---3--:R-:W-:-:S04]  /*3dcd0*/  IMAD.WIDE R2, R7, 0x4, R158 ;  /* 0x0000000407027825 */ /* 0x008fc800078e029e */
[----:B------:R-:W-:Y:S02]  /*3dce0*/  VIADD R10, R17, 0xffffff0f ;  /* 0xffffff0f110a7836 */ /* 0x000fe40000000000 */
[----:B------:R-:W3:Y:S01]  /*3dcf0*/  LDC R15, c[0x0][0x230] ;  /* 0x00008c00ff0f7b82 */ /* 0x000ee20000000800 */
[----:B------:R2:W-:Y:S04]  /*3dd00*/  STL.64 [R1+0x1968], R2 ;  /* 0x0019680201007387 */ /* 0x0005e80000100a00 */
[----:B------:R2:W-:Y:S01]  /*3dd10*/  LDGSTS.E [R8+0x14004], desc[UR60][R2.64], !P4 ;  /* 0x1400400002087fae */ /* 0x0005e2000e12187c */
[----:B------:R-:W-:Y:S01]  /*3dd20*/  ISETP.GE.U32.AND P4, PT, R5, 0x7ffffead, PT ;  /* 0x7ffffead0500780c */ /* 0x000fe20003f86070 */
[----:B-1----:R-:W-:Y:S02]  /*3dd30*/  VIADD R5, R16, 0xffffff0e ;  /* 0xffffff0e10057836 */ /* 0x002fe40000000000 */
[----:B------:R-:W-:Y:S01]  /*3dd40*/  LDGSTS.E [R8+0x14008], desc[UR60][R20.64], !P5 ;  /* 0x1400800014087fae */ /* 0x000fe2000e92187c */
[----:B------:R-:W-:Y:S01]  /*3dd50*/  ISETP.GE.U32.AND P5, PT, R10, 0x7ffffe90, PT ;  /* 0x7ffffe900a00780c */ /* 0x000fe20003fa6070 */
[----:B------:R-:W-:-:S04]  /*3dd60*/  IMAD.WIDE R16, R7, 0x4, R164 ;  /* 0x0000000407107825 */ /* 0x000fc800078e02a4 */
[----:B--2---:R-:W-:Y:S01]  /*3dd70*/  IMAD.WIDE R2, R7, 0x4, R162 ;  /* 0x0000000407027825 */ /* 0x004fe200078e02a2 */
[----:B------:R-:W-:Y:S01]  /*3dd80*/  IADD3 R10, R12, -0xf3, RZ ;  /* 0xffffff0d0c0a7810 */ /* 0x000fe20007ffe0ff */
[----:B------:R-:W-:Y:S04]  /*3dd90*/  STL.64 [R1+0x1960], R20 ;  /* 0x0019601401007387 */ /* 0x000fe80000100a00 */
[----:B------:R1:W-:Y:S01]  /*3dda0*/  LDGSTS.E [R8+0x1400c], desc[UR60][R2.64], !P6 ;  /* 0x1400c00002087fae */ /* 0x0003e2000f12187c */
[----:B------:R-:W-:Y:S01]  /*3ddb0*/  ISETP.GE.U32.AND P6, PT, R5, 0x7ffffe8f, PT ;  /* 0x7ffffe8f0500780c */ /* 0x000fe20003fc6070 */
[----:B------:R-:W-:Y:S01]  /*3ddc0*/  VIADD R5, R11, 0xffffff0c ;  /* 0xffffff0c0b057836 */ /* 0x000fe20000000000 */
[----:B------:R-:W2:Y:S08]  /*3ddd0*/  LDC R12, c[0x0][0x230] ;  /* 0x00008c00ff0c7b82 */ /* 0x000eb00000000800 */
[----:B------:R-:W2:Y:S01]  /*3dde0*/  LDC R11, c[0x0][0x230] ;  /* 0x00008c00ff0b7b82 */ /* 0x000ea20000000800 */
[----:B------:R1:W-:Y:S04]  /*3ddf0*/  STL.64 [R1+0x1958], R2 ;  /* 0x0019580201007387 */ /* 0x0003e80000100a00 */
[----:B------:R4:W-:Y:S04]  /*3de00*/  STL.64 [R1+0x1860], R16 ;  /* 0x0018601001007387 */ /* 0x0009e80000100a00 */
[----:B------:R4:W-:Y:S01]  /*3de10*/  LDGSTS.E [R8+0x18000], desc[UR60][R16.64], !P0 ;  /* 0x1800000010087fae */ /* 0x0009e2000c12187c */
[----:B------:R-:W-:Y:S01]  /*3de20*/  ISETP.GE.U32.AND P0, PT, R10, 0x7ffffe8e, PT ;  /* 0x7ffffe8e0a00780c */ /* 0x000fe20003f06070 */
[----:B------:R-:W-:-:S02]  /*3de30*/  VIADD R10, R13, 0xffffff6b ;  /* 0xffffff6b0d0a7836 */ /* 0x000fc40000000000 */
[----:B------:R-:W2:Y:S01]  /*3de40*/  LDC R13, c[0x0][0x230] ;  /* 0x00008c00ff0d7b82 */ /* 0x000ea20000000800 */
[----:B-1----:R-:W-:-:S05]  /*3de50*/  IMAD.WIDE R2, R7, 0x4, R166 ;  /* 0x0000000407027825 */ /* 0x002fca00078e02a6 */
[----:B------:R1:W-:Y:S01]  /*3de60*/  LDGSTS.E [R8+0x18004], desc[UR60][R2.64], !P2 ;  /* 0x1800400002087fae */ /* 0x0003e2000d12187c */
[----:B----4-:R-:W-:-:S03]  /*3de70*/  IMAD.WIDE R16, R7, 0x4, R168 ;  /* 0x0000000407107825 */ /* 0x010fc600078e02a8 */
[----:B------:R1:W-:Y:S01]  /*3de80*/  STL.64 [R1+0x1858], R2 ;  /* 0x0018580201007387 */ /* 0x0003e20000100a00 */
[----:B------:R-:W-:Y:S01]  /*3de90*/  ISETP.GE.U32.AND P2, PT, R5, 0x7ffffe8d, PT ;  /* 0x7ffffe8d0500780c */ /* 0x000fe20003f46070 */
[----:B------:R-:W-:Y:S02]  /*3dea0*/  VIADD R5, R18, 0xffffff6a ;  /* 0xffffff6a12057836 */ /* 0x000fe40000000000 */
[----:B------:R4:W-:Y:S01]  /*3deb0*/  LDGSTS.E [R8+0x18008], desc[UR60][R16.64], !P3 ;  /* 0x1800800010087fae */ /* 0x0009e2000d92187c */
[----:B------:R-:W-:-:S03]  /*3dec0*/  ISETP.GE.U32.AND P3, PT, R10, 0x7ffffeec, PT ;  /* 0x7ffffeec0a00780c */ /* 0x000fc60003f66070 */
[----:B------:R4:W-:Y:S01]  /*3ded0*/  STL.64 [R1+0x1850], R16 ;  /* 0x0018501001007387 */ /* 0x0009e20000100a00 */
[----:B------:R-:W-:Y:S02]  /*3dee0*/  VIADD R10, R14, 0xffffff69 ;  /* 0xffffff690e0a7836 */ /* 0x000fe40000000000 */
[----:B------:R-:W2:Y:S01]  /*3def0*/  LDC R14, c[0x0][0x230] ;  /* 0x00008c00ff0e7b82 */ /* 0x000ea20000000800 */
[----:B-1----:R-:W-:-:S04]  /*3df00*/  IMAD.WIDE R2, R7, 0x4, R170 ;  /* 0x0000000407027825 */ /* 0x002fc800078e02aa */
[----:B------:R-:W-:Y:S01]  /*3df10*/  IMAD.WIDE R18, R7, 0x4, R172 ;  /* 0x0000000407127825 */ /* 0x000fe200078e02ac */
[----:B------:R1:W-:Y:S02]  /*3df20*/  LDGSTS.E [R8+0x1800c], desc[UR60][R2.64], !P4 ;  /* 0x1800c00002087fae */ /* 0x0003e4000e12187c */
[----:B----4-:R-:W4:Y:S02]  /*3df30*/  LDC R16, c[0x0][0x230] ;  /* 0x00008c00ff107b82 */ /* 0x010f240000000800 */
[----:B------:R1:W-:Y:S01]  /*3df40*/  STL.64 [R1+0x1848], R2 ;  /* 0x0018480201007387 */ /* 0x0003e20000100a00 */
[----:B------:R-:W-:Y:S01]  /*3df50*/  ISETP.GE.U32.AND P4, PT, R5, 0x7ffffeeb, PT ;  /* 0x7ffffeeb0500780c */ /* 0x000fe20003f86070 */
[----:B---3--:R-:W-:-:S04]  /*3df60*/  VIADD R5, R15, 0xffffff68 ;  /* 0xffffff680f057836 */ /* 0x008fc80000000000 */
[----:B------:R-:W3:Y:S08]  /*3df70*/  LDC R17, c[0x0][0x230] ;  /* 0x00008c00ff117b82 */ /* 0x000ef00000000800 */
[----:B------:R-:W3:Y:S01]  /*3df80*/  LDC R15, c[0x0][0x230] ;  /* 0x00008c00ff0f7b82 */ /* 0x000ee20000000800 */
[----:B------:R2:W-:Y:S04]  /*3df90*/  STL.64 [R1+0x1768], R18 ;  /* 0x0017681201007387 */ /* 0x0005e80000100a00 */
[----:B------:R2:W-:Y:S01]  /*3dfa0*/  LDGSTS.E [R8+0x1c000], desc[UR60][R18.64], !P5 ;  /* 0x1c00000012087fae */ /* 0x0005e2000e92187c */
[----:B------:R-:W-:Y:S01]  /*3dfb0*/  ISETP.GE.U32.AND P5, PT, R10, 0x7ffffeea, PT ;  /* 0x7ffffeea0a00780c */ /* 0x000fe20003fa6070 */
[----:B-1----:R-:W-:Y:S01]  /*3dfc0*/  IMAD.WIDE R2, R7, 0x4, R174 ;  /* 0x0000000407027825 */ /* 0x002fe200078e02ae */
[----:B--2---:R-:W-:-:S02]  /*3dfd0*/  IADD3 R10, R11, -0xb5, RZ ;  /* 0xffffff4b0b0a7810 */ /* 0x004fc40007ffe0ff */
[----:B------:R-:W1:Y:S02]  /*3dfe0*/  LDC R11, c[0x0][0x230] ;  /* 0x00008c00ff0b7b82 */ /* 0x000e640000000800 */
[----:B------:R2:W-:Y:S04]  /*3dff0*/  STL.64 [R1+0x1760], R2 ;  /* 0x0017600201007387 */ /* 0x0005e80000100a00 */
[----:B------:R2:W-:Y:S01]  /*3e000*/  LDGSTS.E [R8+0x1c004], desc[UR60][R2.64], !P6 ;  /* 0x1c00400002087fae */ /* 0x0005e2000f12187c */
[----:B------:R-:W-:Y:S01]  /*3e010*/  IMAD.WIDE R18, R7, 0x4, R176 ;  /* 0x0000000407127825 */ /* 0x000fe200078e02b0 */
[----:B------:R-:W-:-:S03]  /*3e020*/  ISETP.GE.U32.AND P6, PT, R5, 0x7ffffee9, PT ;  /* 0x7ffffee90500780c */ /* 0x000fc60003fc6070 */
[----:B------:R-:W-:Y:S02]  /*3e030*/  VIADD R5, R12, 0xffffff4a ;  /* 0xffffff4a0c057836 */ /* 0x000fe40000000000 */
[----:B------:R-:W1:Y:S01]  /*3e040*/  LDC R12, c[0x0][0x230] ;  /* 0x00008c00ff0c7b82 */ /* 0x000e620000000800 */
[----:B------:R4:W-:Y:S04]  /*3e050*/  STL.64 [R1+0x1758], R18 ;  /* 0x0017581201007387 */ /* 0x0009e80000100a00 */
[----:B------:R4:W-:Y:S01]  /*3e060*/  LDGSTS.E [R8+0x1c008], desc[UR60][R18.64], !P0 ;  /* 0x1c00800012087fae */ /* 0x0009e2000c12187c */
[----:B--2---:R-:W-:-:S05]  /*3e070*/  IMAD.WIDE R2, R7, 0x4, R178 ;  /* 0x0000000407027825 */ /* 0x004fca00078e02b2 */
[----:B------:R2:W-:Y:S04]  /*3e080*/  STL.64 [R1+0x1750], R2 ;  /* 0x0017500201007387 */ /* 0x0005e80000100a00 */
[----:B------:R2:W-:Y:S01]  /*3e090*/  LDGSTS.E [R8+0x1c00c], desc[UR60][R2.64], !P2 ;  /* 0x1c00c00002087fae */ /* 0x0005e2000d12187c */
[----:B------:R-:W-:Y:S01]  /*3e0a0*/  ISETP.GE.U32.AND P2, PT, R5, 0x7ffffecb, PT ;  /* 0x7ffffecb0500780c */ /* 0x000fe20003f46070 */
[----:B------:R-:W-:Y:S01]  /*3e0b0*/  VIADD R5, R13, 0xffffff49 ;  /* 0xffffff490d057836 */ /* 0x000fe20000000000 */
[----:B----4-:R-:W4:Y:S01]  /*3e0c0*/  LDC R18, c[0x0][0x230] ;  /* 0x00008c00ff127b82 */ /* 0x010f220000000800 */
[----:B------:R-:W-:Y:S01]  /*3e0d0*/  IMAD.WIDE R20, R7, 0x4, R180 ;  /* 0x0000000407147825 */ /* 0x000fe200078e02b4 */
[----:B------:R-:W-:-:S03]  /*3e0e0*/  ISETP.GE.U32.AND P0, PT, R10, 0x7ffffecc, PT ;  /* 0x7ffffecc0a00780c */ /* 0x000fc60003f06070 */
[----:B--2---:R-:W-:-:S04]  /*3e0f0*/  IMAD.WIDE R2, R7, 0x4, R48 ;  /* 0x0000000407027825 */ /* 0x004fc800078e0230 */
[----:B------:R-:W-:Y:S01]  /*3e100*/  VIADD R10, R16, 0xffffff48 ;  /* 0xffffff48100a7836 */ /* 0x000fe20000000000 */
[----:B------:R-:W2:Y:S01]  /*3e110*/  LDC R13, c[0x0][0x230] ;  /* 0x00008c00ff0d7b82 */ /* 0x000ea20000000800 */
[----:B------:R3:W-:Y:S04]  /*3e120*/  STL.64 [R1+0x1a50], R2 ;  /* 0x001a500201007387 */ /* 0x0007e80000100a00 */
[----:B------:R3:W-:Y:S01]  /*3e130*/  LDGSTS.E [R9+0x10000], desc[UR60][R2.64], !P3 ;  /* 0x1000000002097fae */ /* 0x0007e2000d92187c */
[----:B------:R-:W-:Y:S01]  /*3e140*/  ISETP.GE.U32.AND P3, PT, R5, 0x7ffffeca, PT ;  /* 0x7ffffeca0500780c */ /* 0x000fe20003f66070 */
[----:B------:R-:W-:Y:S02]  /*3e150*/  VIADD R5, R14, 0xffffff2b ;  /* 0xffffff2b0e057836 */ /* 0x000fe40000000000 */
[----:B------:R1:W-:Y:S04]  /*3e160*/  LDGSTS.E [R9+0x10004], desc[UR60][R20.64], !P4 ;  /* 0x1000400014097fae */ /* 0x0003e8000e12187c */
[----:B------:R1:W-:Y:S01]  /*3e170*/  STL.64 [R1+0x1a48], R20 ;  /* 0x001a481401007387 */ /* 0x0003e20000100a00 */
[----:B------:R-:W-:Y:S01]  /*3e180*/  ISETP.GE.U32.AND P4, PT, R10, 0x7ffffec9, PT ;  /* 0x7ffffec90a00780c */ /* 0x000fe20003f86070 */
[----:B---3--:R-:W-:-:S04]  /*3e190*/  IMAD.WIDE R2, R7, 0x4, R184 ;  /* 0x0000000407027825 */ /* 0x008fc800078e02b8 */
[----:B------:R-:W-:Y:S01]  /*3e1a0*/  VIADD R10, R17, 0xffffff2a ;  /* 0xffffff2a110a7836 */ /* 0x000fe20000000000 */
[----:B------:R-:W3:Y:S01]  /*3e1b0*/  LDC R14, c[0x0][0x230] ;  /* 0x00008c00ff0e7b82 */ /* 0x000ee20000000800 */
[----:B-1----:R-:W-:Y:S01]  /*3e1c0*/  IMAD.WIDE R20, R7, 0x4, R188 ;  /* 0x0000000407147825 */ /* 0x002fe200078e02bc */
[----:B------:R1:W-:Y:S01]  /*3e1d0*/  LDGSTS.E [R9+0x10008], desc[UR60][R2.64], !P5 ;  /* 0x1000800002097fae */ /* 0x0003e2000e92187c */
[----:B------:R-:W-:Y:S02]  /*3e1e0*/  ISETP.GE.U32.AND P5, PT, R5, 0x7ffffeac, PT ;  /* 0x7ffffeac0500780c */ /* 0x000fe40003fa6070 */
[----:B------:R-:W-:-:S03]  /*3e1f0*/  IADD3 R5, R15, -0xd7, RZ ;  /* 0xffffff290f057810 */ /* 0x000fc60007ffe0ff */
[----:B------:R-:W3:Y:S01]  /*3e200*/  LDC R15, c[0x0][0x230] ;  /* 0x00008c00ff0f7b82 */ /* 0x000ee20000000800 */
[----:B------:R1:W-:Y:S04]  /*3e210*/  STL.64 [R1+0x1a40], R2 ;  /* 0x001a400201007387 */ /* 0x0003e80000100a00 */
[----:B------:R-:W-:Y:S01]  /*3e220*/  LDGSTS.E [R9+0x1000c], desc[UR60][R20.64], !P6 ;  /* 0x1000c00014097fae */ /* 0x000fe2000f12187c */
[----:B------:R-:W-:Y:S01]  /*3e230*/  ISETP.GE.U32.AND P6, PT, R10, 0x7ffffeab, PT ;  /* 0x7ffffeab0a00780c */ /* 0x000fe20003fc6070 */
[----:B------:R-:W-:-:S04]  /*3e240*/  IMAD.WIDE R16, R7, 0x4, R190 ;  /* 0x0000000407107825 */ /* 0x000fc800078e02be */
[----:B------:R-:W-:Y:S02]  /*3e250*/  VIADD R10, R11, 0xffffff28 ;  /* 0xffffff280b0a7836 */ /* 0x000fe40000000000 */
[----:B------:R-:W3:Y:S01]  /*3e260*/  LDC R11, c[0x0][0x230] ;  /* 0x00008c00ff0b7b82 */ /* 0x000ee20000000800 */
[----:B------:R-:W-:Y:S01]  /*3e270*/  STL.64 [R1+0x1a38], R20 ;  /* 0x001a381401007387 */ /* 0x000fe20000100a00 */
[----:B-1----:R-:W-:-:S05]  /*3e280*/  IMAD.WIDE R2, R7, 0x4, R118 ;  /* 0x0000000407027825 */ /* 0x002fca00078e0276 */
[----:B------:R1:W-:Y:S04]  /*3e290*/  LDGSTS.E [R9+0x14000], desc[UR60][R2.64], !P0 ;  /* 0x1400000002097fae */ /* 0x0003e8000c12187c */
[----:B------:R1:W-:Y:S04]  /*3e2a0*/  STL.64 [R1+0x1950], R2 ;  /* 0x0019500201007387 */ /* 0x0003e80000100a00 */
[----:B------:R2:W-:Y:S01]  /*3e2b0*/  LDGSTS.E [R9+0x14004], desc[UR60][R16.64], !P2 ;  /* 0x1400400010097fae */ /* 0x0005e2000d12187c */
[----:B------:R-:W-:Y:S02]  /*3e2c0*/  ISETP.GE.U32.AND P0, PT, R5, 0x7ffffeaa, PT ;  /* 0x7ffffeaa0500780c */ /* 0x000fe40003f06070 */
[----:B------:R-:W-:Y:S01]  /*3e2d0*/  ISETP.GE.U32.AND P2, PT, R10, 0x7ffffea9, PT ;  /* 0x7ffffea90a00780c */ /* 0x000fe20003f46070 */
[----:B----4-:R-:W-:-:S02]  /*3e2e0*/  VIADD R5, R18, 0xffffff0b ;  /* 0xffffff0b12057836 */ /* 0x010fc40000000000 */
[----:B------:R-:W-:Y:S01]  /*3e2f0*/  VIADD R10, R12, 0xffffff0a ;  /* 0xffffff0a0c0a7836 */ /* 0x000fe20000000000 */
[----:B------:R2:W-:Y:S01]  /*3e300*/  STL.64 [R1+0x1948], R16 ;  /* 0x0019481001007387 */ /* 0x0005e20000100a00 */
[----:B------:R-:W4:Y:S01]  /*3e310*/  LDC R12, c[0x0][0x230] ;  /* 0x00008c00ff0c7b82 */ /* 0x000f220000000800 */
[----:B-1----:R-:W-:-:S04]  /*3e320*/  IMAD.WIDE R2, R7, 0x4, R192 ;  /* 0x0000000407027825 */ /* 0x002fc800078e02c0 */
[----:B------:R-:W-:Y:S01]  /*3e330*/  IMAD.WIDE R18, R7, 0x4, R194 ;  /* 0x0000000407127825 */ /* 0x000fe200078e02c2 */
[----:B------:R1:W-:Y:S02]  /*3e340*/  LDGSTS.E [R9+0x14008], desc[UR60][R2.64], !P3 ;  /* 0x1400800002097fae */ /* 0x0003e4000d92187c */
[----:B--2---:R-:W2:Y:S02]  /*3e350*/  LDC R16, c[0x0][0x230] ;  /* 0x00008c00ff107b82 */ /* 0x004ea40000000800 */
[----:B------:R1:W-:Y:S01]  /*3e360*/  STL.64 [R1+0x1940], R2 ;  /* 0x0019400201007387 */ /* 0x0003e20000100a00 */
[----:B------:R-:W-:Y:S01]  /*3e370*/  ISETP.GE.U32.AND P3, PT, R5, 0x7ffffe8c, PT ;  /* 0x7ffffe8c0500780c */ /* 0x000fe20003f66070 */
[----:B------:R-:W-:-:S04]  /*3e380*/  VIADD R5, R13, 0xffffff09 ;  /* 0xffffff090d057836 */ /* 0x000fc80000000000 */
[----:B------:R-:W4:Y:S08]  /*3e390*/  LDC R13, c[0x0][0x230] ;  /* 0x00008c00ff0d7b82 */ /* 0x000f300000000800 */
[----:B------:R-:W4:Y:S01]  /*3e3a0*/  LDC R17, c[0x0][0x230] ;  /* 0x00008c00ff117b82 */ /* 0x000f220000000800 */
[----:B------:R3:W-:Y:S04]  /*3e3b0*/  STL.64 [R1+0x1938], R18 ;  /* 0x0019381201007387 */ /* 0x0007e80000100a00 */
[----:B------:R3:W-:Y:S01]  /*3e3c0*/  LDGSTS.E [R9+0x1400c], desc[UR60][R18.64], !P4 ;  /* 0x1400c00012097fae */ /* 0x0007e2000e12187c */
[----:B-1----:R-:W-:-:S05]  /*3e3d0*/  IMAD.WIDE R2, R7, 0x4, R182 ;  /* 0x0000000407027825 */ /* 0x002fca00078e02b6 */
[----:B------:R1:W-:Y:S04]  /*3e3e0*/  STL.64 [R1+0x1840], R2 ;  /* 0x0018400201007387 */ /* 0x0003e80000100a00 */
[----:B------:R1:W-:Y:S01]  /*3e3f0*/  LDGSTS.E [R9+0x18000], desc[UR60][R2.64], !P5 ;  /* 0x1800000002097fae */ /* 0x0003e2000e92187c */
[----:B---3--:R-:W-:Y:S01]  /*3e400*/  IMAD.WIDE R18, R7, 0x4, R196 ;  /* 0x0000000407127825 */ /* 0x008fe200078e02c4 */
[----:B------:R-:W-:Y:S02]  /*3e410*/  ISETP.GE.U32.AND P5, PT, R5, 0x7ffffe8a, PT ;  /* 0x7ffffe8a0500780c */ /* 0x000fe40003fa6070 */
[----:B------:R-:W-:Y:S02]  /*3e420*/  IADD3 R5, R15, -0x99, RZ ;  /* 0xffffff670f057810 */ /* 0x000fe40007ffe0ff */
[----:B------:R-:W3:Y:S01]  /*3e430*/  LDC R15, c[0x0][0x230] ;  /* 0x00008c00ff0f7b82 */ /* 0x000ee20000000800 */
[----:B------:R-:W-:Y:S01]  /*3e440*/  ISETP.GE.U32.AND P4, PT, R10, 0x7ffffe8b, PT ;  /* 0x7ffffe8b0a00780c */ /* 0x000fe20003f86070 */
[----:B------:R2:W-:Y:S04]  /*3e450*/  STL.64 [R1+0x1838], R18 ;  /* 0x0018381201007387 */ /* 0x0005e80000100a00 */
[----:B------:R2:W-:Y:S01]  /*3e460*/  LDGSTS.E [R9+0x18004], desc[UR60][R18.64], !P6 ;  /* 0x1800400012097fae */ /* 0x0005e2000f12187c */
[----:B-1----:R-:W-:-:S04]  /*3e470*/  IMAD.WIDE R2, R7, 0x4, R198 ;  /* 0x0000000407027825 */ /* 0x002fc800078e02c6 */
[----:B------:R-:W-:Y:S02]  /*3e480*/  VIADD R10, R14, 0xffffff08 ;  /* 0xffffff080e0a7836 */ /* 0x000fe40000000000 */
[----:B------:R-:W-:Y:S01]  /*3e490*/  IMAD.WIDE R20, R7, 0x4, R202 ;  /* 0x0000000407147825 */ /* 0x000fe200078e02ca */
[----:B------:R-:W1:Y:S08]  /*3e4a0*/  LDC R14, c[0x0][0x230] ;  /* 0x00008c00ff0e7b82 */ /* 0x000e700000000800 */
[----:B--2---:R-:W2:Y:S01]  /*3e4b0*/  LDC R18, c[0x0][0x230] ;  /* 0x00008c00ff127b82 */ /* 0x004ea20000000800 */
[----:B------:R4:W-:Y:S04]  /*3e4c0*/  STL.64 [R1+0x1830], R2 ;  /* 0x0018300201007387 */ /* 0x0009e80000100a00 */
[----:B------:R4:W-:Y:S01]  /*3e4d0*/  LDGSTS.E [R9+0x18008], desc[UR60][R2.64], !P0 ;  /* 0x1800800002097fae */ /* 0x0009e2000c12187c */
[----:B------:R-:W-:Y:S01]  /*3e4e0*/  ISETP.GE.U32.AND P0, PT, R5, 0x7ffffee8, PT ;  /* 0x7ffffee80500780c */ /* 0x000fe20003f06070 */
[----:B------:R-:W-:Y:S01]  /*3e4f0*/  VIADD R5, R11, 0xffffff66 ;  /* 0xffffff660b057836 */ /* 0x000fe20000000000 */
[----:B------:R-:W-:Y:S01]  /*3e500*/  ISETP.GE.U32.AND P6, PT, R10, 0x7ffffe89, PT ;  /* 0x7ffffe890a00780c */ /* 0x000fe20003fc6070 */
[----:B------:R-:W-:Y:S01]  /*3e510*/  VIADD R10, R16, 0xffffff65 ;  /* 0xffffff65100a7836 */ /* 0x000fe20000000000 */
[----:B------:R-:W1:Y:S01]  /*3e520*/  LDC R11, c[0x0][0x230] ;  /* 0x00008c00ff0b7b82 */ /* 0x000e620000000800 */
[----:B----4-:R-:W-:-:S05]  /*3e530*/  IMAD.WIDE R2, R7, 0x4, R200 ;  /* 0x0000000407027825 */ /* 0x010fca00078e02c8 */
[----:B------:R4:W-:Y:S04]  /*3e540*/  STL.64 [R1+0x1828], R2 ;  /* 0x0018280201007387 */ /* 0x0009e80000100a00 */
[----:B------:R4:W-:Y:S01]  /*3e550*/  LDGSTS.E [R9+0x1800c], desc[UR60][R2.64], !P2 ;  /* 0x1800c00002097fae */ /* 0x0009e2000d12187c */
[----:B------:R-:W-:Y:S01]  /*3e560*/  ISETP.GE.U32.AND P2, PT, R5, 0x7ffffee7, PT ;  /* 0x7ffffee70500780c */ /* 0x000fe20003f46070 */
[----:B------:R-:W-:Y:S02]  /*3e570*/  VIADD R5, R12, 0xffffff64 ;  /* 0xffffff640c057836 */ /* 0x000fe40000000000 */
[----:B------:R3:W-:Y:S01]  /*3e580*/  LDGSTS.E [R9+0x1c000], desc[UR60][R20.64], !P3 ;  /* 0x1c00000014097fae */ /* 0x0007e2000d92187c */
[----:B------:R-:W1:Y:S03]  /*3e590*/  LDC R12, c[0x0][0x230] ;  /* 0x00008c00ff0c7b82 */ /* 0x000e660000000800 */
[----:B------:R3:W-:Y:S01]  /*3e5a0*/  STL.64 [R1+0x1748], R20 ;  /* 0x0017481401007387 */ /* 0x0007e20000100a00 */
[----:B----4-:R-:W-:Y:S01]  /*3e5b0*/  IMAD.WIDE R2, R7, 0x4, R204 ;  /* 0x0000000407027825 */ /* 0x010fe200078e02cc */
[----:B------:R-:W-:-:S03]  /*3e5c0*/  ISETP.GE.U32.AND P3, PT, R10, 0x7ffffee6, PT ;  /* 0x7ffffee60a00780c */ /* 0x000fc60003f66070 */
[----:B------:R-:W-:Y:S01]  /*3e5d0*/  VIADD R10, R17, 0xffffff47 ;  /* 0xffffff47110a7836 */ /* 0x000fe20000000000 */
[----:B------:R4:W-:Y:S01]  /*3e5e0*/  LDGSTS.E [R9+0x1c004], desc[UR60][R2.64], !P4 ;  /* 0x1c00400002097fae */ /* 0x0009e2000e12187c */
[----:B------:R-:W-:Y:S01]  /*3e5f0*/  ISETP.GE.U32.AND P4, PT, R5, 0x7ffffee5, PT ;  /* 0x7ffffee50500780c */ /* 0x000fe20003f86070 */
[----:B---3--:R-:W-:-:S04]  /*3e600*/  IMAD.WIDE R20, R7, 0x4, R206 ;  /* 0x0000000407147825 */ /* 0x008fc800078e02ce */
[----:B------:R-:W-:Y:S01]  /*3e610*/  VIADD R5, R13, 0xffffff46 ;  /* 0xffffff460d057836 */ /* 0x000fe20000000000 */
[----:B------:R4:W-:Y:S01]  /*3e620*/  STL.64 [R1+0x1740], R2 ;  /* 0x0017400201007387 */ /* 0x0009e20000100a00 */
[----:B------:R-:W3:Y:S03]  /*3e630*/  LDC R13, c[0x0][0x230] ;  /* 0x00008c00ff0d7b82 */ /* 0x000ee60000000800 */
[----:B------:R-:W-:Y:S04]  /*3e640*/  LDGSTS.E [R9+0x1c008], desc[UR60][R20.64], !P5 ;  /* 0x1c00800014097fae */ /* 0x000fe8000e92187c */
[----:B------:R-:W-:Y:S01]  /*3e650*/  STL.64 [R1+0x1738], R20 ;  /* 0x0017381401007387 */ /* 0x000fe20000100a00 */
[----:B------:R-:W-:Y:S01]  /*3e660*/  ISETP.GE.U32.AND P5, PT, R10, 0x7ffffec8, PT ;  /* 0x7ffffec80a00780c */ /* 0x000fe20003fa6070 */
[----:B------:R-:W-:Y:S01]  /*3e670*/  IMAD.WIDE R16, R7, 0x4, R52 ;  /* 0x0000000407107825 */ /* 0x000fe200078e0234 */
[----:B------:R-:W-:-:S02]  /*3e680*/  IADD3 R10, R15, -0xbb, RZ ;  /* 0xffffff450f0a7810 */ /* 0x000fc40007ffe0ff */
[----:B------:R-:W3:Y:S01]  /*3e690*/  LDC R15, c[0x0][0x230] ;  /* 0x00008c00ff0f7b82 */ /* 0x000ee20000000800 */
[----:B----4-:R-:W-:-:S05]  /*3e6a0*/  IMAD.WIDE R2, R7, 0x4, R208 ;  /* 0x0000000407027825 */ /* 0x010fca00078e02d0 */
[----:B------:R4:W-:Y:S04]  /*3e6b0*/  STL.64 [R1+0x1730], R2 ;  /* 0x0017300201007387 */ /* 0x0009e80000100a00 */
[----:B------:R4:W-:Y:S04]  /*3e6c0*/  LDGSTS.E [R9+0x1c00c], desc[UR60][R2.64], !P6 ;  /* 0x1c00c00002097fae */ /* 0x0009e8000f12187c */
[----:B------:R1:W-:Y:S04]  /*3e6d0*/  STL.64 [R1+0x26c0], R8 ;  /* 0x0026c00801007387 */ /* 0x0003e80000100a00 */
[----:B------:R1:W-:Y:S04]  /*3e6e0*/  STL.64 [R1+0x1a30], R16 ;  /* 0x001a301001007387 */ /* 0x0003e80000100a00 */
[----:B------:R1:W-:Y:S01]  /*3e6f0*/  LDGSTS.E [R242+0x10000], desc[UR60][R16.64], !P0 ;  /* 0x1000000010f27fae */ /* 0x0003e2000c12187c */
[----:B------:R-:W-:Y:S01]  /*3e700*/  ISETP.GE.U32.AND P6, PT, R5, 0x7ffffec7, PT ;  /* 0x7ffffec70500780c */ /* 0x000fe20003fc6070 */
[----:B--2---:R-:W-:-:S02]  /*3e710*/  VIADD R5, R18, 0xffffff44 ;  /* 0xffffff4412057836 */ /* 0x004fc40000000000 */
[----:B----4-:R-:W-:-:S04]  /*3e720*/  IMAD.WIDE R2, R7, 0x4, R210 ;  /* 0x0000000407027825 */ /* 0x010fc800078e02d2 */
[----:B-1----:R-:W-:Y:S01]  /*3e730*/  IMAD.WIDE R8, R7, 0x4, R212 ;  /* 0x0000000407087825 */ /* 0x002fe200078e02d4 */
[----:B------:R-:W1:Y:S08]  /*3e740*/  LDC R17, c[0x0][0x230] ;  /* 0x00008c00ff117b82 */ /* 0x000e700000000800 */
[----:B------:R-:W2:Y:S01]  /*3e750*/  LDC R16, c[0x0][0x230] ;  /* 0x00008c00ff107b82 */ /* 0x000ea20000000800 */
[----:B------:R4:W-:Y:S04]  /*3e760*/  STL.64 [R1+0x1a28], R2 ;  /* 0x001a280201007387 */ /* 0x0009e80000100a00 */
[----:B------:R4:W-:Y:S01]  /*3e770*/  LDGSTS.E [R242+0x10004], desc[UR60][R2.64], !P2 ;  /* 0x1000400002f27fae */ /* 0x0009e2000d12187c */
[----:B------:R-:W-:-:S03]  /*3e780*/  ISETP.GE.U32.AND P0, PT, R10, 0x7ffffec6, PT ;  /* 0x7ffffec60a00780c */ /* 0x000fc60003f06070 */
[----:B------:R3:W-:Y:S04]  /*3e790*/  STL.64 [R1+0x1a20], R8 ;  /* 0x001a200801007387 */ /* 0x0007e80000100a00 */
[----:B------:R3:W-:Y:S01]  /*3e7a0*/  LDGSTS.E [R242+0x10008], desc[UR60][R8.64], !P3 ;  /* 0x1000800008f27fae */ /* 0x0007e2000d92187c */
[----:B------:R-:W-:Y:S01]  /*3e7b0*/  ISETP.GE.U32.AND P2, PT, R5, 0x7ffffec5, PT ;  /* 0x7ffffec50500780c */ /* 0x000fe20003f46070 */
[----:B------:R-:W-:Y:S02]  /*3e7c0*/  VIADD R10, R11, 0xffffff27 ;  /* 0xffffff270b0a7836 */ /* 0x000fe40000000000 */
[----:B------:R-:W-:Y:S01]  /*3e7d0*/  VIADD R5, R12, 0xffffff26 ;  /* 0xffffff260c057836 */ /* 0x000fe20000000000 */
[----:B------:R-:W2:Y:S08]  /*3e7e0*/  LDC R11, c[0x0][0x230] ;  /* 0x00008c00ff0b7b82 */ /* 0x000eb00000000800 */
[----:B------:R-:W2:Y:S08]  /*3e7f0*/  LDC R12, c[0x0][0x230] ;  /* 0x00008c00ff0c7b82 */ /* 0x000eb00000000800 */
[----:B------:R-:W2:Y:S01]  /*3e800*/  LDC R18, c[0x0][0x230] ;  /* 0x00008c00ff127b82 */ /* 0x000ea20000000800 */
[----:B----4-:R-:W-:-:S04]  /*3e810*/  IMAD.WIDE R2, R7, 0x4, R214 ;  /* 0x0000000407027825 */ /* 0x010fc800078e02d6 */
[----:B---3--:R-:W-:Y:S01]  /*3e820*/  IMAD.WIDE R8, R7, 0x4, R122 ;  /* 0x0000000407087825 */ /* 0x008fe200078e027a */
        /* <DEDUP_REMOVED lines=9> */
[----:B------:R-:W2:Y:S01]  /*3e8c0*/  LDC R14, c[0x0][0x230] ;  /* 0x00008c00ff0e7b82 */ /* 0x000ea20000000800 */
[----:B---3--:R-:W-:-:S05]  /*3e8d0*/  IMAD.WIDE R2, R7, 0x4, R216 ;  /* 0x0000000407027825 */ /* 0x008fca00078e02d8 */
[----:B------:R3:W-:Y:S04]  /*3e8e0*/  STL.64 [R1+0x1928], R2 ;  /* 0x0019280201007387 */ /* 0x0007e80000100a00 */
[----:B------:R3:W-:Y:S01]  /*3e8f0*/  LDGSTS.E [R242+0x14004], desc[UR60][R2.64], !P6 ;  /* 0x1400400002f27fae */ /* 0x0007e2000f12187c */
[----:B------:R-:W-:Y:S02]  /*3e900*/  ISETP.GE.U32.AND P5, PT, R10, 0x7ffffea6, PT ;  /* 0x7ffffea60a00780c */ /* 0x000fe40003fa6070 */
[----:B------:R-:W-:Y:S01]  /*3e910*/  ISETP.GE.U32.AND P6, PT, R5, 0x7ffffea5, PT ;  /* 0x7ffffea50500780c */ /* 0x000fe20003fc6070 */
[----:B----4-:R-:W-:Y:S01]  /*3e920*/  IMAD.WIDE R8, R7, 0x4, R220 ;  /* 0x0000000407087825 */ /* 0x010fe200078e02dc */
[----:B------:R-:W-:-:S03]  /*3e930*/  IADD3 R5, R15, -0xf9, RZ ;  /* 0xffffff070f057810 */ /* 0x000fc60007ffe0ff */
[----:B---3--:R-:W-:-:S04]  /*3e940*/  IMAD.WIDE R2, R7, 0x4, R218 ;  /* 0x0000000407027825 */ /* 0x008fc800078e02da */
[----:B-1----:R-:W-:Y:S01]  /*3e950*/  VIADD R10, R17, 0xffffff06 ;  /* 0xffffff06110a7836 */ /* 0x002fe20000000000 */
[----:B------:R-:W1:Y:S01]  /*3e960*/  LDC R15, c[0x0][0x230] ;  /* 0x00008c00ff0f7b82 */ /* 0x000e620000000800 */
[----:B------:R-:W3:Y:S01]  /*3e970*/  S2R R6, SR_TID.X ;  /* 0x0000000000067919 */ /* 0x000ee20000002100 */
[----:B------:R4:W-:Y:S04]  /*3e980*/  STL.64 [R1+0x1920], R2 ;  /* 0x0019200201007387 */ /* 0x0009e80000100a00 */
[----:B------:R4:W-:Y:S01]  /*3e990*/  LDGSTS.E [R242+0x14008], desc[UR60][R2.64], !P0 ;  /* 0x1400800002f27fae */ /* 0x0009e2000c12187c */
[----:B------:R-:W-:-:S03]  /*3e9a0*/  ISETP.GE.U32.AND P0, PT, R5, 0x7ffffe88, PT ;  /* 0x7ffffe880500780c */ /* 0x000fc60003f06070 */
[----:B------:R4:W-:Y:S04]  /*3e9b0*/  STL.64 [R1+0x1918], R8 ;  /* 0x0019180801007387 */ /* 0x0009e80000100a00 */
[----:B------:R3:W-:Y:S01]  /*3e9c0*/  LDGSTS.E [R242+0x1400c], desc[UR60][R8.64], !P2 ;  /* 0x1400c00008f27fae */ /* 0x0007e2000d12187c */
[----:B--2---:R-:W-:Y:S01]  /*3e9d0*/  VIADD R5, R16, 0xffffff05 ;  /* 0xffffff0510057836 */ /* 0x004fe20000000000 */
[----:B------:R-:W2:Y:S01]  /*3e9e0*/  LDC R17, c[0x0][0x230] ;  /* 0x00008c00ff117b82 */ /* 0x000ea20000000800 */
[----:B----4-:R-:W-:-:S04]  /*3e9f0*/  IMAD.WIDE R2, R7, 0x4, R186 ;  /* 0x0000000407027825 */ /* 0x010fc800078e02ba */
[----:B---3--:R-:W-:Y:S01]  /*3ea00*/  IMAD.WIDE R8, R7, 0x4, R222 ;  /* 0x0000000407087825 */ /* 0x008fe200078e02de */
[----:B------:R-:W-:Y:S02]  /*3ea10*/  ISETP.GE.U32.AND P2, PT, R10, 0x7ffffe87, PT ;  /* 0x7ffffe870a00780c */ /* 0x000fe40003f46070 */
[----:B------:R-:W3:Y:S01]  /*3ea20*/  LDC R16, c[0x0][0x230] ;  /* 0x00008c00ff107b82 */ /* 0x000ee20000000800 */
[----:B------:R4:W-:Y:S04]  /*3ea30*/  STL.64 [R1+0x1820], R2 ;  /* 0x0018200201007387 */ /* 0x0009e80000100a00 */
[----:B------:R4:W-:Y:S01]  /*3ea40*/  LDGSTS.E [R242+0x18000], desc[UR60][R2.64], !P3 ;  /* 0x1800000002f27fae */ /* 0x0009e2000d92187c */
[----:B------:R-:W-:-:S03]  /*3ea50*/  ISETP.GE.U32.AND P3, PT, R5, 0x7ffffe86, PT ;  /* 0x7ffffe860500780c */ /* 0x000fc60003f66070 */
[----:B------:R1:W-:Y:S04]  /*3ea60*/  STL.64 [R1+0x1818], R8 ;  /* 0x0018180801007387 */ /* 0x0003e80000100a00 */
[----:B------:R1:W-:Y:S01]  /*3ea70*/  LDGSTS.E [R242+0x18004], desc[UR60][R8.64], !P4 ;  /* 0x1800400008f27fae */ /* 0x0003e2000e12187c */
[----:B----4-:R-:W-:-:S04]  /*3ea80*/  IMAD.WIDE R2, R7, 0x4, R224 ;  /* 0x0000000407027825 */ /* 0x010fc800078e02e0 */
[C---:B-1----:R-:W-:Y:S01]  /*3ea90*/  IMAD.WIDE R8, R7.reuse, 0x4, R226 ;  /* 0x0000000407087825 */ /* 0x042fe200078e02e2 */
[----:B------:R1:W-:Y:S04]  /*3eaa0*/  STL.64 [R1+0x1810], R2 ;  /* 0x0018100201007387 */ /* 0x0003e80000100a00 */
[----:B------:R1:W-:Y:S04]  /*3eab0*/  LDGSTS.E [R242+0x18008], desc[UR60][R2.64], !P5 ;  /* 0x1800800002f27fae */ /* 0x0003e8000e92187c */
[----:B------:R4:W-:Y:S04]  /*3eac0*/  STL.64 [R1+0x1808], R8 ;  /* 0x0018080801007387 */ /* 0x0009e80000100a00 */
[----:B------:R4:W-:Y:S01]  /*3ead0*/  LDGSTS.E [R242+0x1800c], desc[UR60][R8.64], !P6 ;  /* 0x1800c00008f27fae */ /* 0x0009e2000f12187c */
[----:B-1----:R-:W-:-:S04]  /*3eae0*/  IMAD.WIDE R2, R7, 0x4, R228 ;  /* 0x0000000407027825 */ /* 0x002fc800078e02e4 */
[----:B----4-:R-:W-:Y:S01]  /*3eaf0*/  IMAD.WIDE R8, R7, 0x4, R230 ;  /* 0x0000000407087825 */ /* 0x010fe200078e02e6 */
[----:B------:R1:W-:Y:S04]  /*3eb00*/  STL.64 [R1+0x1728], R2 ;  /* 0x0017280201007387 */ /* 0x0003e80000100a00 */
[----:B------:R1:W-:Y:S04]  /*3eb10*/  LDGSTS.E [R242+0x1c000], desc[UR60][R2.64], !P0 ;  /* 0x1c00000002f27fae */ /* 0x0003e8000c12187c */
[----:B------:R4:W-:Y:S04]  /*3eb20*/  STL.64 [R1+0x1720], R8 ;  /* 0x0017200801007387 */ /* 0x0009e80000100a00 */
[----:B------:R4:W-:Y:S01]  /*3eb30*/  LDGSTS.E [R242+0x1c004], desc[UR60][R8.64], !P2 ;  /* 0x1c00400008f27fae */ /* 0x0009e2000d12187c */
[----:B------:R-:W-:-:S02]  /*3eb40*/  VIADD R10, R12, 0xffffff04 ;  /* 0xffffff040c0a7836 */ /* 0x000fc40000000000 */
[----:B------:R-:W-:Y:S01]  /*3eb50*/  VIADD R5, R11, 0xffffff63 ;  /* 0xffffff630b057836 */ /* 0x000fe20000000000 */
[----:B------:R-:W2:Y:S08]  /*3eb60*/  LDC R12, c[0x0][0x230] ;  /* 0x00008c00ff0c7b82 */ /* 0x000eb00000000800 */
[----:B------:R-:W3:Y:S01]  /*3eb70*/  LDC R11, c[0x0][0x230] ;  /* 0x00008c00ff0b7b82 */ /* 0x000ee20000000800 */
[----:B-1----:R-:W-:-:S04]  /*3eb80*/  IMAD.WIDE R2, R7, 0x4, R232 ;  /* 0x0000000407027825 */ /* 0x002fc800078e02e8 */
[----:B----4-:R-:W-:Y:S01]  /*3eb90*/  IMAD.WIDE R8, R7, 0x4, R234 ;  /* 0x0000000407087825 */ /* 0x010fe200078e02ea */
[----:B------:R1:W-:Y:S04]  /*3eba0*/  STL.64 [R1+0x1718], R2 ;  /* 0x0017180201007387 */ /* 0x0003e80000100a00 */
[----:B------:R1:W-:Y:S04]  /*3ebb0*/  LDGSTS.E [R242+0x1c008], desc[UR60][R2.64], !P3 ;  /* 0x1c00800002f27fae */ /* 0x0003e8000d92187c */
[----:B------:R-:W4:Y:S04]  /*3ebc0*/  LDL.LU.64 R34, [R1] ;  /* 0x0000000001227983 */ /* 0x000f280000300a00 */
[----:B------:R2:W-:Y:S01]  /*3ebd0*/  STL.64 [R1+0x1710], R8 ;  /* 0x0017100801007387 */ /* 0x0005e20000100a00 */
[----:B------:R-:W-:-:S02]  /*3ebe0*/  ISETP.GE.U32.AND P4, PT, R10, 0x7ffffe85, PT ;  /* 0x7ffffe850a00780c */ /* 0x000fc40003f86070 */
[----:B------:R-:W-:Y:S01]  /*3ebf0*/  ISETP.GE.U32.AND P5, PT, R5, 0x7ffffee4, PT ;  /* 0x7ffffee40500780c */ /* 0x000fe20003fa6070 */
[----:B-1----:R-:W-:-:S10]  /*3ec00*/  IMAD.WIDE R2, R7, 0x4, R56 ;  /* 0x0000000407027825 */ /* 0x002fd400078e0238 */
[----:B------:R2:W-:Y:S04]  /*3ec10*/  LDGSTS.E [R242+0x1c00c], desc[UR60][R8.64], !P4 ;  /* 0x1c00c00008f27fae */ /* 0x0005e8000e12187c */
[----:B------:R1:W-:Y:S04]  /*3ec20*/  STL.64 [R1+0x1a10], R2 ;  /* 0x001a100201007387 */ /* 0x0003e80000100a00 */
[----:B------:R-:W4:Y:S04]  /*3ec30*/  LDL.LU.64 R28, [R1+0x8] ;  /* 0x00000800011c7983 */ /* 0x000f280000300a00 */
[----:B------:R-:W4:Y:S04]  /*3ec40*/  LDL.LU.64 R30, [R1+0x10] ;  /* 0x00001000011e7983 */ /* 0x000f280000300a00 */
[----:B------:R1:W-:Y:S01]  /*3ec50*/  LDGSTS.E [R243+0x10000], desc[UR60][R2.64], !P5 ;  /* 0x1000000002f37fae */ /* 0x0003e2000e92187c */
[----:B--2---:R-:W-:-:S04]  /*3ec60*/  IMAD.WIDE R8, R7, 0x4, R238 ;  /* 0x0000000407087825 */ /* 0x004fc800078e02ee */
[----:B-1----:R-:W-:-:S05]  /*3ec70*/  IMAD.WIDE R2, R7, 0x4, R236 ;  /* 0x0000000407027825 */ /* 0x002fca00078e02ec */
[----:B------:R1:W-:Y:S04]  /*3ec80*/  STL.64 [R1+0x1a08], R2 ;  /* 0x001a080201007387 */ /* 0x0003e80000100a00 */
[----:B------:R2:W-:Y:S04]  /*3ec90*/  STL.64 [R1+0x1a00], R8 ;  /* 0x001a000801007387 */ /* 0x0005e80000100a00 */
[----:B------:R-:W4:Y:S01]  /*3eca0*/  LDL.LU.64 R250, [R1+0x18] ;  /* 0x0000180001fa7983 */ /* 0x000f220000300a00 */
[----:B------:R-:W-:Y:S01]  /*3ecb0*/  VIADD R10, R13, 0xffffff62 ;  /* 0xffffff620d0a7836 */ /* 0x000fe20000000000 */
[----:B------:R-:W-:Y:S01]  /*3ecc0*/  IADD3 R5, R18, -0x9f, RZ ;  /* 0xffffff6112057810 */ /* 0x000fe20007ffe0ff */
[----:B------:R-:W2:Y:S03]  /*3ecd0*/  LDC R13, c[0x0][0x230] ;  /* 0x00008c00ff0d7b82 */ /* 0x000ea60000000800 */
[----:B------:R-:W-:Y:S01]  /*3ece0*/  ISETP.GE.U32.AND P6, PT, R10, 0x7ffffee3, PT ;  /* 0x7ffffee30a00780c */ /* 0x000fe20003fc6070 */
[----:B------:R-:W-:Y:S01]  /*3ecf0*/  VIADD R10, R14, 0xffffff60 ;  /* 0xffffff600e0a7836 */ /* 0x000fe20000000000 */
[----:B------:R-:W-:Y:S01]  /*3ed00*/  ISETP.GE.U32.AND P0, PT, R5, 0x7ffffee2, PT ;  /* 0x7ffffee20500780c */ /* 0x000fe20003f06070 */
[----:B------:R-:W-:-:S02]  /*3ed10*/  VIADD R5, R15, 0xffffff43 ;  /* 0xffffff430f057836 */ /* 0x000fc40000000000 */
[----:B------:R-:W4:Y:S08]  /*3ed20*/  LDC R14, c[0x0][0x230] ;  /* 0x00008c00ff0e7b82 */ /* 0x000f300000000800 */
[----:B------:R-:W4:Y:S01]  /*3ed30*/  LDC R15, c[0x0][0x230] ;  /* 0x00008c00ff0f7b82 */ /* 0x000f220000000800 */
[----:B------:R-:W-:Y:S01]  /*3ed40*/  ISETP.GE.U32.AND P2, PT, R10, 0x7ffffee1, PT ;  /* 0x7ffffee10a00780c */ /* 0x000fe20003f46070 */
[----:B---3--:R-:W-:Y:S01]  /*3ed50*/  VIADD R10, R11, 0xffffff42 ;  /* 0xffffff420b0a7836 */ /* 0x008fe20000000000 */
[----:B------:R-:W-:-:S05]  /*3ed60*/  ISETP.GE.U32.AND P3, PT, R5, 0x7ffffec4, PT ;  /* 0x7ffffec40500780c */ /* 0x000fca0003f66070 */
[----:B------:R-:W3:Y:S01]  /*3ed70*/  LDC R11, c[0x0][0x230] ;  /* 0x00008c00ff0b7b82 */ /* 0x000ee20000000800 */
[----:B------:R1:W-:Y:S01]  /*3ed80*/  LDGSTS.E [R243+0x10004], desc[UR60][R2.64], !P6 ;  /* 0x1000400002f37fae */ /* 0x0003e2000f12187c */
[----:B------:R-:W-:-:S03]  /*3ed90*/  ISETP.GE.U32.AND P4, PT, R10, 0x7ffffec3, PT ;  /* 0x7ffffec30a00780c */ /* 0x000fc60003f86070 */
[----:B------:R2:W-:Y:S01]  /*3eda0*/  LDGSTS.E [R243+0x10008], desc[UR60][R8.64], !P0 ;  /* 0x1000800008f37fae */ /* 0x0005e2000c12187c */
[----:B-1----:R-:W-:-:S04]  /*3edb0*/  IMAD.WIDE R2, R7, 0x4, R240 ;  /* 0x0000000407027825 */ /* 0x002fc800078e02f0 */
[----:B--2---:R-:W-:Y:S01]  /*3edc0*/  IMAD.WIDE R8, R7, 0x4, R126 ;  /* 0x0000000407087825 */ /* 0x004fe200078e027e */
[----:B------:R4:W-:Y:S04]  /*3edd0*/  STL.64 [R1+0x19f8], R2 ;  /* 0x0019f80201007387 */ /* 0x0009e80000100a00 */
[----:B------:R-:W2:Y:S04]  /*3ede0*/  LDL.LU.64 R22, [R1+0x20] ;  /* 0x0000200001167983 */ /* 0x000ea80000300a00 */
[----:B------:R4:W-:Y:S01]  /*3edf0*/  LDGSTS.E [R243+0x1000c], desc[UR60][R2.64], !P2 ;  /* 0x1000c00002f37fae */ /* 0x0009e2000d12187c */
[----:B------:R-:W-:-:S03]  /*3ee00*/  VIADD R5, R12, 0xffffff41 ;  /* 0xffffff410c057836 */ /* 0x000fc60000000000 */
[----:B------:R1:W-:Y:S04]  /*3ee10*/  STL.64 [R1+0x1910], R8 ;  /* 0x0019100801007387 */ /* 0x0003e80000100a00 */
[----:B------:R-:W2:Y:S04]  /*3ee20*/  LDL.LU.64 R26, [R1+0x6f0] ;  /* 0x0006f000011a7983 */ /* 0x000ea80000300a00 */
[----:B------:R1:W-:Y:S01]  /*3ee30*/  LDGSTS.E [R243+0x14000], desc[UR60][R8.64], !P3 ;  /* 0x1400000008f37fae */ /* 0x0003e2000d92187c */
[----:B------:R-:W3:Y:S01]  /*3ee40*/  LDC R12, c[0x0][0x230] ;  /* 0x00008c00ff0c7b82 */ /* 0x000ee20000000800 */
[----:B------:R-:W-:Y:S01]  /*3ee50*/  ISETP.GE.U32.AND P5, PT, R5, 0x7ffffec2, PT ;  /* 0x7ffffec20500780c */ /* 0x000fe20003fa6070 */
[----:B------:R-:W-:Y:S01]  /*3ee60*/  VIADD R5, R13, 0xffffff40 ;  /* 0xffffff400d057836 */ /* 0x000fe20000000000 */
[----:B------:R-:W-:-:S05]  /*3ee70*/  LOP3.LUT R25, R6, 0x7f, RZ, 0xc0, !PT ;  /* 0x0000007f06197812 */ /* 0x000fca00078ec0ff */
[----:B------:R-:W3:Y:S01]  /*3ee80*/  LDC R6, c[0x0][0x230] ;  /* 0x00008c00ff067b82 */ /* 0x000ee20000000800 */
[----:B------:R-:W-:-:S07]  /*3ee90*/  IADD3 R10, R17, -0xdd, RZ ;  /* 0xffffff23110a7810 */ /* 0x000fce0007ffe0ff */
[----:B------:R-:W2:Y:S01]  /*3eea0*/  LDC R13, c[0x0][0x230] ;  /* 0x00008c00ff0d7b82 */ /* 0x000ea20000000800 */
[----:B------:R-:W-:Y:S01]  /*3eeb0*/  ISETP.GE.U32.AND P6, PT, R5, 0x7ffffec1, PT ;  /* 0x7ffffec10500780c */ /* 0x000fe20003fc6070 */
[----:B----4-:R-:W-:-:S04]  /*3eec0*/  IMAD.WIDE R2, R7, 0x4, R34 ;  /* 0x0000000407027825 */ /* 0x010fc800078e0222 */
[C---:B-1----:R-:W-:Y:S01]  /*3eed0*/  IMAD.WIDE R8, R7.reuse, 0x4, R28 ;  /* 0x0000000407087825 */ /* 0x042fe200078e021c */
[----:B------:R1:W-:Y:S04]  /*3eee0*/  STL.64 [R1+0x1908], R2 ;  /* 0x0019080201007387 */ /* 0x0003e80000100a00 */
[----:B------:R1:W-:Y:S04]  /*3eef0*/  LDGSTS.E [R243+0x14004], desc[UR60][R2.64], !P4 ;  /* 0x1400400002f37fae */ /* 0x0003e8000e12187c */
[----:B------:R-:W4:Y:S04]  /*3ef00*/  LDL.LU.64 R32, [R1+0x6f8] ;  /* 0x0006f80001207983 */ /* 0x000f280000300a00 */
[----:B------:R-:W4:Y:S04]  /*3ef10*/  LDL.LU.64 R34, [R1+0x700] ;  /* 0x0007000001227983 */ /* 0x000f280000300a00 */
[----:B------:R-:W-:Y:S04]  /*3ef20*/  STL.64 [R1+0x1900], R8 ;  /* 0x0019000801007387 */ /* 0x000fe80000100a00 */
[----:B------:R-:W-:Y:S01]  /*3ef30*/  LDGSTS.E [R243+0x14008], desc[UR60][R8.64], !P5 ;  /* 0x1400800008f37fae */ /* 0x000fe2000e92187c */
[----:B---3--:R-:W-:Y:S01]  /*3ef40*/  VIADD R6, R6, 0x7f ;  /* 0x0000007f06067836 */ /* 0x008fe20000000000 */
[----:B------:R-:W3:Y:S01]  /*3ef50*/  LDC R17, c[0x0][0x230] ;  /* 0x00008c00ff117b82 */ /* 0x000ee20000000800 */
[----:B-1----:R-:W-:-:S05]  /*3ef60*/  IMAD.WIDE R2, R7, 0x4, R30 ;  /* 0x0000000407027825 */ /* 0x002fca00078e021e */
[----:B------:R1:W-:Y:S04]  /*3ef70*/  STL.64 [R1+0x18f8], R2 ;  /* 0x0018f80201007387 */ /* 0x0003e80000100a00 */
[----:B------:R-:W3:Y:S04]  /*3ef80*/  LDL.LU.64 R28, [R1+0x708] ;  /* 0x00070800011c7983 */ /* 0x000ee80000300a00 */
[----:B------:R-:W3:Y:S04]  /*3ef90*/  LDL.LU.64 R30, [R1+0x710] ;  /* 0x00071000011e7983 */ /* 0x000ee80000300a00 */
[----:B------:R1:W-:Y:S02]  /*3efa0*/  LDGSTS.E [R243+0x1400c], desc[UR60][R2.64], !P6 ;  /* 0x1400c00002f37fae */ /* 0x0003e4000f12187c */
[----:B-1----:R-:W-:-:S02]  /*3efb0*/  IMAD.WIDE R2, R7, 0x4, R250 ;  /* 0x0000000407027825 */ /* 0x002fc400078e02fa */
[----:B------:R-:W3:Y:S02]  /*3efc0*/  LDL.LU.64 R250, [R1+0x718] ;  /* 0x0007180001fa7983 */ /* 0x000ee40000300a00 */
[----:B------:R-:W-:Y:S02]  /*3efd0*/  VIADD R5, R14, 0xffffff22 ;  /* 0xffffff220e057836 */ /* 0x000fe40000000000 */
[----:B------:R-:W1:Y:S01]  /*3efe0*/  LDC R14, c[0x0][0x230] ;  /* 0x00008c00ff0e7b82 */ /* 0x000e620000000800 */
[----:B------:R-:W-:Y:S02]  /*3eff0*/  ISETP.GE.U32.AND P0, PT, R10, 0x7ffffea4, PT ;  /* 0x7ffffea40a00780c */ /* 0x000fe40003f06070 */
[----:B------:R-:W-:Y:S01]  /*3f000*/  ISETP.GE.U32.AND P2, PT, R5, 0x7ffffea3, PT ;  /* 0x7ffffea30500780c */ /* 0x000fe20003f46070 */
[----:B------:R-:W-:Y:S02]  /*3f010*/  VIADD R5, R15, 0xffffff20 ;  /* 0xffffff200f057836 */ /* 0x000fe40000000000 */
[----:B------:R-:W-:Y:S01]  /*3f020*/  VIADD R10, R16, 0xffffff21 ;  /* 0xffffff21100a7836 */ /* 0x000fe20000000000 */
[----:B------:R1:W-:Y:S01]  /*3f030*/  STL.64 [R1+0x1800], R2 ;  /* 0x0018000201007387 */ /* 0x0003e20000100a00 */
[----:B------:R-:W3:Y:S08]  /*3f040*/  LDC R15, c[0x0][0x230] ;  /* 0x00008c00ff0f7b82 */ /* 0x000ef00000000800 */
[----:B------:R-:W3:Y:S01]  /*3f050*/  LDC R16, c[0x0][0x230] ;  /* 0x00008c00ff107b82 */ /* 0x000ee20000000800 */
[----:B------:R-:W-:Y:S01]  /*3f060*/  ISETP.GE.U32.AND P4, PT, R5, 0x7ffffea1, PT ;  /* 0x7ffffea10500780c */ /* 0x000fe20003f86070 */
[----:B------:R-:W-:Y:S01]  /*3f070*/  VIADD R5, R12, 0xffffff02 ;  /* 0xffffff020c057836 */ /* 0x000fe20000000000 */
[----:B------:R-:W-:-:S05]  /*3f080*/  ISETP.GE.U32.AND P3, PT, R10, 0x7ffffea2, PT ;  /* 0x7ffffea20a00780c */ /* 0x000fca0003f66070 */
[----:B------:R-:W1:Y:S01]  /*3f090*/  LDC R12, c[0x0][0x230] ;  /* 0x00008c00ff0c7b82 */ /* 0x000e620000000800 */
[----:B------:R-:W-:Y:S01]  /*3f0a0*/  VIADD R10, R11, 0xffffff03 ;  /* 0xffffff030b0a7836 */ /* 0x000fe20000000000 */
[----:B------:R1:W-:Y:S04]  /*3f0b0*/  LDGSTS.E [R243+0x18000], desc[UR60][R2.64], !P0 ;  /* 0x1800000002f37fae */ /* 0x0003e8000c12187c */
[----:B------:R-:W-:Y:S01]  /*3f0c0*/  ISETP.GE.U32.AND P5, PT, R10, 0x7ffffe84, PT ;  /* 0x7ffffe840a00780c */ /* 0x000fe20003fa6070 */
[----:B--2---:R-:W-:Y:S01]  /*3f0d0*/  IMAD.WIDE R8, R7, 0x4, R22 ;  /* 0x0000000407087825 */ /* 0x004fe200078e0216 */
[----:B-1----:R-:W-:Y:S02]  /*3f0e0*/  IADD3 R10, R14, -0x100, RZ ;  /* 0xffffff000e0a7810 */ /* 0x002fe40007ffe0ff */
[----:B------:R-:W-:-:S02]  /*3f0f0*/  ISETP.GE.U32.AND P6, PT, R5, 0x7ffffe83, PT ;  /* 0x7ffffe830500780c */ /* 0x000fc40003fc6070 */
[----:B------:R4:W-:Y:S01]  /*3f100*/  LDGSTS.E [R243+0x18004], desc[UR60][R8.64], !P2 ;  /* 0x1800400008f37fae */ /* 0x0009e2000d12187c */
[----:B------:R-:W-:Y:S01]  /*3f110*/  IMAD.WIDE R2, R7, 0x4, R26 ;  /* 0x0000000407027825 */ /* 0x000fe200078e021a */
[----:B------:R-:W-:Y:S02]  /*3f120*/  ISETP.GE.AND P0, PT, R25, R10, PT ;  /* 0x0000000a1900720c */ /* 0x000fe40003f06270 */
[----:B------:R-:W-:Y:S01]  /*3f130*/  ISETP.GT.AND P2, PT, R6, 0x17f, PT ;  /* 0x0000017f0600780c */ /* 0x000fe20003f44270 */
[----:B------:R4:W-:Y:S04]  /*3f140*/  STL.64 [R1+0x17f8], R8 ;  /* 0x0017f80801007387 */ /* 0x0009e80000100a00 */
[----:B------:R1:W-:Y:S01]  /*3f150*/  LDGSTS.E [R243+0x18008], desc[UR60][R2.64], !P3 ;  /* 0x1800800002f37fae */ /* 0x0003e2000d92187c */
[----:B------:R-:W-:Y:S01]  /*3f160*/  SEL R5, RZ, 0x4, P0 ;  /* 0x00000004ff057807 */ /* 0x000fe20000000000 */
[----:B------:R-:W-:Y:S01]  /*3f170*/  VIADD R11, R13, 0xffffff01 ;  /* 0xffffff010d0b7836 */ /* 0x000fe20000000000 */
[----:B------:R-:W2:Y:S08]  /*3f180*/  LDC R14, c[0x0][0x230] ;  /* 0x00008c00ff0e7b82 */ /* 0x000eb00000000800 */
[----:B------:R-:W2:Y:S01]  /*3f190*/  LDC R6, c[0x0][0x23c] ;  /* 0x00008f00ff067b82 */ /* 0x000ea20000000800 */
[----:B------:R-:W-:Y:S01]  /*3f1a0*/  SEL R5, R5, RZ, P2 ;  /* 0x000000ff05057207 */ /* 0x000fe20001000000 */
[----:B------:R1:W-:Y:S03]  /*3f1b0*/  STL.64 [R1+0x17f0], R2 ;  /* 0x0017f00201007387 */ /* 0x0003e60000100a00 */
[----:B------:R-:W-:Y:S01]  /*3f1c0*/  ISETP.NE.U32.AND P2, PT, R5, RZ, PT ;  /* 0x000000ff0500720c */ /* 0x000fe20003f45070 */
[----:B------:R-:W-:-:S02]  /*3f1d0*/  VIADD R5, R12, 0xfffffefe ;  /* 0xfffffefe0c057836 */ /* 0x000fc40000000000 */
[----:B----4-:R-:W-:-:S04]  /*3f1e0*/  IMAD.WIDE R8, R7, 0x4, R32 ;  /* 0x0000000407087825 */ /* 0x010fc800078e0220 */
[C---:B-1----:R-:W-:Y:S01]  /*3f1f0*/  IMAD.WIDE R2, R7.reuse, 0x4, R34 ;  /* 0x0000000407027825 */ /* 0x042fe200078e0222 */
[----:B------:R1:W-:Y:S04]  /*3f200*/  STL.64 [R1+0x17e8], R8 ;  /* 0x0017e80801007387 */ /* 0x0003e80000100a00 */
[----:B------:R4:W-:Y:S04]  /*3f210*/  STL.64 [R1+0x1708], R2 ;  /* 0x0017080201007387 */ /* 0x0009e80000100a00 */
[----:B------:R1:W-:Y:S04]  /*3f220*/  LDGSTS.E [R243+0x1800c], desc[UR60][R8.64], !P4 ;  /* 0x1800c00008f37fae */ /* 0x0003e8000e12187c */
[----:B------:R4:W-:Y:S01]  /*3f230*/  LDGSTS.E [R243+0x1c000], desc[UR60][R2.64], !P5 ;  /* 0x1c00000002f37fae */ /* 0x0009e2000e92187c */
[----:B---3--:R-:W-:-:S04]  /*3f240*/  IMAD.WIDE R12, R7, 0x4, R28 ;  /* 0x00000004070c7825 */ /* 0x008fc800078e021c */
[C---:B-1----:R-:W-:Y:S01]  /*3f250*/  IMAD.WIDE R8, R7.reuse, 0x4, R30 ;  /* 0x0000000407087825 */ /* 0x042fe200078e021e */
[----:B------:R-:W-:Y:S04]  /*3f260*/  STL.64 [R1+0x1700], R12 ;  /* 0x0017000c01007387 */ /* 0x000fe80000100a00 */
[----:B------:R-:W3:Y:S04]  /*3f270*/  LDL.LU.64 R34, [R1+0x728] ;  /* 0x0007280001227983 */ /* 0x000ee80000300a00 */
[----:B------:R-:W3:Y:S04]  /*3f280*/  LDL.LU.64 R20, [R1+0x730] ;  /* 0x0007300001147983 */ /* 0x000ee80000300a00 */
[----:B------:R-:W-:Y:S04]  /*3f290*/  STL.64 [R1+0x16f8], R8 ;  /* 0x0016f80801007387 */ /* 0x000fe80000100a00 */
[----:B------:R-:W3:Y:S01]  /*3f2a0*/  LDL.LU.64 R22, [R1+0x738] ;  /* 0x0007380001167983 */ /* 0x000ee20000300a00 */
[----:B----4-:R-:W-:Y:S01]  /*3f2b0*/  IMAD.WIDE R2, R7, 0x4, R250 ;  /* 0x0000000407027825 */ /* 0x010fe200078e02fa */
[----:B------:R-:W-:-:S02]  /*3f2c0*/  ISETP.GE.U32.AND P0, PT, R11, 0x7ffffe82, PT ;  /* 0x7ffffe820b00780c */ /* 0x000fc40003f06070 */
[----:B------:R-:W-:Y:S01]  /*3f2d0*/  ISETP.GE.U32.AND P3, PT, R10, 0x7ffffe81, PT ;  /* 0x7ffffe810a00780c */ /* 0x000fe20003f66070 */
[----:B------:R-:W1:Y:S01]  /*3f2e0*/  LDC R11, c[0x0][0x230] ;  /* 0x00008c00ff0b7b82 */ /* 0x000e620000000800 */
[----:B------:R-:W-:Y:S01]  /*3f2f0*/  ISETP.GE.U32.AND P5, PT, R5, 0x7ffffe7f, PT ;  /* 0x7ffffe7f0500780c */ /* 0x000fe20003fa6070 */
[----:B------:R-:W-:Y:S04]  /*3f300*/  STL.64 [R1+0x16f0], R2 ;  /* 0x0016f00201007387 */ /* 0x000fe80000100a00 */
[----:B------:R-:W4:Y:S04]  /*3f310*/  LDL.LU.64 R32, [R1+0x740] ;  /* 0x0007400001207983 */ /* 0x000f280000300a00 */
[----:B------:R-:W4:Y:S04]  /*3f320*/  LDL.LU.64 R44, [R1+0x748] ;  /* 0x00074800012c7983 */ /* 0x000f280000300a00 */
[----:B------:R-:W4:Y:S04]  /*3f330*/  LDL.LU.64 R28, [R1+0x750] ;  /* 0x00075000011c7983 */ /* 0x000f280000300a00 */
[----:B------:R-:W4:Y:S04]  /*3f340*/  LDL.LU.64 R30, [R1+0x758] ;  /* 0x00075800011e7983 */ /* 0x000f280000300a00 */
[----:B------:R-:W-:Y:S04]  /*3f350*/  STL.64 [R1+0x26c8], R242 ;  /* 0x0026c8f201007387 */ /* 0x000fe80000100a00 */
[----:B------:R-:W4:Y:S04]  /*3f360*/  LDL.LU.64 R250, [R1+0x760] ;  /* 0x0007600001fa7983 */ /* 0x000f280000300a00 */
[----:B------:R-:W4:Y:S04]  /*3f370*/  LDL.LU.64 R62, [R1+0x768] ;  /* 0x00076800013e7983 */ /* 0x000f280000300a00 */
[----:B------:R-:W4:Y:S04]  /*3f380*/  LDL.LU.64 R60, [R1+0x770] ;  /* 0x00077000013c7983 */ /* 0x000f280000300a00 */
[----:B------:R-:W4:Y:S04]  /*3f390*/  LDL.LU.64 R58, [R1+0x778] ;  /* 0x00077800013a7983 */ /* 0x000f280000300a00 */
[----:B------:R-:W4:Y:S01]  /*3f3a0*/  LDL.LU.64 R24, [R1+0x780] ;  /* 0x0007800001187983 */ /* 0x000f220000300a00 */
[----:B------:R-:W-:-:S03]  /*3f3b0*/  VIADD R5, R17, 0xfffffefd ;  /* 0xfffffefd11057836 */ /* 0x000fc60000000000 */
[----:B------:R-:W4:Y:S04]  /*3f3c0*/  LDL.LU.64 R54, [R1+0x788] ;  /* 0x0007880001367983 */ /* 0x000f280000300a00 */
[----:B------:R-:W4:Y:S04]  /*3f3d0*/  LDL.LU.64 R42, [R1+0x790] ;  /* 0x00079000012a7983 */ /* 0x000f280000300a00 */
[----:B------:R-:W-:Y:S04]  /*3f3e0*/  LDGSTS.E [R243+0x1c004], desc[UR60][R12.64], !P6 ;  /* 0x1c0040000cf37fae */ /* 0x000fe8000f12187c */
[----:B------:R-:W4:Y:S01]  /*3f3f0*/  LDL.LU.64 R26, [R1+0x798] ;  /* 0x00079800011a7983 */ /* 0x000f220000300a00 */
[----:B------:R-:W-:Y:S01]  /*3f400*/  ISETP.GE.U32.AND P6, PT, R5, 0x7ffffe7e, PT ;  /* 0x7ffffe7e0500780c */ /* 0x000fe20003fc6070 */
[----:B--2---:R-:W-:-:S02]  /*3f410*/  VIADD R5, R14, 0xfffffedf ;  /* 0xfffffedf0e057836 */ /* 0x004fc40000000000 */
[----:B------:R-:W-:Y:S04]  /*3f420*/  LDGSTS.E [R243+0x1c008], desc[UR60][R8.64], !P0 ;  /* 0x1c00800008f37fae */ /* 0x000fe8000c12187c */
[----:B------:R2:W-:Y:S01]  /*3f430*/  LDGSTS.E [R243+0x1c00c], desc[UR60][R2.64], !P3 ;  /* 0x1c00c00002f37fae */ /* 0x0005e2000d92187c */
[----:B------:R-:W-:-:S03]  /*3f440*/  VIADD R10, R15, 0xfffffeff ;  /* 0xfffffeff0f0a7836 */ /* 0x000fc60000000000 */
[----:B------:R-:W0:Y:S01]  /*3f450*/  LDGDEPBAR ;  /* 0x00000000000079af */ /* 0x000e220000000000 */
[----:B------:R-:W-:Y:S01]  /*3f460*/  ISETP.GE.U32.AND P3, PT, R5, 0x7ffffe60, PT ;  /* 0x7ffffe600500780c */ /* 0x000fe20003f66070 */
[----:B------:R-:W-:Y:S02]  /*3f470*/  IMAD.SHL.U32 R5, R6, 0x80, RZ ;  /* 0x0000008006057824 */ /* 0x000fe400078e00ff */
[----:B-1----:R-:W-:-:S05]  /*3f480*/  VIADD R6, R11, 0xfffffede ;  /* 0xfffffede0b067836 */ /* 0x002fca0000000000 */
[----:B------:R3:W-:Y:S02]  /*3f490*/  STL.64 [R1+0x26d0], R6 ;  /* 0x0026d00601007387 */ /* 0x0007e40000100a00 */
[C---:B---3--:R-:W-:Y:S02]  /*3f4a0*/  IMAD.WIDE R6, R5.reuse, 0x4, R34 ;  /* 0x0000000405067825 */ /* 0x048fe400078e0222 */
[----:B------:R-:W3:Y:S02]  /*3f4b0*/  LDL.LU.64 R34, [R1+0x7a0] ;  /* 0x0007a00001227983 */ /* 0x000ee40000300a00 */
[C---:B--2---:R-:W-:Y:S02]  /*3f4c0*/  IMAD.WIDE R2, R5.reuse, 0x4, R20 ;  /* 0x0000000405027825 */ /* 0x044fe400078e0214 */
[----:B------:R1:W-:Y:S02]  /*3f4d0*/  STL.64 [R1+0x16e8], R6 ;  /* 0x0016e80601007387 */ /* 0x0003e40000100a00 */
[----:B-1----:R-:W-:-:S02]  /*3f4e0*/  IMAD.WIDE R6, R5, 0x4, R22 ;  /* 0x0000000405067825 */ /* 0x002fc400078e0216 */
[----:B------:R-:W2:Y:S04]  /*3f4f0*/  LDL.LU.64 R22, [R1+0x7a8] ;  /* 0x0007a80001167983 */ /* 0x000ea80000300a00 */
[----:B------:R4:W-:Y:S04]  /*3f500*/  STL.64 [R1+0x16e0], R2 ;  /* 0x0016e00201007387 */ /* 0x0009e80000100a00 */
[----:B------:R1:W-:Y:S04]  /*3f510*/  STL.64 [R1+0x16d8], R6 ;  /* 0x0016d80601007387 */ /* 0x0003e80000100a00 */
[----:B------:R-:W2:Y:S01]  /*3f520*/  LDL.LU.64 R20, [R1+0x7b0] ;  /* 0x0007b00001147983 */ /* 0x000ea20000300a00 */
[----:B----4-:R-:W-:-:S03]  /*3f530*/  IMAD.WIDE R2, R5, 0x4, R32 ;  /* 0x0000000405027825 */ /* 0x010fc600078e0220 */
[----:B------:R-:W4:Y:S04]  /*3f540*/  LDL.LU.64 R32, [R1+0x7b8] ;  /* 0x0007b80001207983 */ /* 0x000f280000300a00 */
[----:B------:R1:W-:Y:S02]  /*3f550*/  STL.64 [R1+0x16d0], R2 ;  /* 0x0016d00201007387 */ /* 0x0003e40000100a00 */
[C---:B-1----:R-:W-:Y:S02]  /*3f560*/  IMAD.WIDE R6, R5.reuse, 0x4, R28 ;  /* 0x0000000405067825 */ /* 0x042fe400078e021c */
[----:B------:R-:W4:Y:S02]  /*3f570*/  LDL.LU.64 R28, [R1+0x7c0] ;  /* 0x0007c000011c7983 */ /* 0x000f240000300a00 */
[----:B------:R-:W-:-:S05]  /*3f580*/  IMAD.WIDE R2, R5, 0x4, R44 ;  /* 0x0000000405027825 */ /* 0x000fca00078e022c */
[----:B------:R1:W-:Y:S04]  /*3f590*/  STL.64 [R1+0x16c8], R2 ;  /* 0x0016c80201007387 */ /* 0x0003e80000100a00 */
[----:B------:R1:W-:Y:S04]  /*3f5a0*/  STL.64 [R1+0x16c0], R6 ;  /* 0x0016c00601007387 */ /* 0x0003e80000100a00 */
[----:B------:R-:W4:Y:S04]  /*3f5b0*/  LDL.LU.64 R50, [R1+0x7c8] ;  /* 0x0007c80001327983 */ /* 0x000f280000300a00 */
[----:B------:R-:W4:Y:S01]  /*3f5c0*/  LDL.LU.64 R46, [R1+0x7d0] ;  /* 0x0007d000012e7983 */ /* 0x000f220000300a00 */
[----:B-1----:R-:W-:-:S05]  /*3f5d0*/  IMAD.WIDE R2, R5, 0x4, R30 ;  /* 0x0000000405027825 */ /* 0x002fca00078e021e */
[----:B------:R1:W-:Y:S04]  /*3f5e0*/  STL.64 [R1+0x16b8], R2 ;  /* 0x0016b80201007387 */ /* 0x0003e80000100a00 */
[----:B------:R-:W4:Y:S04]  /*3f5f0*/  LDL.LU.64 R36, [R1+0x7d8] ;  /* 0x0007d80001247983 */ /* 0x000f280000300a00 */
[----:B------:R-:W4:Y:S04]  /*3f600*/  LDL.LU.64 R44, [R1+0x7e0] ;  /* 0x0007e000012c7983 */ /* 0x000f280000300a00 */
[----:B------:R-:W4:Y:S01]  /*3f610*/  LDL.LU.64 R30, [R1+0x7e8] ;  /* 0x0007e800011e7983 */ /* 0x000f220000300a00 */
[----:B------:R-:W-:-:S03]  /*3f620*/  IMAD.WIDE R6, R5, 0x4, R250 ;  /* 0x0000000405067825 */ /* 0x000fc600078e02fa */
[----:B------:R-:W4:Y:S01]  /*3f630*/  LDL.LU.64 R250, [R1+0x7f0] ;  /* 0x0007f00001fa7983 */ /* 0x000f220000300a00 */
[----:B------:R-:W-:-:S03]  /*3f640*/  IMAD.WIDE R8, R5, 0x4, R60 ;  /* 0x0000000405087825 */ /* 0x000fc600078e023c */
[----:B------:R1:W-:Y:S02]  /*3f650*/  STL.64 [R1+0x16b0], R6 ;  /* 0x0016b00601007387 */ /* 0x0003e40000100a00 */
[----:B-1----:R-:W-:-:S05]  /*3f660*/  IMAD.WIDE R2, R5, 0x4, R62 ;  /* 0x0000000405027825 */ /* 0x002fca00078e023e */
[----:B------:R1:W-:Y:S04]  /*3f670*/  STL.64 [R1+0x16a8], R2 ;  /* 0x0016a80201007387 */ /* 0x0003e80000100a00 */
[----:B------:R1:W-:Y:S01]  /*3f680*/  STL.64 [R1+0x16a0], R8 ;  /* 0x0016a00801007387 */ /* 0x0003e20000100a00 */
[----:B------:R-:W-:-:S04]  /*3f690*/  IMAD.WIDE R6, R5, 0x4, R58 ;  /* 0x0000000405067825 */ /* 0x000fc800078e023a */
[C---:B-1----:R-:W-:Y:S02]  /*3f6a0*/  IMAD.WIDE R2, R5.reuse, 0x4, R24 ;  /* 0x0000000405027825 */ /* 0x042fe400078e0218 */
[----:B------:R-:W4:Y:S02]  /*3f6b0*/  LDL.LU.64 R24, [R1+0x7f8] ;  /* 0x0007f80001187983 */ /* 0x000f240000300a00 */
[C---:B------:R-:W-:Y:S02]  /*3f6c0*/  IMAD.WIDE R8, R5.reuse, 0x4, R54 ;  /* 0x0000000405087825 */ /* 0x040fe400078e0236 */
[----:B------:R1:W-:Y:S04]  /*3f6d0*/  STL.64 [R1+0x1698], R6 ;  /* 0x0016980601007387 */ /* 0x0003e80000100a00 */
[----:B------:R1:W-:Y:S04]  /*3f6e0*/  STL.64 [R1+0x1660], R2 ;  /* 0x0016600201007387 */ /* 0x0003e80000100a00 */
[----:B------:R-:W-:Y:S04]  /*3f6f0*/  STL.64 [R1+0x1690], R8 ;  /* 0x0016900801007387 */ /* 0x000fe80000100a00 */
[----:B------:R-:W4:Y:S01]  /*3f700*/  LDL.LU.64 R64, [R1+0x800] ;  /* 0x0008000001407983 */ /* 0x000f220000300a00 */
[----:B-1----:R-:W-:-:S04]  /*3f710*/  IMAD.WIDE R6, R5, 0x4, R42 ;  /* 0x0000000405067825 */ /* 0x002fc800078e022a */
[C---:B------:R-:W-:Y:S01]  /*3f720*/  IMAD.WIDE R2, R5.reuse, 0x4, R26 ;  /* 0x0000000405027825 */ /* 0x040fe200078e021a */
[----:B------:R-:W-:Y:S04]  /*3f730*/  STL.64 [R1+0x1688], R6 ;  /* 0x0016880601007387 */ /* 0x000fe80000100a00 */
[----:B------:R-:W4:Y:S04]  /*3f740*/  LDL.LU.64 R60, [R1+0x808] ;  /* 0x00080800013c7983 */ /* 0x000f280000300a00 */
[----:B------:R3:W-:Y:S04]  /*3f750*/  STL.64 [R1+0x1680], R2 ;  /* 0x0016800201007387 */ /* 0x0007e80000100a00 */
[----:B------:R-:W4:Y:S04]  /*3f760*/  LDL.LU.64 R58, [R1+0x810] ;  /* 0x00081000013a7983 */ /* 0x000f280000300a00 */
[----:B------:R-:W4:Y:S04]  /*3f770*/  LDL.LU.64 R54, [R1+0x1a0] ;  /* 0x0001a00001367983 */ /* 0x000f280000300a00 */
[----:B------:R-:W4:Y:S04]  /*3f780*/  LDL.LU.64 R26, [R1+0x818] ;  /* 0x00081800011a7983 */ /* 0x000f280000300a00 */
[----:B------:R-:W4:Y:S01]  /*3f790*/  LDL.LU.64 R42, [R1+0x820] ;  /* 0x00082000012a7983 */ /* 0x000f220000300a00 */
[----:B---3--:R-:W-:-:S03]  /*3f7a0*/  IMAD.WIDE R2, R5, 0x4, R34 ;  /* 0x0000000405027825 */ /* 0x008fc600078e0222 */
[----:B------:R-:W3:Y:S04]  /*3f7b0*/  LDL.LU.64 R34, [R1+0x120] ;  /* 0x0001200001227983 */ /* 0x000ee80000300a00 */
[----:B------:R2:W-:Y:S02]  /*3f7c0*/  STL.64 [R1+0x1678], R2 ;  /* 0x0016780201007387 */ /* 0x0005e40000100a00 */
[----:B--2---:R-:W-:-:S04]  /*3f7d0*/  IMAD.WIDE R2, R5, 0x4, R22 ;  /* 0x0000000405027825 */ /* 0x004fc800078e0216 */
[C---:B------:R-:W-:Y:S01]  /*3f7e0*/  IMAD.WIDE R6, R5.reuse, 0x4, R20 ;  /* 0x0000000405067825 */ /* 0x040fe200078e0214 */
[----:B------:R-:W2:Y:S04]  /*3f7f0*/  LDL.LU.64 R22, [R1+0xf0] ;  /* 0x0000f00001167983 */ /* 0x000ea80000300a00 */
[----:B------:R4:W-:Y:S04]  /*3f800*/  STL.64 [R1+0x1670], R2 ;  /* 0x0016700201007387 */ /* 0x0009e80000100a00 */
[----:B------:R-:W2:Y:S04]  /*3f810*/  LDL.LU.64 R20, [R1+0xc0] ;  /* 0x0000c00001147983 */ /* 0x000ea80000300a00 */
[----:B------:R1:W-:Y:S01]  /*3f820*/  STL.64 [R1+0x1668], R6 ;  /* 0x0016680601007387 */ /* 0x0003e20000100a00 */
[----:B----4-:R-:W-:-:S03]  /*3f830*/  IMAD.WIDE R2, R5, 0x4, R32 ;  /* 0x0000000405027825 */ /* 0x010fc600078e0220 */
[----:B------:R-:W4:Y:S04]  /*3f840*/  LDL.LU.64 R32, [R1+0x90] ;  /* 0x0000900001207983 */ /* 0x000f280000300a00 */
[----:B------:R1:W-:Y:S02]  /*3f850*/  STL.64 [R1+0x1658], R2 ;  /* 0x0016580201007387 */ /* 0x0003e40000100a00 */
[C---:B-1----:R-:W-:Y:S02]  /*3f860*/  IMAD.WIDE R6, R5.reuse, 0x4, R28 ;  /* 0x0000000405067825 */ /* 0x042fe400078e021c */
[----:B------:R-:W4:Y:S04]  /*3f870*/  LDL.LU.64 R28, [R1+0x60] ;  /* 0x00006000011c7983 */ /* 0x000f280000300a00 */
[----:B------:R1:W-:Y:S01]  /*3f880*/  STL.64 [R1+0x1650], R6 ;  /* 0x0016500601007387 */ /* 0x0003e20000100a00 */
[----:B------:R-:W-:-:S04]  /*3f890*/  IMAD.WIDE R2, R5, 0x4, R50 ;  /* 0x0000000405027825 */ /* 0x000fc800078e0232 */
[C---:B-1----:R-:W-:Y:S01]  /*3f8a0*/  IMAD.WIDE R6, R5.reuse, 0x4, R46 ;  /* 0x0000000405067825 */ /* 0x042fe200078e022e */
[----:B------:R1:W-:Y:S04]  /*3f8b0*/  STL.64 [R1+0x1648], R2 ;  /* 0x0016480201007387 */ /* 0x0003e80000100a00 */
[----:B------:R1:W-:Y:S01]  /*3f8c0*/  STL.64 [R1+0x1640], R6 ;  /* 0x0016400601007387 */ /* 0x0003e20000100a00 */
[----:B------:R-:W-:-:S04]  /*3f8d0*/  IMAD.WIDE R8, R5, 0x4, R36 ;  /* 0x0000000405087825 */ /* 0x000fc800078e0224 */
[----:B-1----:R-:W-:-:S04]  /*3f8e0*/  IMAD.WIDE R2, R5, 0x4, R44 ;  /* 0x0000000405027825 */ /* 0x002fc800078e022c */
[C---:B------:R-:W-:Y:S01]  /*3f8f0*/  IMAD.WIDE R6, R5.reuse, 0x4, R30 ;  /* 0x0000000405067825 */ /* 0x040fe200078e021e */
[----:B------:R-:W-:Y:S04]  /*3f900*/  STL.64 [R1+0x1638], R8 ;  /* 0x0016380801007387 */ /* 0x000fe80000100a00 */
[----:B------:R-:W4:Y:S04]  /*3f910*/  LDL.LU.64 R30, [R1+0x30] ;  /* 0x00003000011e7983 */ /* 0x000f280000300a00 */
[----:B------:R1:W-:Y:S04]  /*3f920*/  STL.64 [R1+0x1630], R2 ;  /* 0x0016300201007387 */ /* 0x0003e80000100a00 */
[----:B------:R-:W-:Y:S04]  /*3f930*/  STL.64 [R1+0x1628], R6 ;  /* 0x0016280601007387 */ /* 0x000fe80000100a00 */
[----:B------:R-:W4:Y:S04]  /*3f940*/  LDL.LU.64 R62, [R1+0x6e8] ;  /* 0x0006e800013e7983 */ /* 0x000f280000300a00 */
[----:B------:R-:W4:Y:S01]  /*3f950*/  LDL.LU.64 R50, [R1+0x6b8] ;  /* 0x0006b80001327983 */ /* 0x000f220000300a00 */
[----:B-1----:R-:W-:-:S05]  /*3f960*/  IMAD.WIDE R2, R5, 0x4, R250 ;  /* 0x0000000405027825 */ /* 0x002fca00078e02fa */
[----:B------:R1:W-:Y:S04]  /*3f970*/  STL.64 [R1+0x1620], R2 ;  /* 0x0016200201007387 */ /* 0x0003e80000100a00 */
[----:B------:R-:W4:Y:S04]  /*3f980*/  LDL.LU.64 R46, [R1+0x688] ;  /* 0x00068800012e7983 */ /* 0x000f280000300a00 */
[----:B------:R-:W4:Y:S04]  /*3f990*/  LDL.LU.64 R250, [R1+0x658] ;  /* 0x0006580001fa7983 */ /* 0x000f280000300a00 */
[----:B------:R-:W4:Y:S04]  /*3f9a0*/  LDL.LU.64 R36, [R1+0x628] ;  /* 0x0006280001247983 */ /* 0x000f280000300a00 */
[----:B------:R-:W4:Y:S01]  /*3f9b0*/  LDL.LU.64 R44, [R1+0x5f8] ;  /* 0x0005f800012c7983 */ /* 0x000f220000300a00 */
[----:B-1----:R-:W-:-:S05]  /*3f9c0*/  IMAD.WIDE R2, R5, 0x4, R24 ;  /* 0x0000000405027825 */ /* 0x002fca00078e0218 */
[----:B------:R1:W-:Y:S04]  /*3f9d0*/  STL.64 [R1+0x1618], R2 ;  /* 0x0016180201007387 */ /* 0x0003e80000100a00 */
[----:B------:R-:W4:Y:S01]  /*3f9e0*/  LDL.LU.64 R24, [R1+0x5c8] ;  /* 0x0005c80001187983 */ /* 0x000f220000300a00 */
[----:B------:R-:W-:-:S04]  /*3f9f0*/  IMAD.WIDE R6, R5, 0x4, R60 ;  /* 0x0000000405067825 */ /* 0x000fc800078e023c */
[----:B-1----:R-:W-:-:S04]  /*3fa00*/  IMAD.WIDE R2, R5, 0x4, R64 ;  /* 0x0000000405027825 */ /* 0x002fc800078e0240 */
[C---:B------:R-:W-:Y:S01]  /*3fa10*/  IMAD.WIDE R8, R5.reuse, 0x4, R58 ;  /* 0x0000000405087825 */ /* 0x040fe200078e023a */
[----:B------:R1:W-:Y:S04]  /*3fa20*/  STL.64 [R1+0x1610], R2 ;  /* 0x0016100201007387 */ /* 0x0003e80000100a00 */
[----:B------:R1:W-:Y:S04]  /*3fa30*/  STL.64 [R1+0x1608], R6 ;  /* 0x0016080601007387 */ /* 0x0003e80000100a00 */
[----:B------:R-:W-:Y:S01]  /*3fa40*/  STL.64 [R1+0x1600], R8 ;  /* 0x0016000801007387 */ /* 0x000fe20000100a00 */
[----:B-1----:R-:W-:-:S04]  /*3fa50*/  IMAD.WIDE R2, R5, 0x4, R54 ;  /* 0x0000000405027825 */ /* 0x002fc800078e0236 */
[C---:B------:R-:W-:Y:S02]  /*3fa60*/  IMAD.WIDE R6, R5.reuse, 0x4, R26 ;  /* 0x0000000405067825 */ /* 0x040fe400078e021a */
[----:B------:R-:W4:Y:S04]  /*3fa70*/  LDL.LU.64 R26, [R1+0x598] ;  /* 0x00059800011a7983 */ /* 0x000f280000300a00 */
[----:B------:R1:W-:Y:S04]  /*3fa80*/  STL.64 [R1+0x15f8], R2 ;  /* 0x0015f80201007387 */ /* 0x0003e80000100a00 */
[----:B------:R3:W-:Y:S01]  /*3fa90*/  STL.64 [R1+0x15f0], R6 ;  /* 0x0015f00601007387 */ /* 0x0007e20000100a00 */
[----:B-1----:R-:W-:-:S04]  /*3faa0*/  IMAD.WIDE R2, R5, 0x4, R42 ;  /* 0x0000000405027825 */ /* 0x002fc800078e022a */
[C---:B---3--:R-:W-:Y:S02]  /*3fab0*/  IMAD.WIDE R6, R5.reuse, 0x4, R34 ;  /* 0x0000000405067825 */ /* 0x048fe400078e0222 */
[----:B------:R-:W3:Y:S04]  /*3fac0*/  LDL.LU.64 R34, [R1+0x568] ;  /* 0x0005680001227983 */ /* 0x000ee80000300a00 */
[----:B------:R2:W-:Y:S04]  /*3fad0*/  STL.64 [R1+0x15e8], R2 ;  /* 0x0015e80201007387 */ /* 0x0005e80000100a00 */
[----:B------:R4:W-:Y:S04]  /*3fae0*/  STL.64 [R1+0x15e0], R6 ;  /* 0x0015e00601007387 */ /* 0x0009e80000100a00 */
[----:B------:R-:W3:Y:S01]  /*3faf0*/  LDL.LU.64 R42, [R1+0x538] ;  /* 0x00053800012a7983 */ /* 0x000ee20000300a00 */
[----:B--2---:R-:W-:-:S03]  /*3fb00*/  IMAD.WIDE R2, R5, 0x4, R22 ;  /* 0x0000000405027825 */ /* 0x004fc600078e0216 */
[----:B------:R-:W2:Y:S04]  /*3fb10*/  LDL.LU.64 R22, [R1+0x508] ;  /* 0x0005080001167983 */ /* 0x000ea80000300a00 */
[----:B------:R1:W-:Y:S01]  /*3fb20*/  STL.64 [R1+0x15d8], R2 ;  /* 0x0015d80201007387 */ /* 0x0003e20000100a00 */
[----:B----4-:R-:W-:-:S03]  /*3fb30*/  IMAD.WIDE R6, R5, 0x4, R32 ;  /* 0x0000000405067825 */ /* 0x010fc600078e0220 */
[----:B------:R-:W4:Y:S01]  /*3fb40*/  LDL.LU.64 R32, [R1+0x4d8] ;  /* 0x0004d80001207983 */ /* 0x000f220000300a00 */
[----:B-1----:R-:W-:-:S05]  /*3fb50*/  IMAD.WIDE R2, R5, 0x4, R20 ;  /* 0x0000000405027825 */ /* 0x002fca00078e0214 */
        /* <DEDUP_REMOVED lines=11> */
[----:B-1----:R-:W-:-:S04]  /*3fc10*/  IMAD.WIDE R2, R5, 0x4, R62 ;  /* 0x0000000405027825 */ /* 0x002fc800078e023e */
[C---:B------:R-:W-:Y:S01]  /*3fc20*/  IMAD.WIDE R8, R5.reuse, 0x4, R50 ;  /* 0x0000000405087825 */ /* 0x040fe200078e0232 */
[----:B------:R1:W-:Y:S04]  /*3fc30*/  STL.64 [R1+0x15b8], R6 ;  /* 0x0015b80601007387 */ /* 0x0003e80000100a00 */
[----:B------:R1:W-:Y:S04]  /*3fc40*/  STL.64 [R1+0x15b0], R2 ;  /* 0x0015b00201007387 */ /* 0x0003e80000100a00 */
[----:B------:R1:W-:Y:S02]  /*3fc50*/  STL.64 [R1+0x15a8], R8 ;  /* 0x0015a80801007387 */ /* 0x0003e40000100a00 */
[----:B-1----:R-:W-:-:S04]  /*3fc60*/  IMAD.WIDE R6, R5, 0x4, R46 ;  /* 0x0000000405067825 */ /* 0x002fc800078e022e */
[C---:B------:R-:W-:Y:S02]  /*3fc70*/  IMAD.WIDE R2, R5.reuse, 0x4, R250 ;  /* 0x0000000405027825 */ /* 0x040fe400078e02fa */
        /* <DEDUP_REMOVED lines=15> */
[----:B-1----:R-:W-:-:S03]  /*3fd70*/  IMAD.WIDE R2, R5, 0x4, R26 ;  /* 0x0000000405027825 */ /* 0x002fc600078e021a */
[----:B------:R-:W4:Y:S04]  /*3fd80*/  LDL.LU.64 R26, [R1+0x268] ;  /* 0x00026800011a7983 */ /* 0x000f280000300a00 */
[----:B------:R3:W-:Y:S02]  /*3fd90*/  STL.64 [R1+0x1578], R2 ;  /* 0x0015780201007387 */ /* 0x0007e40000100a00 */
[----:B---3--:R-:W-:-:S04]  /*3fda0*/  IMAD.WIDE R2, R5, 0x4, R34 ;  /* 0x0000000405027825 */ /* 0x008fc800078e0222 */
[C---:B------:R-:W-:Y:S01]  /*3fdb0*/  IMAD.WIDE R6, R5.reuse, 0x4, R42 ;  /* 0x0000000405067825 */ /* 0x040fe200078e022a */
[----:B------:R-:W3:Y:S04]  /*3fdc0*/  LDL.LU.64 R34, [R1+0x240] ;  /* 0x0002400001227983 */ /* 0x000ee80000300a00 */
[----:B------:R2:W-:Y:S04]  /*3fdd0*/  STL.64 [R1+0x1570], R2 ;  /* 0x0015700201007387 */ /* 0x0005e80000100a00 */
[----:B------:R-:W3:Y:S04]  /*3fde0*/  LDL.LU.64 R42, [R1+0x218] ;  /* 0x00021800012a7983 */ /* 0x000ee80000300a00 */
[----:B------:R4:W-:Y:S01]  /*3fdf0*/  STL.64 [R1+0x1568], R6 ;  /* 0x0015680601007387 */ /* 0x0009e20000100a00 */
[----:B--2---:R-:W-:-:S03]  /*3fe00*/  IMAD.WIDE R2, R5, 0x4, R22 ;  /* 0x0000000405027825 */ /* 0x004fc600078e0216 */
[----:B------:R-:W2:Y:S04]  /*3fe10*/  LDL.LU.64 R22, [R1+0x1f0] ;  /* 0x0001f00001167983 */ /* 0x000ea80000300a00 */
[----:B------:R1:W-:Y:S01]  /*3fe20*/  STL.64 [R1+0x1560], R2 ;  /* 0x0015600201007387 */ /* 0x0003e20000100a00 */
[----:B----4-:R-:W-:-:S03]  /*3fe30*/  IMAD.WIDE R6, R5, 0x4, R32 ;  /* 0x0000000405067825 */ /* 0x010fc600078e0220 */
[----:B------:R-:W4:Y:S04]  /*3fe40*/  LDL.LU.64 R32, [R1+0x1c8] ;  /* 0x0001c80001207983 */ /* 0x000f280000300a00 */
[----:B------:R1:W-:Y:S02]  /*3fe50*/  STL.64 [R1+0x1520], R6 ;  /* 0x0015200601007387 */ /* 0x0003e40000100a00 */
[----:B-1----:R-:W-:-:S04]  /*3fe60*/  IMAD.WIDE R2, R5, 0x4, R60 ;  /* 0x0000000405027825 */ /* 0x002fc800078e023c */
[C---:B------:R-:W-:Y:S01]  /*3fe70*/  IMAD.WIDE R6, R5.reuse, 0x4, R58 ;  /* 0x0000000405067825 */ /* 0x040fe200078e023a */
[----:B------:R-:W-:Y:S04]  /*3fe80*/  STL.64 [R1+0x1558], R2 ;  /* 0x0015580201007387 */ /* 0x000fe80000100a00 */
[----:B------:R1:W-:Y:S01]  /*3fe90*/  STL.64 [R1+0x1550], R6 ;  /* 0x0015500601007387 */ /* 0x0003e20000100a00 */
[----:B------:R-:W-:-:S05]  /*3fea0*/  IMAD.WIDE R8, R5, 0x4, R54 ;  /* 0x0000000405087825 */ /* 0x000fca00078e0236 */
[----:B------:R-:W-:Y:S01]  /*3feb0*/  STL.64 [R1+0x1548], R8 ;  /* 0x0015480801007387 */ /* 0x000fe20000100a00 */
[----:B-1----:R-:W-:-:S03]  /*3fec0*/  IMAD.WIDE R6, R5, 0x4, R28 ;  /* 0x0000000405067825 */ /* 0x002fc600078e021c */
[----:B------:R-:W4:Y:S01]  /*3fed0*/  LDL.LU.64 R28, [R1+0x198] ;  /* 0x00019800011c7983 */ /* 0x000f220000300a00 */
[----:B------:R-:W-:-:S05]  /*3fee0*/  IMAD.WIDE R2, R5, 0x4, R20 ;  /* 0x0000000405027825 */ /* 0x000fca00078e0214 */
        /* <DEDUP_REMOVED lines=14> */
[----:B------:R-:W-:-:S04]  /*3ffd0*/  IMAD.WIDE R8, R5, 0x4, R46 ;  /* 0x0000000405087825 */ /* 0x000fc800078e022e */
[----:B-1----:R-:W-:-:S05]  /*3ffe0*/  IMAD.WIDE R2, R5, 0x4, R64 ;  /* 0x0000000405027825 */ /* 0x002fca00078e0240 */
[----:B------:R1:W-:Y:S04]  /*3fff0*/  STL.64 [R1+0x1518], R2 ;  /* 0x0015180201007387 */ /* 0x0003e80000100a00 */
[----:B------:R1:W-:Y:S04]  /*40000*/  STL.64 [R1+0x1510], R6 ;  /* 0x0015100601007387 */ /* 0x0003e80000100a00 */
[----:B------:R-:W-:Y:S01]  /*40010*/  STL.64 [R1+0x1508], R8 ;  /* 0x0015080801007387 */ /* 0x000fe20000100a00 */
[----:B-1----:R-:W-:-:S04]  /*40020*/  IMAD.WIDE R2, R5, 0x4, R36 ;  /* 0x0000000405027825 */ /* 0x002fc800078e0224 */
[C---:B------:R-:W-:Y:S02]  /*40030*/  IMAD.WIDE R6, R5.reuse, 0x4, R24 ;  /* 0x0000000405067825 */ /* 0x040fe400078e0218 */
[----:B------:R-:W4:Y:S04]  /*40040*/  LDL.LU.64 R24, [R1+0x28] ;  /* 0x0000280001187983 */ /* 0x000f280000300a00 */
[----:B------:R1:W-:Y:S04]  /*40050*/  STL.64 [R1+0x1500], R2 ;  /* 0x0015000201007387 */ /* 0x0003e80000100a00 */
[----:B------:R1:W-:Y:S02]  /*40060*/  STL.64 [R1+0x14f8], R6 ;  /* 0x0014f80601007387 */ /* 0x0003e40000100a00 */
[----:B-1----:R-:W-:-:S04]  /*40070*/  IMAD.WIDE R2, R5, 0x4, R44 ;  /* 0x0000000405027825 */ /* 0x002fc800078e022c */
[C---:B------:R-:W-:Y:S02]  /*40080*/  IMAD.WIDE R6, R5.reuse, 0x4, R26 ;  /* 0x0000000405067825 */ /* 0x040fe400078e021a */
[----:B------:R-:W4:Y:S04]  /*40090*/  LDL.LU.64 R26, [R1+0x6e0] ;  /* 0x0006e000011a7983 */ /* 0x000f280000300a00 */
[----:B------:R3:W-:Y:S04]  /*400a0*/  STL.64 [R1+0x14f0], R2 ;  /* 0x0014f00201007387 */ /* 0x0007e80000100a00 */
[----:B------:R-:W-:Y:S04]  /*400b0*/  STL.64 [R1+0x14e8], R6 ;  /* 0x0014e80601007387 */ /* 0x000fe80000100a00 */
[----:B------:R-:W4:Y:S01]  /*400c0*/  LDL.LU.64 R44, [R1+0x6b0] ;  /* 0x0006b000012c7983 */ /* 0x000f220000300a00 */
[----:B---3--:R-:W-:-:S03]  /*400d0*/  IMAD.WIDE R2, R5, 0x4, R34 ;  /* 0x0000000405027825 */ /* 0x008fc600078e0222 */
[----:B------:R-:W3:Y:S04]  /*400e0*/  LDL.LU.64 R34, [R1+0x680] ;  /* 0x0006800001227983 */ /* 0x000ee80000300a00 */
[----:B------:R1:W-:Y:S02]  /*400f0*/  STL.64 [R1+0x14e0], R2 ;  /* 0x0014e00201007387 */ /* 0x0003e40000100a00 */
[----:B-1----:R-:W-:-:S04]  /*40100*/  IMAD.WIDE R2, R5, 0x4, R42 ;  /* 0x0000000405027825 */ /* 0x002fc800078e022a */
[C---:B--2---:R-:W-:Y:S02]  /*40110*/  IMAD.WIDE R6, R5.reuse, 0x4, R22 ;  /* 0x0000000405067825 */ /* 0x044fe400078e0216 */
[----:B------:R-:W2:Y:S04]  /*40120*/  LDL.LU.64 R22, [R1+0x650] ;  /* 0x0006500001167983 */ /* 0x000ea80000300a00 */
[----:B------:R4:W-:Y:S04]  /*40130*/  STL.64 [R1+0x14d8], R2 ;  /* 0x0014d80201007387 */ /* 0x0009e80000100a00 */
[----:B------:R1:W-:Y:S04]  /*40140*/  STL.64 [R1+0x14d0], R6 ;  /* 0x0014d00601007387 */ /* 0x0003e80000100a00 */
[----:B------:R-:W2:Y:S04]  /*40150*/  LDL.LU.64 R50, [R1+0x620] ;  /* 0x0006200001327983 */ /* 0x000ea80000300a00 */
[----:B------:R-:W2:Y:S01]  /*40160*/  LDL.LU.64 R46, [R1+0x5f0] ;  /* 0x0005f000012e7983 */ /* 0x000ea20000300a00 */
[----:B----4-:R-:W-:-:S05]  /*40170*/  IMAD.WIDE R2, R5, 0x4, R32 ;  /* 0x0000000405027825 */ /* 0x010fca00078e0220 */
[----:B------:R4:W-:Y:S04]  /*40180*/  STL.64 [R1+0x14c8], R2 ;  /* 0x0014c80201007387 */ /* 0x0009e80000100a00 */
[----:B------:R-:W2:Y:S04]  /*40190*/  LDL.LU.64 R36, [R1+0x5c0] ;  /* 0x0005c00001247983 */ /* 0x000ea80000300a00 */
[----:B------:R-:W2:Y:S04]  /*401a0*/  LDL.LU.64 R42, [R1+0x590] ;  /* 0x00059000012a7983 */ /* 0x000ea80000300a00 */
[----:B------:R-:W2:Y:S01]  /*401b0*/  LDL.LU.64 R32, [R1+0x560] ;  /* 0x0005600001207983 */ /* 0x000ea20000300a00 */
[----:B-1----:R-:W-:-:S03]  /*401c0*/  IMAD.WIDE R6, R5, 0x4, R28 ;  /* 0x0000000405067825 */ /* 0x002fc600078e021c */
[----:B------:R-:W2:Y:S04]  /*401d0*/  LDL.LU.64 R28, [R1+0x530] ;  /* 0x00053000011c7983 */ /* 0x000ea80000300a00 */
[----:B------:R1:W-:Y:S01]  /*401e0*/  STL.64 [R1+0x14c0], R6 ;  /* 0x0014c00601007387 */ /* 0x0003e20000100a00 */
[----:B----4-:R-:W-:-:S04]  /*401f0*/  IMAD.WIDE R2, R5, 0x4, R62 ;  /* 0x0000000405027825 */ /* 0x010fc800078e023e */
[C---:B------:R-:W-:Y:S01]  /*40200*/  IMAD.WIDE R8, R5.reuse, 0x4, R60 ;  /* 0x0000000405087825 */ /* 0x040fe200078e023c */
[----:B------:R4:W-:Y:S04]  /*40210*/  STL.64 [R1+0x14b8], R2 ;  /* 0x0014b80201007387 */ /* 0x0009e80000100a00 */
[----:B------:R4:W-:Y:S01]  /*40220*/  STL.64 [R1+0x14b0], R8 ;  /* 0x0014b00801007387 */ /* 0x0009e20000100a00 */
[----:B-1----:R-:W-:-:S04]  /*40230*/  IMAD.WIDE R6, R5, 0x4, R58 ;  /* 0x0000000405067825 */ /* 0x002fc800078e023a */
[C---:B----4-:R-:W-:Y:S02]  /*40240*/  IMAD.WIDE R2, R5.reuse, 0x4, R30 ;  /* 0x0000000405027825 */ /* 0x050fe400078e021e */
        /* <DEDUP_REMOVED lines=18> */
[C---:B-1----:R-:W-:Y:S02]  /*40370*/  IMAD.WIDE R2, R5.reuse, 0x4, R26 ;  /* 0x0000000405027825 */ /* 0x042fe400078e021a */
[----:B------:R-:W4:Y:S02]  /*40380*/  LDL.LU.64 R26, [R1+0x380] ;  /* 0x00038000011a7983 */ /* 0x000f240000300a00 */
[----:B------:R-:W-:-:S02]  /*40390*/  IMAD.WIDE R6, R5, 0x4, R44 ;  /* 0x0000000405067825 */ /* 0x000fc400078e022c */
[----:B------:R3:W-:Y:S04]  /*403a0*/  STL.64 [R1+0x1478], R2 ;  /* 0x0014780201007387 */ /* 0x0007e80000100a00 */
[----:B------:R-:W4:Y:S04]  /*403b0*/  LDL.LU.64 R44, [R1+0x350] ;  /* 0x00035000012c7983 */ /* 0x000f280000300a00 */
[----:B------:R2:W-:Y:S01]  /*403c0*/  STL.64 [R1+0x1470], R6 ;  /* 0x0014700601007387 */ /* 0x0005e20000100a00 */
[----:B---3--:R-:W-:-:S03]  /*403d0*/  IMAD.WIDE R2, R5, 0x4, R34 ;  /* 0x0000000405027825 */ /* 0x008fc600078e0222 */
[----:B------:R-:W3:Y:S04]  /*403e0*/  LDL.LU.64 R34, [R1+0x328] ;  /* 0x0003280001227983 */ /* 0x000ee80000300a00 */
[----:B------:R1:W-:Y:S01]  /*403f0*/  STL.64 [R1+0x1468], R2 ;  /* 0x0014680201007387 */ /* 0x0003e20000100a00 */
[----:B--2---:R-:W-:-:S03]  /*40400*/  IMAD.WIDE R6, R5, 0x4, R22 ;  /* 0x0000000405067825 */ /* 0x004fc600078e0216 */
[----:B------:R-:W2:Y:S01]  /*40410*/  LDL.LU.64 R22, [R1+0x300] ;  /* 0x0003000001167983 */ /* 0x000ea20000300a00 */
[----:B-1----:R-:W-:-:S03]  /*40420*/  IMAD.WIDE R2, R5, 0x4, R50 ;  /* 0x0000000405027825 */ /* 0x002fc600078e0232 */
[----:B------:R1:W-:Y:S04]  /*40430*/  STL.64 [R1+0x1460], R6 ;  /* 0x0014600601007387 */ /* 0x0003e80000100a00 */
[----:B------:R1:W-:Y:S02]  /*40440*/  STL.64 [R1+0x1458], R2 ;  /* 0x0014580201007387 */ /* 0x0003e40000100a00 */
[----:B-1----:R-:W-:-:S04]  /*40450*/  IMAD.WIDE R6, R5, 0x4, R46 ;  /* 0x0000000405067825 */ /* 0x002fc800078e022e */
[C---:B------:R-:W-:Y:S01]  /*40460*/  IMAD.WIDE R8, R5.reuse, 0x4, R36 ;  /* 0x0000000405087825 */ /* 0x040fe200078e0224 */
[----:B------:R1:W-:Y:S04]  /*40470*/  STL.64 [R1+0x1450], R6 ;  /* 0x0014500601007387 */ /* 0x0003e80000100a00 */
[----:B------:R-:W-:Y:S01]  /*40480*/  STL.64 [R1+0x1448], R8 ;  /* 0x0014480801007387 */ /* 0x000fe20000100a00 */
[----:B------:R-:W-:-:S04]  /*40490*/  IMAD.WIDE R2, R5, 0x4, R42 ;  /* 0x0000000405027825 */ /* 0x000fc800078e022a */
[C---:B-1----:R-:W-:Y:S02]  /*404a0*/  IMAD.WIDE R6, R5.reuse, 0x4, R32 ;  /* 0x0000000405067825 */ /* 0x042fe400078e0220 */
[----:B------:R-:W2:Y:S04]  /*404b0*/  LDL.LU.64 R32, [R1+0x2d8] ;  /* 0x0002d80001207983 */ /* 0x000ea80000300a00 */
[----:B------:R1:W-:Y:S04]  /*404c0*/  STL.64 [R1+0x1440], R2 ;  /* 0x0014400201007387 */ /* 0x0003e80000100a00 */
[----:B------:R-:W-:Y:S04]  /*404d0*/  STL.64 [R1+0x1438], R6 ;  /* 0x0014380601007387 */ /* 0x000fe80000100a00 */
[----:B------:R-:W2:Y:S04]  /*404e0*/  LDL.LU.64 R62, [R1+0x2b0] ;  /* 0x0002b000013e7983 */ /* 0x000ea80000300a00 */
[----:B------:R-:W2:Y:S01]  /*404f0*/  LDL.LU.64 R50, [R1+0x288] ;  /* 0x0002880001327983 */ /* 0x000ea20000300a00 */
[----:B-1----:R-:W-:-:S05]  /*40500*/  IMAD.WIDE R2, R5, 0x4, R28 ;  /* 0x0000000405027825 */ /* 0x002fca00078e021c */
[----:B------:R4:W-:Y:S04]  /*40510*/  STL.64 [R1+0x1430], R2 ;  /* 0x0014300201007387 */ /* 0x0009e80000100a00 */
[----:B------:R-:W2:Y:S04]  /*40520*/  LDL.LU.64 R46, [R1+0x260] ;  /* 0x00026000012e7983 */ /* 0x000ea80000300a00 */
[----:B------:R-:W2:Y:S04]  /*40530*/  LDL.LU.64 R28, [R1+0x238] ;  /* 0x00023800011c7983 */ /* 0x000ea80000300a00 */
[----:B------:R-:W2:Y:S04]  /*40540*/  LDL.LU.64 R36, [R1+0x210] ;  /* 0x0002100001247983 */ /* 0x000ea80000300a00 */
[----:B------:R-:W2:Y:S01]  /*40550*/  LDL.LU.64 R42, [R1+0x1e8] ;  /* 0x0001e800012a7983 */ /* 0x000ea20000300a00 */
[----:B----4-:R-:W-:-:S05]  /*40560*/  IMAD.WIDE R2, R5, 0x4, R30 ;  /* 0x0000000405027825 */ /* 0x010fca00078e021e */
[----:B------:R1:W-:Y:S04]  /*40570*/  STL.64 [R1+0x1428], R2 ;  /* 0x0014280201007387 */ /* 0x0003e80000100a00 */
[----:B------:R-:W4:Y:S01]  /*40580*/  LDL.LU.64 R30, [R1+0x1c0] ;  /* 0x0001c000011e7983 */ /* 0x000f220000300a00 */
[----:B-1----:R-:W-:-:S04]  /*40590*/  IMAD.WIDE R2, R5, 0x4, R64 ;  /* 0x0000000405027825 */ /* 0x002fc800078e0240 */
[----:B------:R-:W-:-:S04]  /*405a0*/  IMAD.WIDE R6, R5, 0x4, R60 ;  /* 0x0000000405067825 */ /* 0x000fc800078e023c */
        /* <DEDUP_REMOVED lines=15> */
[----:B-1----:R-:W-:-:S03]  /*406a0*/  IMAD.WIDE R2, R5, 0x4, R26 ;  /* 0x0000000405027825 */ /* 0x002fc600078e021a */
[----:B------:R-:W4:Y:S04]  /*406b0*/  LDL.LU.64 R26, [R1+0x110] ;  /* 0x00011000011a7983 */ /* 0x000f280000300a00 */
[----:B------:R1:W-:Y:S02]  /*406c0*/  STL.64 [R1+0x13f0], R2 ;  /* 0x0013f00201007387 */ /* 0x0003e40000100a00 */
[----:B-1----:R-:W-:-:S04]  /*406d0*/  IMAD.WIDE R2, R5, 0x4, R44 ;  /* 0x0000000405027825 */ /* 0x002fc800078e022c */
[C---:B---3--:R-:W-:Y:S02]  /*406e0*/  IMAD.WIDE R6, R5.reuse, 0x4, R34 ;  /* 0x0000000405067825 */ /* 0x048fe400078e0222 */
[----:B------:R-:W3:Y:S04]  /*406f0*/  LDL.LU.64 R34, [R1+0xe0] ;  /* 0x0000e00001227983 */ /* 0x000ee80000300a00 */
[----:B------:R2:W-:Y:S04]  /*40700*/  STL.64 [R1+0x13e8], R2 ;  /* 0x0013e80201007387 */ /* 0x0005e80000100a00 */
[----:B------:R1:W-:Y:S04]  /*40710*/  STL.64 [R1+0x13d8], R6 ;  /* 0x0013d80601007387 */ /* 0x0003e80000100a00 */
[----:B------:R-:W3:Y:S04]  /*40720*/  LDL.LU.64 R60, [R1+0xb0] ;  /* 0x0000b000013c7983 */ /* 0x000ee80000300a00 */
[----:B------:R-:W3:Y:S01]  /*40730*/  LDL.LU.64 R58, [R1+0x80] ;  /* 0x00008000013a7983 */ /* 0x000ee20000300a00 */
[----:B--2---:R-:W-:-:S05]  /*40740*/  IMAD.WIDE R2, R5, 0x4, R22 ;  /* 0x0000000405027825 */ /* 0x004fca00078e0216 */
[----:B------:R2:W-:Y:S04]  /*40750*/  STL.64 [R1+0x13d0], R2 ;  /* 0x0013d00201007387 */ /* 0x0005e80000100a00 */
[----:B------:R-:W3:Y:S04]  /*40760*/  LDL.LU.64 R54, [R1+0x50] ;  /* 0x0000500001367983 */ /* 0x000ee80000300a00 */
[----:B------:R-:W3:Y:S04]  /*40770*/  LDL.LU.64 R44, [R1+0x6d8] ;  /* 0x0006d800012c7983 */ /* 0x000ee80000300a00 */
[----:B------:R-:W3:Y:S01]  /*40780*/  LDL.LU.64 R22, [R1+0x6a8] ;  /* 0x0006a80001167983 */ /* 0x000ee20000300a00 */
[----:B-1----:R-:W-:-:S03]  /*40790*/  IMAD.WIDE R6, R5, 0x4, R32 ;  /* 0x0000000405067825 */ /* 0x002fc600078e0220 */
[----:B------:R-:W3:Y:S01]  /*407a0*/  LDL.LU.64 R32, [R1+0x678] ;  /* 0x0006780001207983 */ /* 0x000ee20000300a00 */
[----:B--2---:R-:W-:-:S04]  /*407b0*/  IMAD.WIDE R2, R5, 0x4, R62 ;  /* 0x0000000405027825 */ /* 0x004fc800078e023e */
[C---:B------:R-:W-:Y:S01]  /*407c0*/  IMAD.WIDE R8, R5.reuse, 0x4, R50 ;  /* 0x0000000405087825 */ /* 0x040fe200078e0232 */
[----:B------:R-:W-:Y:S04]  /*407d0*/  STL.64 [R1+0x13c8], R6 ;  /* 0x0013c80601007387 */ /* 0x000fe80000100a00 */
[----:B------:R1:W-:Y:S04]  /*407e0*/  STL.64 [R1+0x13c0], R2 ;  /* 0x0013c00201007387 */ /* 0x0003e80000100a00 */
[----:B------:R2:W-:Y:S01]  /*407f0*/  STL.64 [R1+0x13b8], R8 ;  /* 0x0013b80801007387 */ /* 0x0005e20000100a00 */
[----:B-1----:R-:W-:-:S03]  /*40800*/  IMAD.WIDE R2, R5, 0x4, R28 ;  /* 0x0000000405027825 */ /* 0x002fc600078e021c */
[----:B------:R-:W3:Y:S01]  /*40810*/  LDL.LU.64 R28, [R1+0x648] ;  /* 0x00064800011c7983 */ /* 0x000ee20000300a00 */
[----:B------:R-:W-:-:S04]  /*40820*/  IMAD.WIDE R6, R5, 0x4, R46 ;  /* 0x0000000405067825 */ /* 0x000fc800078e022e */
[C---:B--2---:R-:W-:Y:S01]  /*40830*/  IMAD.WIDE R8, R5.reuse, 0x4, R36 ;  /* 0x0000000405087825 */ /* 0x044fe200078e0224 */
[----:B------:R1:W-:Y:S04]  /*40840*/  STL.64 [R1+0x13b0], R6 ;  /* 0x0013b00601007387 */ /* 0x0003e80000100a00 */
[----:B------:R4:W-:Y:S04]  /*40850*/  STL.64 [R1+0x13a8], R2 ;  /* 0x0013a80201007387 */ /* 0x0009e80000100a00 */
[----:B------:R-:W-:Y:S04]  /*40860*/  STL.64 [R1+0x13a0], R8 ;  /* 0x0013a00801007387 */ /* 0x000fe80000100a00 */
[----:B------:R-:W2:Y:S01]  /*40870*/  LDL.LU.64 R64, [R1+0x618] ;  /* 0x0006180001407983 */ /* 0x000ea20000300a00 */
[----:B-1----:R-:W-:-:S04]  /*40880*/  IMAD.WIDE R6, R5, 0x4, R42 ;  /* 0x0000000405067825 */ /* 0x002fc800078e022a */
[C---:B----4-:R-:W-:Y:S01]  /*40890*/  IMAD.WIDE R2, R5.reuse, 0x4, R30 ;  /* 0x0000000405027825 */ /* 0x050fe200078e021e */
        /* <DEDUP_REMOVED lines=16> */
[----:B-1----:R-:W-:-:S03]  /*409a0*/  IMAD.WIDE R2, R5, 0x4, R26 ;  /* 0x0000000405027825 */ /* 0x002fc600078e021a */
[----:B------:R-:W4:Y:S04]  /*409b0*/  LDL.LU.64 R26, [R1+0x468] ;  /* 0x00046800011a7983 */ /* 0x000f280000300a00 */
[----:B------:R1:W-:Y:S01]  /*409c0*/  STL.64 [R1+0x1370], R2 ;  /* 0x0013700201007387 */ /* 0x0003e20000100a00 */
[----:B---3--:R-:W-:-:S03]  /*409d0*/  IMAD.WIDE R6, R5, 0x4, R34 ;  /* 0x0000000405067825 */ /* 0x008fc600078e0222 */
[----:B------:R-:W3:Y:S01]  /*409e0*/  LDL.LU.64 R34, [R1+0x438] ;  /* 0x0004380001227983 */ /* 0x000ee20000300a00 */
[----:B-1----:R-:W-:-:S03]  /*409f0*/  IMAD.WIDE R2, R5, 0x4, R60 ;  /* 0x0000000405027825 */ /* 0x002fc600078e023c */
[----:B------:R1:W-:Y:S04]  /*40a00*/  STL.64 [R1+0x1368], R6 ;  /* 0x0013680601007387 */ /* 0x0003e80000100a00 */
[----:B------:R1:W-:Y:S02]  /*40a10*/  STL.64 [R1+0x1360], R2 ;  /* 0x0013600201007387 */ /* 0x0003e40000100a00 */
[----:B-1----:R-:W-:-:S04]  /*40a20*/  IMAD.WIDE R6, R5, 0x4, R58 ;  /* 0x0000000405067825 */ /* 0x002fc800078e023a */
[C---:B------:R-:W-:Y:S01]  /*40a30*/  IMAD.WIDE R8, R5.reuse, 0x4, R54 ;  /* 0x0000000405087825 */ /* 0x040fe200078e0236 */
[----:B------:R1:W-:Y:S03]  /*40a40*/  STL.64 [R1+0x1358], R6 ;  /* 0x0013580601007387 */ /* 0x0003e60000100a00 */
[C---:B------:R-:W-:Y:S01]  /*40a50*/  IMAD.WIDE R2, R5.reuse, 0x4, R44 ;  /* 0x0000000405027825 */ /* 0x040fe200078e022c */
[----:B------:R-:W-:Y:S03]  /*40a60*/  STL.64 [R1+0x1350], R8 ;  /* 0x0013500801007387 */ /* 0x000fe60000100a00 */
[C---:B-1----:R-:W-:Y:S02]  /*40a70*/  IMAD.WIDE R6, R5.reuse, 0x4, R22 ;  /* 0x0000000405067825 */ /* 0x042fe400078e0216 */
[----:B------:R-:W3:Y:S04]  /*40a80*/  LDL.LU.64 R22, [R1+0x408] ;  /* 0x0004080001167983 */ /* 0x000ee80000300a00 */
[----:B------:R1:W-:Y:S04]  /*40a90*/  STL.64 [R1+0x1348], R2 ;  /* 0x0013480201007387 */ /* 0x0003e80000100a00 */
[----:B------:R-:W-:Y:S04]  /*40aa0*/  STL.64 [R1+0x1340], R6 ;  /* 0x0013400601007387 */ /* 0x000fe80000100a00 */
[----:B------:R-:W3:Y:S04]  /*40ab0*/  LDL.LU.64 R62, [R1+0x3d8] ;  /* 0x0003d800013e7983 */ /* 0x000ee80000300a00 */
[----:B------:R-:W3:Y:S01]  /*40ac0*/  LDL.LU.64 R60, [R1+0x3a8] ;  /* 0x0003a800013c7983 */ /* 0x000ee20000300a00 */
[----:B-1----:R-:W-:-:S05]  /*40ad0*/  IMAD.WIDE R2, R5, 0x4, R32 ;  /* 0x0000000405027825 */ /* 0x002fca00078e0220 */
[----:B------:R1:W-:Y:S04]  /*40ae0*/  STL.64 [R1+0x1338], R2 ;  /* 0x0013380201007387 */ /* 0x0003e80000100a00 */
[----:B------:R-:W3:Y:S04]  /*40af0*/  LDL.LU.64 R58, [R1+0x378] ;  /* 0x00037800013a7983 */ /* 0x000ee80000300a00 */
[----:B------:R-:W3:Y:S04]  /*40b00*/  LDL.LU.64 R32, [R1+0x348] ;  /* 0x0003480001207983 */ /* 0x000ee80000300a00 */
[----:B------:R-:W3:Y:S04]  /*40b10*/  LDL.LU.64 R54, [R1+0x320] ;  /* 0x0003200001367983 */ /* 0x000ee80000300a00 */
[----:B------:R-:W3:Y:S01]  /*40b20*/  LDL.LU.64 R44, [R1+0x2f8] ;  /* 0x0002f800012c7983 */ /* 0x000ee20000300a00 */
[----:B-1----:R-:W-:-:S05]  /*40b30*/  IMAD.WIDE R2, R5, 0x4, R28 ;  /* 0x0000000405027825 */ /* 0x002fca00078e021c */
[----:B------:R2:W-:Y:S04]  /*40b40*/  STL.64 [R1+0x1330], R2 ;  /* 0x0013300201007387 */ /* 0x0005e80000100a00 */
[----:B------:R-:W3:Y:S01]  /*40b50*/  LDL.LU.64 R28, [R1+0x2d0] ;  /* 0x0002d000011c7983 */ /* 0x000ee20000300a00 */
[----:B--2---:R-:W-:-:S04]  /*40b60*/  IMAD.WIDE R2, R5, 0x4, R64 ;  /* 0x0000000405027825 */ /* 0x004fc800078e0240 */
[----:B----4-:R-:W-:-:S04]  /*40b70*/  IMAD.WIDE R6, R5, 0x4, R50 ;  /* 0x0000000405067825 */ /* 0x010fc800078e0232 */
[C---:B------:R-:W-:Y:S01]  /*40b80*/  IMAD.WIDE R8, R5.reuse, 0x4, R46 ;  /* 0x0000000405087825 */ /* 0x040fe200078e022e */
[----:B------:R1:W-:Y:S04]  /*40b90*/  STL.64 [R1+0x1328], R2 ;  /* 0x0013280201007387 */ /* 0x0003e80000100a00 */
[----:B------:R2:W-:Y:S04]  /*40ba0*/  STL.64 [R1+0x1320], R6 ;  /* 0x0013200601007387 */ /* 0x0005e80000100a00 */
[----:B------:R-:W-:Y:S01]  /*40bb0*/  STL.64 [R1+0x1318], R8 ;  /* 0x0013180801007387 */ /* 0x000fe20000100a00 */
[----:B-1----:R-:W-:-:S04]  /*40bc0*/  IMAD.WIDE R2, R5, 0x4, R36 ;  /* 0x0000000405027825 */ /* 0x002fc800078e0224 */
[C---:B--2---:R-:W-:Y:S02]  /*40bd0*/  IMAD.WIDE R6, R5.reuse, 0x4, R30 ;  /* 0x0000000405067825 */ /* 0x044fe400078e021e */
[----:B------:R-:W2:Y:S04]  /*40be0*/  LDL.LU.64 R30, [R1+0x2a8] ;  /* 0x0002a800011e7983 */ /* 0x000ea80000300a00 */
[----:B------:R1:W-:Y:S04]  /*40bf0*/  STL.64 [R1+0x1310], R2 ;  /* 0x0013100201007387 */ /* 0x0003e80000100a00 */
[----:B------:R4:W-:Y:S01]  /*40c00*/  STL.64 [R1+0x1308], R6 ;  /* 0x0013080601007387 */ /* 0x0009e20000100a00 */
[----:B-1----:R-:W-:-:S04]  /*40c10*/  IMAD.WIDE R2, R5, 0x4, R42 ;  /* 0x0000000405027825 */ /* 0x002fc800078e022a */
[C---:B----4-:R-:W-:Y:S02]  /*40c20*/  IMAD.WIDE R6, R5.reuse, 0x4, R250 ;  /* 0x0000000405067825 */ /* 0x050fe400078e02fa */
        /* <DEDUP_REMOVED lines=8> */
[C---:B------:R-:W-:Y:S02]  /*40cb0*/  IMAD.WIDE R6, R5.reuse, 0x4, R26 ;  /* 0x0000000405067825 */ /* 0x040fe400078e021a */
[----:B------:R-:W4:Y:S04]  /*40cc0*/  LDL.LU.64 R26, [R1+0x208] ;  /* 0x00020800011a7983 */ /* 0x000f280000300a00 */
[----:B------:R3:W-:Y:S04]  /*40cd0*/  STL.64 [R1+0x12f0], R2 ;  /* 0x0012f00201007387 */ /* 0x0007e80000100a00 */
[----:B------:R1:W-:Y:S04]  /*40ce0*/  STL.64 [R1+0x12e8], R6 ;  /* 0x0012e80601007387 */ /* 0x0003e80000100a00 */
[----:B------:R-:W4:Y:S04]  /*40cf0*/  LDL.LU.64 R50, [R1+0x1e0] ;  /* 0x0001e00001327983 */ /* 0x000f280000300a00 */
[----:B------:R-:W4:Y:S01]  /*40d00*/  LDL.LU.64 R46, [R1+0x1b8] ;  /* 0x0001b800012e7983 */ /* 0x000f220000300a00 */
[----:B---3--:R-:W-:-:S05]  /*40d10*/  IMAD.WIDE R2, R5, 0x4, R34 ;  /* 0x0000000405027825 */ /* 0x008fca00078e0222 */
[----:B------:R3:W-:Y:S04]  /*40d20*/  STL.64 [R1+0x12d8], R2 ;  /* 0x0012d80201007387 */ /* 0x0007e80000100a00 */
[----:B------:R-:W4:Y:S04]  /*40d30*/  LDL.LU.64 R36, [R1+0x188] ;  /* 0x0001880001247983 */ /* 0x000f280000300a00 */
[----:B------:R-:W4:Y:S04]  /*40d40*/  LDL.LU.64 R20, [R1+0x160] ;  /* 0x0001600001147983 */ /* 0x000f280000300a00 */
[----:B------:R-:W4:Y:S01]  /*40d50*/  LDL.LU.64 R34, [R1+0x138] ;  /* 0x0001380001227983 */ /* 0x000f220000300a00 */
[----:B-1----:R-:W-:-:S03]  /*40d60*/  IMAD.WIDE R6, R5, 0x4, R22 ;  /* 0x0000000405067825 */ /* 0x002fc600078e0216 */
[----:B------:R-:W4:Y:S01]  /*40d70*/  LDL.LU.64 R22, [R1+0x108] ;  /* 0x0001080001167983 */ /* 0x000f220000300a00 */
[----:B---3--:R-:W-:-:S04]  /*40d80*/  IMAD.WIDE R2, R5, 0x4, R62 ;  /* 0x0000000405027825 */ /* 0x008fc800078e023e */
[C---:B------:R-:W-:Y:S01]  /*40d90*/  IMAD.WIDE R8, R5.reuse, 0x4, R60 ;  /* 0x0000000405087825 */ /* 0x040fe200078e023c */
[----:B------:R-:W-:Y:S04]  /*40da0*/  STL.64 [R1+0x12d0], R6 ;  /* 0x0012d00601007387 */ /* 0x000fe80000100a00 */
[----:B------:R1:W-:Y:S04]  /*40db0*/  STL.64 [R1+0x12c8], R2 ;  /* 0x0012c80201007387 */ /* 0x0003e80000100a00 */
[----:B------:R3:W-:Y:S01]  /*40dc0*/  STL.64 [R1+0x12c0], R8 ;  /* 0x0012c00801007387 */ /* 0x0007e20000100a00 */
[----:B-1----:R-:W-:-:S03]  /*40dd0*/  IMAD.WIDE R2, R5, 0x4, R32 ;  /* 0x0000000405027825 */ /* 0x002fc600078e0220 */
[----:B------:R-:W4:Y:S01]  /*40de0*/  LDL.LU.64 R32, [R1+0xd8] ;  /* 0x0000d80001207983 */ /* 0x000f220000300a00 */
[----:B------:R-:W-:-:S04]  /*40df0*/  IMAD.WIDE R6, R5, 0x4, R58 ;  /* 0x0000000405067825 */ /* 0x000fc800078e023a */
[C---:B---3--:R-:W-:Y:S01]  /*40e00*/  IMAD.WIDE R8, R5.reuse, 0x4, R54 ;  /* 0x0000000405087825 */ /* 0x048fe200078e0236 */
[----:B------:R1:W-:Y:S04]  /*40e10*/  STL.64 [R1+0x12b8], R6 ;  /* 0x0012b80601007387 */ /* 0x0003e80000100a00 */
[----:B------:R3:W-:Y:S04]  /*40e20*/  STL.64 [R1+0x12b0], R2 ;  /* 0x0012b00201007387 */ /* 0x0007e80000100a00 */
[----:B------:R-:W-:Y:S04]  /*40e30*/  STL.64 [R1+0x12a8], R8 ;  /* 0x0012a80801007387 */ /* 0x000fe80000100a00 */
[----:B------:R-:W4:Y:S01]  /*40e40*/  LDL.LU.64 R64, [R1+0xa8] ;  /* 0x0000a80001407983 */ /* 0x000f220000300a00 */
[----:B-1----:R-:W-:-:S04]  /*40e50*/  IMAD.WIDE R6, R5, 0x4, R44 ;  /* 0x0000000405067825 */ /* 0x002fc800078e022c */
[C---:B---3--:R-:W-:Y:S01]  /*40e60*/  IMAD.WIDE R2, R5.reuse, 0x4, R28 ;  /* 0x0000000405027825 */ /* 0x048fe200078e021c */
[----:B------:R-:W-:Y:S04]  /*40e70*/  STL.64 [R1+0x12a0], R6 ;  /* 0x0012a00601007387 */ /* 0x000fe80000100a00 */
[----:B------:R-:W3:Y:S04]  /*40e80*/  LDL.LU.64 R60, [R1+0x78] ;  /* 0x00007800013c7983 */ /* 0x000ee80000300a00 */
[----:B------:R2:W-:Y:S04]  /*40e90*/  STL.64 [R1+0x1298], R2 ;  /* 0x0012980201007387 */ /* 0x0005e80000100a00 */
[----:B------:R-:W3:Y:S04]  /*40ea0*/  LDL.LU.64 R58, [R1+0x48] ;  /* 0x00004800013a7983 */ /* 0x000ee80000300a00 */
[----:B------:R-:W3:Y:S04]  /*40eb0*/  LDL.LU.64 R54, [R1+0x6d0] ;  /* 0x0006d00001367983 */ /* 0x000ee80000300a00 */
[----:B------:R-:W3:Y:S04]  /*40ec0*/  LDL.LU.64 R28, [R1+0x6a0] ;  /* 0x0006a000011c7983 */ /* 0x000ee80000300a00 */
[----:B------:R-:W3:Y:S01]  /*40ed0*/  LDL.LU.64 R44, [R1+0x670] ;  /* 0x00067000012c7983 */ /* 0x000ee20000300a00 */
[----:B--2---:R-:W-:-:S03]  /*40ee0*/  IMAD.WIDE R2, R5, 0x4, R30 ;  /* 0x0000000405027825 */ /* 0x004fc600078e021e */
[----:B------:R-:W2:Y:S04]  /*40ef0*/  LDL.LU.64 R30, [R1+0x640] ;  /* 0x00064000011e7983 */ /* 0x000ea80000300a00 */
[----:B------:R4:W-:Y:S02]  /*40f00*/  STL.64 [R1+0x1290], R2 ;  /* 0x0012900201007387 */ /* 0x0009e40000100a00 */
[C---:B----4-:R-:W-:Y:S02]  /*40f10*/  IMAD.WIDE R2, R5.reuse, 0x4, R250 ;  /* 0x0000000405027825 */ /* 0x050fe400078e02fa */
[----:B------:R-:W4:Y:S02]  /*40f20*/  LDL.LU.64 R250, [R1+0x610] ;  /* 0x0006100001fa7983 */ /* 0x000f240000300a00 */
[----:B------:R-:W-:-:S02]  /*40f30*/  IMAD.WIDE R6, R5, 0x4, R42 ;  /* 0x0000000405067825 */ /* 0x000fc400078e022a */
[----:B------:R1:W-:Y:S04]  /*40f40*/  STL.64 [R1+0x1288], R2 ;  /* 0x0012880201007387 */ /* 0x0003e80000100a00 */
[----:B------:R-:W4:Y:S04]  /*40f50*/  LDL.LU.64 R42, [R1+0x5e0] ;  /* 0x0005e000012a7983 */ /* 0x000f280000300a00 */
[----:B------:R1:W-:Y:S02]  /*40f60*/  STL.64 [R1+0x1280], R6 ;  /* 0x0012800601007387 */ /* 0x0003e40000100a00 */
[----:B-1----:R-:W-:-:S02]  /*40f70*/  IMAD.WIDE R2, R5, 0x4, R24 ;  /* 0x0000000405027825 */ /* 0x002fc400078e0218 */
[----:B------:R-:W4:Y:S04]  /*40f80*/  LDL.LU.64 R24, [R1+0x5b0] ;  /* 0x0005b00001187983 */ /* 0x000f280000300a00 */
[----:B------:R1:W-:Y:S01]  /*40f90*/  STL.64 [R1+0x1278], R2 ;  /* 0x0012780201007387 */ /* 0x0003e20000100a00 */
[----:B------:R-:W-:-:S03]  /*40fa0*/  IMAD.WIDE R6, R5, 0x4, R26 ;  /* 0x0000000405067825 */ /* 0x000fc600078e021a */
[----:B------:R-:W4:Y:S01]  /*40fb0*/  LDL.LU.64 R26, [R1+0x580] ;  /* 0x00058000011a7983 */ /* 0x000f220000300a00 */
[----:B-1----:R-:W-:-:S03]  /*40fc0*/  IMAD.WIDE R2, R5, 0x4, R50 ;  /* 0x0000000405027825 */ /* 0x002fc600078e0232 */
[----:B------:R1:W-:Y:S04]  /*40fd0*/  STL.64 [R1+0x1270], R6 ;  /* 0x0012700601007387 */ /* 0x0003e80000100a00 */
[----:B------:R1:W-:Y:S02]  /*40fe0*/  STL.64 [R1+0x1268], R2 ;  /* 0x0012680201007387 */ /* 0x0003e40000100a00 */
[----:B-1----:R-:W-:-:S05]  /*40ff0*/  IMAD.WIDE R6, R5, 0x4, R46 ;  /* 0x0000000405067825 */ /* 0x002fca00078e022e */
[----:B------:R1:W-:Y:S01]  /*41000*/  STL.64 [R1+0x1260], R6 ;  /* 0x0012600601007387 */ /* 0x0003e20000100a00 */
[----:B------:R-:W-:-:S04]  /*41010*/  IMAD.WIDE R8, R5, 0x4, R36 ;  /* 0x0000000405087825 */ /* 0x000fc800078e0224 */
[----:B------:R-:W-:-:S04]  /*41020*/  IMAD.WIDE R2, R5, 0x4, R20 ;  /* 0x0000000405027825 */ /* 0x000fc800078e0214 */
[C---:B-1----:R-:W-:Y:S01]  /*41030*/  IMAD.WIDE R6, R5.reuse, 0x4, R34 ;  /* 0x0000000405067825 */ /* 0x042fe200078e0222 */
        /* <DEDUP_REMOVED lines=15> */
[----:B-1----:R-:W-:-:S04]  /*41130*/  IMAD.WIDE R2, R5, 0x4, R64 ;  /* 0x0000000405027825 */ /* 0x002fc800078e0240 */
[----:B---3--:R-:W-:-:S04]  /*41140*/  IMAD.WIDE R6, R5, 0x4, R60 ;  /* 0x0000000405067825 */ /* 0x008fc800078e023c */
[C---:B------:R-:W-:Y:S01]  /*41150*/  IMAD.WIDE R8, R5.reuse, 0x4, R58 ;  /* 0x0000000405087825 */ /* 0x040fe200078e023a */
[----:B------:R-:W-:Y:S04]  /*41160*/  STL.64 [R1+0x1230], R2 ;  /* 0x0012300201007387 */ /* 0x000fe80000100a00 */
[----:B------:R1:W-:Y:S04]  /*41170*/  STL.64 [R1+0x1228], R6 ;  /* 0x0012280601007387 */ /* 0x0003e80000100a00 */
[----:B------:R-:W-:Y:S01]  /*41180*/  STL.64 [R1+0x1220], R8 ;  /* 0x0012200801007387 */ /* 0x000fe20000100a00 */
[----:B-1----:R-:W-:-:S03]  /*41190*/  IMAD.WIDE R6, R5, 0x4, R28 ;  /* 0x0000000405067825 */ /* 0x002fc600078e021c */
[----:B------:R-:W3:Y:S01]  /*411a0*/  LDL.LU.64 R28, [R1+0x3d0] ;  /* 0x0003d000011c7983 */ /* 0x000ee20000300a00 */
[----:B------:R-:W-:-:S05]  /*411b0*/  IMAD.WIDE R2, R5, 0x4, R54 ;  /* 0x0000000405027825 */ /* 0x000fca00078e0236 */
[----:B------:R1:W-:Y:S04]  /*411c0*/  STL.64 [R1+0x1218], R2 ;  /* 0x0012180201007387 */ /* 0x0003e80000100a00 */
[----:B------:R2:W-:Y:S01]  /*411d0*/  STL.64 [R1+0x1210], R6 ;  /* 0x0012100601007387 */ /* 0x0005e20000100a00 */
[----:B-1----:R-:W-:-:S04]  /*411e0*/  IMAD.WIDE R2, R5, 0x4, R44 ;  /* 0x0000000405027825 */ /* 0x002fc800078e022c */
[C---:B--2---:R-:W-:Y:S02]  /*411f0*/  IMAD.WIDE R6, R5.reuse, 0x4, R30 ;  /* 0x0000000405067825 */ /* 0x044fe400078e021e */
        /* <DEDUP_REMOVED lines=23> */
[----:B------:R-:W-:Y:S04]  /*41370*/  STL.64 [R1+0x11d8], R6 ;  /* 0x0011d80601007387 */ /* 0x000fe80000100a00 */
[----:B------:R1:W-:Y:S04]  /*41380*/  STL.64 [R1+0x11d0], R2 ;  /* 0x0011d00201007387 */ /* 0x0003e80000100a00 */
[----:B------:R1:W-:Y:S02]  /*41390*/  STL.64 [R1+0x11c8], R8 ;  /* 0x0011c80801007387 */ /* 0x0003e40000100a00 */
[----:B-1----:R-:W-:-:S02]  /*413a0*/  IMAD.WIDE R2, R5, 0x4, R22 ;  /* 0x0000000405027825 */ /* 0x002fc400078e0216 */
[----:B------:R-:W4:Y:S02]  /*413b0*/  LDL.LU.64 R22, [R1+0x200] ;  /* 0x0002000001167983 */ /* 0x000f240000300a00 */
[----:B------:R-:W-:-:S04]  /*413c0*/  IMAD.WIDE R6, R5, 0x4, R46 ;  /* 0x0000000405067825 */ /* 0x000fc800078e022e */
[C---:B------:R-:W-:Y:S01]  /*413d0*/  IMAD.WIDE R8, R5.reuse, 0x4, R36 ;  /* 0x0000000405087825 */ /* 0x040fe200078e0224 */
        /* <DEDUP_REMOVED lines=16> */
[C---:B--2---:R-:W-:Y:S02]  /*414e0*/  IMAD.WIDE R2, R5.reuse, 0x4, R30 ;  /* 0x0000000405027825 */ /* 0x044fe400078e021e */
[----:B------:R-:W2:Y:S02]  /*414f0*/  LDL.LU.64 R30, [R1+0xa0] ;  /* 0x0000a000011e7983 */ /* 0x000ea40000300a00 */
[----:B------:R-:W-:-:S02]  /*41500*/  IMAD.WIDE R6, R5, 0x4, R44 ;  /* 0x0000000405067825 */ /* 0x000fc400078e022c */
        /* <DEDUP_REMOVED lines=14> */
[C---:B-1----:R-:W-:Y:S01]  /*415f0*/  IMAD.WIDE R2, R5.reuse, 0x4, R42 ;  /* 0x0000000405027825 */ /* 0x042fe200078e022a */
[----:B------:R-:W-:Y:S03]  /*41600*/  STL.64 [R1+0x1160], R8 ;  /* 0x0011600801007387 */ /* 0x000fe60000100a00 */
[C---:B------:R-:W-:Y:S02]  /*41610*/  IMAD.WIDE R6, R5.reuse, 0x4, R26 ;  /* 0x0000000405067825 */ /* 0x040fe400078e021a */
        /* <DEDUP_REMOVED lines=15> */
[----:B------:R-:W-:-:S04]  /*41710*/  IMAD.WIDE R6, R5, 0x4, R50 ;  /* 0x0000000405067825 */ /* 0x000fc800078e0232 */
[C---:B------:R-:W-:Y:S01]  /*41720*/  IMAD.WIDE R8, R5.reuse, 0x4, R46 ;  /* 0x0000000405087825 */ /* 0x040fe200078e022e */
[----:B------:R-:W-:Y:S04]  /*41730*/  STL.64 [R1+0x1138], R2 ;  /* 0x0011380201007387 */ /* 0x000fe80000100a00 */
[----:B------:R1:W-:Y:S04]  /*41740*/  STL.64 [R1+0x1130], R6 ;  /* 0x0011300601007387 */ /* 0x0003e80000100a00 */
[----:B------:R-:W-:Y:S01]  /*41750*/  STL.64 [R1+0x1128], R8 ;  /* 0x0011280801007387 */ /* 0x000fe20000100a00 */
[----:B-1----:R-:W-:-:S03]  /*41760*/  IMAD.WIDE R6, R5, 0x4, R32 ;  /* 0x0000000405067825 */ /* 0x002fc600078e0220 */
[----:B------:R-:W4:Y:S01]  /*41770*/  LDL.LU.64 R32, [R1+0x518] ;  /* 0x0005180001207983 */ /* 0x000f220000300a00 */
[----:B------:R-:W-:-:S05]  /*41780*/  IMAD.WIDE R2, R5, 0x4, R36 ;  /* 0x0000000405027825 */ /* 0x000fca00078e0224 */
[----:B------:R-:W-:Y:S04]  /*41790*/  STL.64 [R1+0x1120], R2 ;  /* 0x0011200201007387 */ /* 0x000fe80000100a00 */
[----:B------:R3:W-:Y:S02]  /*417a0*/  STL.64 [R1+0x1118], R6 ;  /* 0x0011180601007387 */ /* 0x0007e40000100a00 */
[C---:B---3--:R-:W-:Y:S02]  /*417b0*/  IMAD.WIDE R6, R5.reuse, 0x4, R28 ;  /* 0x0000000405067825 */ /* 0x048fe400078e021c */
[----:B------:R-:W3:Y:S02]  /*417c0*/  LDL.LU.64 R28, [R1+0x4e8] ;  /* 0x0004e800011c7983 */ /* 0x000ee40000300a00 */
[----:B------:R-:W-:-:S05]  /*417d0*/  IMAD.WIDE R2, R5, 0x4, R20 ;  /* 0x0000000405027825 */ /* 0x000fca00078e0214 */
[----:B------:R2:W-:Y:S04]  /*417e0*/  STL.64 [R1+0x1110], R2 ;  /* 0x0011100201007387 */ /* 0x0005e80000100a00 */
[----:B------:R4:W-:Y:S04]  /*417f0*/  STL.64 [R1+0x1108], R6 ;  /* 0x0011080601007387 */ /* 0x0009e80000100a00 */
[----:B------:R-:W3:Y:S01]  /*41800*/  LDL.LU.64 R50, [R1+0x4b8] ;  /* 0x0004b80001327983 */ /* 0x000ee20000300a00 */
[----:B--2---:R-:W-:-:S03]  /*41810*/  IMAD.WIDE R2, R5, 0x4, R30 ;  /* 0x0000000405027825 */ /* 0x004fc600078e021e */
[----:B------:R-:W2:Y:S04]  /*41820*/  LDL.LU.64 R30, [R1+0x488] ;  /* 0x00048800011e7983 */ /* 0x000ea80000300a00 */
[----:B------:R1:W-:Y:S01]  /*41830*/  STL.64 [R1+0x1100], R2 ;  /* 0x0011000201007387 */ /* 0x0003e20000100a00 */
[----:B----4-:R-:W-:-:S04]  /*41840*/  IMAD.WIDE R6, R5, 0x4, R250 ;  /* 0x0000000405067825 */ /* 0x010fc800078e02fa */
[C---:B-1----:R-:W-:Y:S01]  /*41850*/  IMAD.WIDE R2, R5.reuse, 0x4, R44 ;  /* 0x0000000405027825 */ /* 0x042fe200078e022c */
[----:B------:R-:W4:Y:S04]  /*41860*/  LDL.LU.64 R250, [R1+0x458] ;  /* 0x0004580001fa7983 */ /* 0x000f280000300a00 */
        /* <DEDUP_REMOVED lines=24> */
[----:B-1----:R-:W-:-:S05]  /*419f0*/  IMAD.WIDE R6, R5, 0x4, R42 ;  /* 0x0000000405067825 */ /* 0x002fca00078e022a */
[----:B------:R-:W-:Y:S04]  /*41a00*/  STL.64 [R1+0x10b0], R6 ;  /* 0x0010b00601007387 */ /* 0x000fe80000100a00 */
[----:B------:R-:W4:Y:S01]  /*41a10*/  LDL.LU.64 R60, [R1+0x2c0] ;  /* 0x0002c000013c7983 */ /* 0x000f220000300a00 */
[----:B------:R-:W-:-:S05]  /*41a20*/  IMAD.WIDE R2, R5, 0x4, R22 ;  /* 0x0000000405027825 */ /* 0x000fca00078e0216 */
        /* <DEDUP_REMOVED lines=8> */
[C---:B---3--:R-:W-:Y:S02]  /*41ab0*/  IMAD.WIDE R2, R5.reuse, 0x4, R28 ;  /* 0x0000000405027825 */ /* 0x048fe400078e021c */
[----:B------:R-:W3:Y:S04]  /*41ac0*/  LDL.LU.64 R28, [R1+0x1d0] ;  /* 0x0001d000011c7983 */ /* 0x000ee80000300a00 */
[----:B------:R2:W-:Y:S01]  /*41ad0*/  STL.64 [R1+0x1098], R2 ;  /* 0x0010980201007387 */ /* 0x0005e20000100a00 */
[----:B------:R-:W-:-:S03]  /*41ae0*/  IMAD.WIDE R6, R5, 0x4, R50 ;  /* 0x0000000405067825 */ /* 0x000fc600078e0232 */
        /* <DEDUP_REMOVED lines=8> */
[----:B-1----:R-:W-:-:S05]  /*41b70*/  IMAD.WIDE R2, R5, 0x4, R46 ;  /* 0x0000000405027825 */ /* 0x002fca00078e022e */
[----:B------:R1:W-:Y:S01]  /*41b80*/  STL.64 [R1+0x1078], R2 ;  /* 0x0010780201007387 */ /* 0x0003e20000100a00 */
[----:B------:R-:W-:-:S05]  /*41b90*/  IMAD.WIDE R6, R5, 0x4, R36 ;  /* 0x0000000405067825 */ /* 0x000fca00078e0224 */
        /* <DEDUP_REMOVED lines=20> */
[C---:B------:R-:W-:Y:S01]  /*41ce0*/  IMAD.WIDE R6, R5.reuse, 0x4, R60 ;  /* 0x0000000405067825 */ /* 0x040fe200078e023c */
        /* <DEDUP_REMOVED lines=30> */
[----:B-1----:R-:W-:-:S04]  /*41ed0*/  IMAD.WIDE R6, R5, 0x4, R24 ;  /* 0x0000000405067825 */ /* 0x002fc800078e0218 */
[C---:B----4-:R-:W-:Y:S01]  /*41ee0*/  IMAD.WIDE R2, R5.reuse, 0x4, R62 ;  /* 0x0000000405027825 */ /* 0x050fe200078e023e */
[----:B------:R-:W4:Y:S03]  /*41ef0*/  LDL.LU.64 R24, [R1+0x480] ;  /* 0x0004800001187983 */ /* 0x000f260000300a00 */
        /* <DEDUP_REMOVED lines=24> */
[----:B-1----:R-:W-:-:S04]  /*42080*/  IMAD.WIDE R2, R5, 0x4, R32 ;  /* 0x0000000405027825 */ /* 0x002fc800078e0220 */
[C---:B------:R-:W-:Y:S01]  /*42090*/  IMAD.WIDE R6, R5.reuse, 0x4, R22 ;  /* 0x0000000405067825 */ /* 0x040fe200078e0216 */
[----:B------:R-:W4:Y:S04]  /*420a0*/  LDL.LU.64 R32, [R1+0x838] ;  /* 0x0008380001207983 */ /* 0x000f280000300a00 */
[----:B------:R3:W-:Y:S04]  /*420b0*/  STL.64 [R1+0x520], R2 ;  /* 0x0005200201007387 */ /* 0x0007e80000100a00 */
[----:B------:R-:W4:Y:S04]  /*420c0*/  LDL.LU.64 R22, [R1+0x840] ;  /* 0x0008400001167983 */ /* 0x000f280000300a00 */
[----:B------:R2:W-:Y:S01]  /*420d0*/  STL.64 [R1+0x518], R6 ;  /* 0x0005180601007387 */ /* 0x0005e20000100a00 */
[----:B---3--:R-:W-:-:S03]  /*420e0*/  IMAD.WIDE R2, R5, 0x4, R28 ;  /* 0x0000000405027825 */ /* 0x008fc600078e021c */
[----:B------:R-:W3:Y:S04]  /*420f0*/  LDL.LU.64 R28, [R1+0x848] ;  /* 0x00084800011c7983 */ /* 0x000ee80000300a00 */
[----:B------:R1:W-:Y:S01]  /*42100*/  STL.64 [R1+0x508], R2 ;  /* 0x0005080201007387 */ /* 0x0003e20000100a00 */
[----:B--2---:R-:W-:-:S04]  /*42110*/  IMAD.WIDE R6, R5, 0x4, R30 ;  /* 0x0000000405067825 */ /* 0x004fc800078e021e */
[C---:B-1----:R-:W-:Y:S01]  /*42120*/  IMAD.WIDE R2, R5.reuse, 0x4, R60 ;  /* 0x0000000405027825 */ /* 0x042fe200078e023c */
[----:B------:R-:W2:Y:S04]  /*42130*/  LDL.LU.64 R30, [R1+0x850] ;  /* 0x00085000011e7983 */ /* 0x000ea80000300a00 */
[----:B------:R1:W-:Y:S04]  /*42140*/  STL.64 [R1+0x500], R6 ;  /* 0x0005000601007387 */ /* 0x0003e80000100a00 */
[----:B------:R1:W-:Y:S02]  /*42150*/  STL.64 [R1+0x4f8], R2 ;  /* 0x0004f80201007387 */ /* 0x0003e40000100a00 */
[----:B-1----:R-:W-:-:S04]  /*42160*/  IMAD.WIDE R6, R5, 0x4, R58 ;  /* 0x0000000405067825 */ /* 0x002fc800078e023a */
[----:B------:R-:W-:-:S04]  /*42170*/  IMAD.WIDE R8, R5, 0x4, R54 ;  /* 0x0000000405087825 */ /* 0x000fc800078e0236 */
[C---:B------:R-:W-:Y:S01]  /*42180*/  IMAD.WIDE R2, R5.reuse, 0x4, R50 ;  /* 0x0000000405027825 */ /* 0x040fe200078e0232 */
[----:B------:R1:W-:Y:S04]  /*42190*/  STL.64 [R1+0x4f0], R6 ;  /* 0x0004f00601007387 */ /* 0x0003e80000100a00 */
[----:B------:R-:W-:Y:S01]  /*421a0*/  STL.64 [R1+0x4e8], R8 ;  /* 0x0004e80801007387 */ /* 0x000fe20000100a00 */
[----:B-1----:R-:W-:-:S03]  /*421b0*/  IMAD.WIDE R6, R5, 0x4, R250 ;  /* 0x0000000405067825 */ /* 0x002fc600078e02fa */
[----:B------:R-:W2:Y:S04]  /*421c0*/  LDL.LU.64 R250, [R1+0x858] ;  /* 0x0008580001fa7983 */ /* 0x000ea80000300a00 */
[----:B------:R4:W-:Y:S04]  /*421d0*/  STL.64 [R1+0x4d8], R2 ;  /* 0x0004d80201007387 */ /* 0x0009e80000100a00 */
[----:B------:R-:W-:Y:S04]  /*421e0*/  STL.64 [R1+0x4d0], R6 ;  /* 0x0004d00601007387 */ /* 0x000fe80000100a00 */
[----:B------:R-:W2:Y:S04]  /*421f0*/  LDL.LU.64 R62, [R1+0x860] ;  /* 0x00086000013e7983 */ /* 0x000ea80000300a00 */
[----:B------:R-:W2:Y:S01]  /*42200*/  LDL.LU.64 R60, [R1+0x868] ;  /* 0x00086800013c7983 */ /* 0x000ea20000300a00 */
[----:B----4-:R-:W-:-:S05]  /*42210*/  IMAD.WIDE R2, R5, 0x4, R24 ;  /* 0x0000000405027825 */ /* 0x010fca00078e0218 */
        /* <DEDUP_REMOVED lines=18> */
[----:B------:R1:W-:Y:S04]  /*42340*/  STL.64 [R1+0x408], R6 ;  /* 0x0004080601007387 */ /* 0x0003e80000100a00 */
[----:B------:R-:W4:Y:S01]  /*42350*/  LDL.LU.64 R46, [R1+0x8a0] ;  /* 0x0008a000012e7983 */ /* 0x000f220000300a00 */
[----:B-1----:R-:W-:-:S05]  /*42360*/  IMAD.WIDE R2, R5, 0x4, R44 ;  /* 0x0000000405027825 */ /* 0x002fca00078e022c */
[----:B------:R1:W-:Y:S01]  /*42370*/  STL.64 [R1+0x3f8], R2 ;  /* 0x0003f80201007387 */ /* 0x0003e20000100a00 */
[----:B------:R-:W-:-:S05]  /*42380*/  IMAD.WIDE R6, R5, 0x4, R42 ;  /* 0x0000000405067825 */ /* 0x000fca00078e022a */
[----:B------:R3:W-:Y:S04]  /*42390*/  STL.64 [R1+0x3e8], R6 ;  /* 0x0003e80601007387 */ /* 0x0007e80000100a00 */
[----:B------:R-:W4:Y:S01]  /*423a0*/  LDL.LU.64 R42, [R1+0x8a8] ;  /* 0x0008a800012a7983 */ /* 0x000f220000300a00 */
[----:B-1----:R-:W-:-:S03]  /*423b0*/  IMAD.WIDE R2, R5, 0x4, R32 ;  /* 0x0000000405027825 */ /* 0x002fc600078e0220 */
[----:B------:R-:W4:Y:S04]  /*423c0*/  LDL.LU.64 R32, [R1+0x8b0] ;  /* 0x0008b00001207983 */ /* 0x000f280000300a00 */
[----:B------:R1:W-:Y:S01]  /*423d0*/  STL.64 [R1+0x3d8], R2 ;  /* 0x0003d80201007387 */ /* 0x0003e20000100a00 */
[----:B---3--:R-:W-:-:S03]  /*423e0*/  IMAD.WIDE R6, R5, 0x4, R28 ;  /* 0x0000000405067825 */ /* 0x008fc600078e021c */
[----:B------:R-:W3:Y:S01]  /*423f0*/  LDL.LU.64 R28, [R1+0x8b8] ;  /* 0x0008b800011c7983 */ /* 0x000ee20000300a00 */
[----:B-1----:R-:W-:-:S05]  /*42400*/  IMAD.WIDE R2, R5, 0x4, R22 ;  /* 0x0000000405027825 */ /* 0x002fca00078e0216 */
        /* <DEDUP_REMOVED lines=9> */
[----:B-1----:R-:W-:-:S04]  /*424a0*/  IMAD.WIDE R6, R5, 0x4, R250 ;  /* 0x0000000405067825 */ /* 0x002fc800078e02fa */
[C---:B--2---:R-:W-:Y:S01]  /*424b0*/  IMAD.WIDE R2, R5.reuse, 0x4, R62 ;  /* 0x0000000405027825 */ /* 0x044fe200078e023e */
[----:B------:R-:W2:Y:S03]  /*424c0*/  LDL.LU.64 R250, [R1+0x8e8] ;  /* 0x0008e80001fa7983 */ /* 0x000ea60000300a00 */
[C---:B------:R-:W-:Y:S01]  /*424d0*/  IMAD.WIDE R8, R5.reuse, 0x4, R60 ;  /* 0x0000000405087825 */ /* 0x040fe200078e023c */
[----:B------:R4:W-:Y:S04]  /*424e0*/  STL.64 [R1+0x398], R6 ;  /* 0x0003980601007387 */ /* 0x0009e80000100a00 */
[----:B------:R1:W-:Y:S04]  /*424f0*/  STL.64 [R1+0x388], R2 ;  /* 0x0003880201007387 */ /* 0x0003e80000100a00 */
[----:B------:R1:W-:Y:S01]  /*42500*/  STL.64 [R1+0x378], R8 ;  /* 0x0003780801007387 */ /* 0x0003e20000100a00 */
[----:B----4-:R-:W-:-:S04]  /*42510*/  IMAD.WIDE R6, R5, 0x4, R58 ;  /* 0x0000000405067825 */ /* 0x010fc800078e023a */
[----:B-1----:R-:W-:-:S04]  /*42520*/  IMAD.WIDE R2, R5, 0x4, R24 ;  /* 0x0000000405027825 */ /* 0x002fc800078e0218 */
[C---:B------:R-:W-:Y:S01]  /*42530*/  IMAD.WIDE R8, R5.reuse, 0x4, R54 ;  /* 0x0000000405087825 */ /* 0x040fe200078e0236 */
[----:B------:R-:W4:Y:S04]  /*42540*/  LDL.LU.64 R24, [R1+0x8f0] ;  /* 0x0008f00001187983 */ /* 0x000f280000300a00 */
        /* <DEDUP_REMOVED lines=15> */
[----:B------:R1:W-:Y:S04]  /*42640*/  STL.64 [R1+0x318], R2 ;  /* 0x0003180201007387 */ /* 0x0003e80000100a00 */
[----:B------:R-:W4:Y:S01]  /*42650*/  LDL.LU.64 R50, [R1+0x930] ;  /* 0x0009300001327983 */ /* 0x000f220000300a00 */
[----:B-1----:R-:W-:-:S05]  /*42660*/  IMAD.WIDE R2, R5, 0x4, R46 ;  /* 0x0000000405027825 */ /* 0x002fca00078e022e */
[----:B------:R1:W-:Y:S01]  /*42670*/  STL.64 [R1+0x308], R2 ;  /* 0x0003080201007387 */ /* 0x0003e20000100a00 */
[----:B------:R-:W-:-:S03]  /*42680*/  IMAD.WIDE R6, R5, 0x4, R42 ;  /* 0x0000000405067825 */ /* 0x000fc600078e022a */
[----:B------:R-:W4:Y:S04]  /*42690*/  LDL.LU.64 R42, [R1+0x938] ;  /* 0x00093800012a7983 */ /* 0x000f280000300a00 */
[----:B------:R3:W-:Y:S01]  /*426a0*/  STL.64 [R1+0x2f8], R6 ;  /* 0x0002f80601007387 */ /* 0x0007e20000100a00 */
[----:B-1----:R-:W-:-:S03]  /*426b0*/  IMAD.WIDE R2, R5, 0x4, R32 ;  /* 0x0000000405027825 */ /* 0x002fc600078e0220 */
[----:B------:R-:W4:Y:S04]  /*426c0*/  LDL.LU.64 R32, [R1+0x940] ;  /* 0x0009400001207983 */ /* 0x000f280000300a00 */
[----:B------:R1:W-:Y:S01]  /*426d0*/  STL.64 [R1+0x2e8], R2 ;  /* 0x0002e80201007387 */ /* 0x0003e20000100a00 */
[----:B---3--:R-:W-:-:S03]  /*426e0*/  IMAD.WIDE R6, R5, 0x4, R28 ;  /* 0x0000000405067825 */ /* 0x008fc600078e021c */
[----:B------:R-:W3:Y:S04]  /*426f0*/  LDL.LU.64 R28, [R1+0x948] ;  /* 0x00094800011c7983 */ /* 0x000ee80000300a00 */
[----:B------:R1:W-:Y:S02]  /*42700*/  STL.64 [R1+0x2d8], R6 ;  /* 0x0002d80601007387 */ /* 0x0003e40000100a00 */
[----:B-1----:R-:W-:-:S04]  /*42710*/  IMAD.WIDE R2, R5, 0x4, R36 ;  /* 0x0000000405027825 */ /* 0x002fc800078e0224 */
[C---:B------:R-:W-:Y:S01]  /*42720*/  IMAD.WIDE R6, R5.reuse, 0x4, R20 ;  /* 0x0000000405067825 */ /* 0x040fe200078e0214 */
[----:B------:R1:W-:Y:S04]  /*42730*/  STL.64 [R1+0x498], R2 ;  /* 0x0004980201007387 */ /* 0x0003e80000100a00 */
[----:B------:R1:W-:Y:S01]  /*42740*/  STL.64 [R1+0x490], R6 ;  /* 0x0004900601007387 */ /* 0x0003e20000100a00 */
[----:B------:R-:W-:-:S04]  /*42750*/  IMAD.WIDE R8, R5, 0x4, R44 ;  /* 0x0000000405087825 */ /* 0x000fc800078e022c */
[C---:B-1----:R-:W-:Y:S01]  /*42760*/  IMAD.WIDE R2, R5.reuse, 0x4, R22 ;  /* 0x0000000405027825 */ /* 0x042fe200078e0216 */
[----:B------:R-:W-:Y:S03]  /*42770*/  STL.64 [R1+0x488], R8 ;  /* 0x0004880801007387 */ /* 0x000fe60000100a00 */
[C---:B------:R-:W-:Y:S02]  /*42780*/  IMAD.WIDE R6, R5.reuse, 0x4, R30 ;  /* 0x0000000405067825 */ /* 0x040fe400078e021e */
[----:B------:R-:W3:Y:S04]  /*42790*/  LDL.LU.64 R30, [R1+0x950] ;  /* 0x00095000011e7983 */ /* 0x000ee80000300a00 */
[----:B------:R2:W-:Y:S04]  /*427a0*/  STL.64 [R1+0x480], R2 ;  /* 0x0004800201007387 */ /* 0x0005e80000100a00 */
[----:B------:R-:W-:Y:S04]  /*427b0*/  STL.64 [R1+0x478], R6 ;  /* 0x0004780601007387 */ /* 0x000fe80000100a00 */
[----:B------:R-:W3:Y:S04]  /*427c0*/  LDL.LU.64 R46, [R1+0x958] ;  /* 0x00095800012e7983 */ /* 0x000ee80000300a00 */
[----:B------:R-:W3:Y:S01]  /*427d0*/  LDL.LU.64 R36, [R1+0x960] ;  /* 0x0009600001247983 */ /* 0x000ee20000300a00 */
[----:B--2---:R-:W-:-:S05]  /*427e0*/  IMAD.WIDE R2, R5, 0x4, R250 ;  /* 0x0000000405027825 */ /* 0x004fca00078e02fa */
        /* <DEDUP_REMOVED lines=24> */
[----:B------:R-:W4:Y:S04]  /*42970*/  LDL.LU.64 R62, [R1+0x9a0] ;  /* 0x0009a000013e7983 */ /* 0x000f280000300a00 */
[----:B------:R-:W4:Y:S01]  /*42980*/  LDL.LU.64 R60, [R1+0x9a8] ;  /* 0x0009a800013c7983 */ /* 0x000f220000300a00 */
[----:B-1----:R-:W-:-:S05]  /*42990*/  IMAD.WIDE R2, R5, 0x4, R50 ;  /* 0x0000000405027825 */ /* 0x002fca00078e0232 */
        /* <DEDUP_REMOVED lines=13> */
[----:B-1----:R-:W-:-:S04]  /*42a70*/  IMAD.WIDE R6, R5, 0x4, R30 ;  /* 0x0000000405067825 */ /* 0x002fc800078e021e */
[C---:B---3--:R-:W-:Y:S01]  /*42a80*/  IMAD.WIDE R2, R5.reuse, 0x4, R46 ;  /* 0x0000000405027825 */ /* 0x048fe200078e022e */
[----:B------:R-:W3:Y:S03]  /*42a90*/  LDL.LU.64 R30, [R1+0x9e8] ;  /* 0x0009e800011e7983 */ /* 0x000ee60000300a00 */
[C---:B------:R-:W-:Y:S01]  /*42aa0*/  IMAD.WIDE R8, R5.reuse, 0x4, R36 ;  /* 0x0000000405087825 */ /* 0x040fe200078e0224 */
[----:B------:R2:W-:Y:S04]  /*42ab0*/  STL.64 [R1+0x400], R6 ;  /* 0x0004000601007387 */ /* 0x0005e80000100a00 */
[----:B------:R1:W-:Y:S04]  /*42ac0*/  STL.64 [R1+0x3f0], R2 ;  /* 0x0003f00201007387 */ /* 0x0003e80000100a00 */
[----:B------:R1:W-:Y:S01]  /*42ad0*/  STL.64 [R1+0x3e0], R8 ;  /* 0x0003e00801007387 */ /* 0x0003e20000100a00 */
[----:B--2---:R-:W-:-:S04]  /*42ae0*/  IMAD.WIDE R6, R5, 0x4, R20 ;  /* 0x0000000405067825 */ /* 0x004fc800078e0214 */
[----:B-1----:R-:W-:-:S04]  /*42af0*/  IMAD.WIDE R2, R5, 0x4, R250 ;  /* 0x0000000405027825 */ /* 0x002fc800078e02fa */
[C---:B------:R-:W-:Y:S01]  /*42b00*/  IMAD.WIDE R8, R5.reuse, 0x4, R44 ;  /* 0x0000000405087825 */ /* 0x040fe200078e022c */
[----:B------:R-:W2:Y:S04]  /*42b10*/  LDL.LU.64 R250, [R1+0x9f0] ;  /* 0x0009f00001fa7983 */ /* 0x000ea80000300a00 */
[----:B------:R1:W-:Y:S04]  /*42b20*/  STL.64 [R1+0x3d0], R6 ;  /* 0x0003d00601007387 */ /* 0x0003e80000100a00 */
[----:B------:R4:W-:Y:S04]  /*42b30*/  STL.64 [R1+0x3c0], R2 ;  /* 0x0003c00201007387 */ /* 0x0009e80000100a00 */
[----:B------:R-:W-:Y:S04]  /*42b40*/  STL.64 [R1+0x3b0], R8 ;  /* 0x0003b00801007387 */ /* 0x000fe80000100a00 */
[----:B------:R-:W2:Y:S01]  /*42b50*/  LDL.LU.64 R46, [R1+0xa00] ;  /* 0x000a0000012e7983 */ /* 0x000ea20000300a00 */
[----:B-1----:R-:W-:-:S04]  /*42b60*/  IMAD.WIDE R6, R5, 0x4, R22 ;  /* 0x0000000405067825 */ /* 0x002fc800078e0216 */
[C---:B----4-:R-:W-:Y:S01]  /*42b70*/  IMAD.WIDE R2, R5.reuse, 0x4, R24 ;  /* 0x0000000405027825 */ /* 0x050fe200078e0218 */
[----:B------:R1:W-:Y:S04]  /*42b80*/  STL.64 [R1+0x3a0], R6 ;  /* 0x0003a00601007387 */ /* 0x0003e80000100a00 */
[----:B------:R-:W4:Y:S04]  /*42b90*/  LDL.LU.64 R36, [R1+0xa08] ;  /* 0x000a080001247983 */ /* 0x000f280000300a00 */
[----:B------:R1:W-:Y:S04]  /*42ba0*/  STL.64 [R1+0x390], R2 ;  /* 0x0003900201007387 */ /* 0x0003e80000100a00 */
[----:B------:R-:W4:Y:S04]  /*42bb0*/  LDL.LU.64 R20, [R1+0xa10] ;  /* 0x000a100001147983 */ /* 0x000f280000300a00 */
[----:B------:R-:W4:Y:S04]  /*42bc0*/  LDL.LU.64 R44, [R1+0xa18] ;  /* 0x000a1800012c7983 */ /* 0x000f280000300a00 */
[----:B------:R-:W4:Y:S04]  /*42bd0*/  LDL.LU.64 R22, [R1+0xa20] ;  /* 0x000a200001167983 */ /* 0x000f280000300a00 */
[----:B------:R-:W4:Y:S01]  /*42be0*/  LDL.LU.64 R24, [R1+0xa28] ;  /* 0x000a280001187983 */ /* 0x000f220000300a00 */
[----:B-1----:R-:W-:-:S04]  /*42bf0*/  IMAD.WIDE R6, R5, 0x4, R248 ;  /* 0x0000000405067825 */ /* 0x002fc800078e02f8 */
[C---:B------:R-:W-:Y:S02]  /*42c00*/  IMAD.WIDE R2, R5.reuse, 0x4, R26 ;  /* 0x0000000405027825 */ /* 0x040fe400078e021a */
[----:B------:R-:W4:Y:S04]  /*42c10*/  LDL.LU.64 R26, [R1+0xa30] ;  /* 0x000a3000011a7983 */ /* 0x000f280000300a00 */
[----:B------:R1:W-:Y:S02]  /*42c20*/  STL.64 [R1+0x380], R2 ;  /* 0x0003800201007387 */ /* 0x0003e40000100a00 */
[----:B-1----:R-:W-:-:S04]  /*42c30*/  IMAD.WIDE R2, R5, 0x4, R34 ;  /* 0x0000000405027825 */ /* 0x002fc800078e0222 */
[C---:B------:R-:W-:Y:S01]  /*42c40*/  IMAD.WIDE R8, R5.reuse, 0x4, R62 ;  /* 0x0000000405087825 */ /* 0x040fe200078e023e */
[----:B------:R-:W4:Y:S04]  /*42c50*/  LDL.LU.64 R34, [R1+0xa38] ;  /* 0x000a380001227983 */ /* 0x000f280000300a00 */
[----:B------:R1:W-:Y:S04]  /*42c60*/  STL.64 [R1+0x370], R2 ;  /* 0x0003700201007387 */ /* 0x0003e80000100a00 */
[----:B------:R-:W-:Y:S04]  /*42c70*/  STL.64 [R1+0x360], R8 ;  /* 0x0003600801007387 */ /* 0x000fe80000100a00 */
[----:B------:R-:W4:Y:S01]  /*42c80*/  LDL.LU.64 R248, [R1+0xa40] ;  /* 0x000a400001f87983 */ /* 0x000f220000300a00 */
[----:B-1----:R-:W-:-:S05]  /*42c90*/  IMAD.WIDE R2, R5, 0x4, R60 ;  /* 0x0000000405027825 */ /* 0x002fca00078e023c */
[----:B------:R1:W-:Y:S04]  /*42ca0*/  STL.64 [R1+0x350], R2 ;  /* 0x0003500201007387 */ /* 0x0003e80000100a00 */
[----:B------:R1:W-:Y:S02]  /*42cb0*/  STL.64 [R1+0x340], R6 ;  /* 0x0003400601007387 */ /* 0x0003e40000100a00 */
[C---:B-1----:R-:W-:Y:S02]  /*42cc0*/  IMAD.WIDE R2, R5.reuse, 0x4, R32 ;  /* 0x0000000405027825 */ /* 0x042fe400078e0220 */
[----:B------:R-:W4:Y:S02]  /*42cd0*/  LDL.LU.64 R32, [R1+0xa48] ;  /* 0x000a480001207983 */ /* 0x000f240000300a00 */
[----:B------:R-:W-:-:S02]  /*42ce0*/  IMAD.WIDE R6, R5, 0x4, R58 ;  /* 0x0000000405067825 */ /* 0x000fc400078e023a */
[----:B------:R1:W-:Y:S04]  /*42cf0*/  STL.64 [R1+0x330], R2 ;  /* 0x0003300201007387 */ /* 0x0003e80000100a00 */
[----:B------:R-:W-:Y:S01]  /*42d00*/  STL.64 [R1+0x320], R6 ;  /* 0x0003200601007387 */ /* 0x000fe20000100a00 */
[----:B-1----:R-:W-:-:S05]  /*42d10*/  IMAD.WIDE R2, R5, 0x4, R54 ;  /* 0x0000000405027825 */ /* 0x002fca00078e0236 */
[----:B------:R1:W-:Y:S01]  /*42d20*/  STL.64 [R1+0x310], R2 ;  /* 0x0003100201007387 */ /* 0x0003e20000100a00 */
[----:B------:R-:W-:-:S05]  /*42d30*/  IMAD.WIDE R8, R5, 0x4, R50 ;  /* 0x0000000405087825 */ /* 0x000fca00078e0232 */
[----:B------:R3:W-:Y:S01]  /*42d40*/  STL.64 [R1+0x300], R8 ;  /* 0x0003000801007387 */ /* 0x0007e20000100a00 */
[----:B-1----:R-:W-:-:S03]  /*42d50*/  IMAD.WIDE R2, R5, 0x4, R28 ;  /* 0x0000000405027825 */ /* 0x002fc600078e021c */
[----:B------:R-:W4:Y:S01]  /*42d60*/  LDL.LU.64 R28, [R1+0xa50] ;  /* 0x000a5000011c7983 */ /* 0x000f220000300a00 */
[----:B------:R-:W-:Y:S01]  /*42d70*/  IMAD.WIDE R6, R5, 0x4, R42 ;  /* 0x0000000405067825 */ /* 0x000fe200078e022a */
[----:B------:R-:W-:-:S04]  /*42d80*/  ISETP.GE.U32.AND P4, PT, R10, 0x7ffffe80, PT ;  /* 0x7ffffe800a00780c */ /* 0x000fc80003f86070 */
[----:B------:R-:W-:Y:S04]  /*42d90*/  STL.64 [R1+0x2f0], R6 ;  /* 0x0002f00601007387 */ /* 0x000fe80000100a00 */
[----:B------:R2:W-:Y:S04]  /*42da0*/  STL.64 [R1+0x2e0], R2 ;  /* 0x0002e00201007387 */ /* 0x0005e80000100a00 */
[----:B------:R-:W4:Y:S01]  /*42db0*/  LDL.LU.64 R42, [R1+0xa58] ;  /* 0x000a5800012a7983 */ /* 0x000f220000300a00 */
[----:B------:R-:W-:-:S04]  /*42dc0*/  IADD3 R10, R16, -0x104, RZ ;  /* 0xfffffefc100a7810 */ /* 0x000fc80007ffe0ff */
[----:B------:R-:W-:Y:S01]  /*42dd0*/  ISETP.GE.U32.AND P0, PT, R10, 0x7ffffe7d, PT ;  /* 0x7ffffe7d0a00780c */ /* 0x000fe20003f06070 */
[C---:B---3--:R-:W-:Y:S02]  /*42de0*/  IMAD.WIDE R8, R5.reuse, 0x4, R30 ;  /* 0x0000000405087825 */ /* 0x048fe400078e021e */
[----:B------:R-:W3:Y:S02]  /*42df0*/  LDL.LU.64 R30, [R1+0xa60] ;  /* 0x000a6000011e7983 */ /* 0x000ee40000300a00 */
[C---:B------:R-:W-:Y:S02]  /*42e00*/  IMAD.WIDE R10, R5.reuse, 0x4, R246 ;  /* 0x00000004050a7825 */ /* 0x040fe400078e02f6 */
[----:B------:R-:W3:Y:S04]  /*42e10*/  LDL.LU.64 R246, [R1+0x2898] ;  /* 0x0028980001f67983 */ /* 0x000ee80000300a00 */
[----:B------:R-:W-:Y:S01]  /*42e20*/  STL.64 [R1+0x26d8], R10 ;  /* 0x0026d80a01007387 */ /* 0x000fe20000100a00 */
[----:B--2---:R-:W-:-:S03]  /*42e30*/  IMAD.WIDE R2, R5, 0x4, R250 ;  /* 0x0000000405027825 */ /* 0x004fc600078e02fa */
[----:B------:R-:W2:Y:S04]  /*42e40*/  LDL.LU.64 R250, [R1+0xa68] ;  /* 0x000a680001fa7983 */ /* 0x000ea80000300a00 */
[----:B------:R-:W-:Y:S01]  /*42e50*/  STL.64 [R1+0x2d0], R8 ;  /* 0x0002d00801007387 */ /* 0x000fe20000100a00 */
[----:B------:R-:W-:-:S03]  /*42e60*/  IMAD.WIDE R6, R5, 0x4, R46 ;  /* 0x0000000405067825 */ /* 0x000fc600078e022e */
[----:B------:R4:W-:Y:S04]  /*42e70*/  STL.64 [R1+0x2c8], R2 ;  /* 0x0002c80201007387 */ /* 0x0009e80000100a00 */
[----:B------:R1:W-:Y:S04]  /*42e80*/  STL.64 [R1+0x2718], R8 ;  /* 0x0027180801007387 */ /* 0x0003e80000100a00 */
[----:B------:R1:W-:Y:S01]  /*42e90*/  STL.64 [R1+0x2c0], R6 ;  /* 0x0002c00601007387 */ /* 0x0003e20000100a00 */
[----:B----4-:R-:W-:-:S04]  /*42ea0*/  IMAD.WIDE R2, R5, 0x4, R36 ;  /* 0x0000000405027825 */ /* 0x010fc800078e0224 */
[----:B-1----:R-:W-:-:S04]  /*42eb0*/  IMAD.WIDE R8, R5, 0x4, R20 ;  /* 0x0000000405087825 */ /* 0x002fc800078e0214 */
[C---:B------:R-:W-:Y:S01]  /*42ec0*/  IMAD.WIDE R6, R5.reuse, 0x4, R44 ;  /* 0x0000000405067825 */ /* 0x040fe200078e022c */
[----:B------:R1:W-:Y:S04]  /*42ed0*/  STL.64 [R1+0x2b8], R2 ;  /* 0x0002b80201007387 */ /* 0x0003e80000100a00 */
[----:B------:R-:W-:Y:S01]  /*42ee0*/  STL.64 [R1+0x2b0], R8 ;  /* 0x0002b00801007387 */ /* 0x000fe20000100a00 */
[----:B-1----:R-:W-:-:S03]  /*42ef0*/  IMAD.WIDE R2, R5, 0x4, R22 ;  /* 0x0000000405027825 */ /* 0x002fc600078e0216 */
[----:B------:R-:W4:Y:S04]  /*42f00*/  LDL.LU.64 R22, [R1+0xa70] ;  /* 0x000a700001167983 */ /* 0x000f280000300a00 */
[----:B------:R1:W-:Y:S02]  /*42f10*/  STL.64 [R1+0x2a8], R6 ;  /* 0x0002a80601007387 */ /* 0x0003e40000100a00 */
[----:B-1----:R-:W-:-:S04]  /*42f20*/  IMAD.WIDE R6, R5, 0x4, R24 ;  /* 0x0000000405067825 */ /* 0x002fc800078e0218 */
[C---:B------:R-:W-:Y:S01]  /*42f30*/  IMAD.WIDE R8, R5.reuse, 0x4, R26 ;  /* 0x0000000405087825 */ /* 0x040fe200078e021a */
[----:B------:R-:W4:Y:S04]  /*42f40*/  LDL.LU.64 R24, [R1+0xa78] ;  /* 0x000a780001187983 */ /* 0x000f280000300a00 */
[----:B------:R1:W-:Y:S04]  /*42f50*/  STL.64 [R1+0x298], R6 ;  /* 0x0002980601007387 */ /* 0x0003e80000100a00 */
[----:B------:R-:W-:Y:S01]  /*42f60*/  STL.64 [R1+0x290], R8 ;  /* 0x0002900801007387 */ /* 0x000fe20000100a00 */
[----:B-1----:R-:W-:-:S03]  /*42f70*/  IMAD.WIDE R6, R5, 0x4, R34 ;  /* 0x0000000405067825 */ /* 0x002fc600078e0222 */
[----:B------:R-:W4:Y:S04]  /*42f80*/  LDL.LU.64 R34, [R1+0xa80] ;  /* 0x000a800001227983 */ /* 0x000f280000300a00 */
[----:B------:R-:W-:Y:S04]  /*42f90*/  STL.64 [R1+0x2a0], R2 ;  /* 0x0002a00201007387 */ /* 0x000fe80000100a00 */
[----:B------:R1:W-:Y:S04]  /*42fa0*/  STL.64 [R1+0x288], R6 ;  /* 0x0002880601007387 */ /* 0x0003e80000100a00 */
[----:B------:R1:W-:Y:S02]  /*42fb0*/  STL.64 [R1+0x2720], R2 ;  /* 0x0027200201007387 */ /* 0x0003e40000100a00 */
[----:B-1----:R-:W-:-:S02]  /*42fc0*/  IMAD.WIDE R6, R5, 0x4, R248 ;  /* 0x0000000405067825 */ /* 0x002fc400078e02f8 */
[----:B------:R-:W4:Y:S04]  /*42fd0*/  LDL.LU.64 R248, [R1+0xa88] ;  /* 0x000a880001f87983 */ /* 0x000f280000300a00 */
[----:B------:R-:W-:Y:S04]  /*42fe0*/  STL.64 [R1+0x280], R6 ;  /* 0x0002800601007387 */ /* 0x000fe80000100a00 */
[----:B------:R-:W4:Y:S04]  /*42ff0*/  LDL.LU.64 R70, [R1+0xa90] ;  /* 0x000a900001467983 */ /* 0x000f280000300a00 */
[----:B------:R-:W4:Y:S01]  /*43000*/  LDL.LU.64 R68, [R1+0xa98] ;  /* 0x000a980001447983 */ /* 0x000f220000300a00 */
[----:B------:R-:W-:-:S05]  /*43010*/  IMAD.WIDE R2, R5, 0x4, R32 ;  /* 0x0000000405027825 */ /* 0x000fca00078e0220 */
[----:B------:R1:W-:Y:S04]  /*43020*/  STL.64 [R1+0x278], R2 ;  /* 0x0002780201007387 */ /* 0x0003e80000100a00 */
[----:B------:R-:W4:Y:S04]  /*43030*/  LDL.LU.64 R66, [R1+0xaa0] ;  /* 0x000aa00001427983 */ /* 0x000f280000300a00 */
[----:B------:R-:W4:Y:S04]  /*43040*/  LDL.LU.64 R26, [R1+0xaa8] ;  /* 0x000aa800011a7983 */ /* 0x000f280000300a00 */
[----:B------:R-:W4:Y:S01]  /*43050*/  LDL.LU.64 R32, [R1+0xab0] ;  /* 0x000ab00001207983 */ /* 0x000f220000300a00 */
[----:B-1----:R-:W-:-:S03]  /*43060*/  IMAD.WIDE R2, R5, 0x4, R28 ;  /* 0x0000000405027825 */ /* 0x002fc600078e021c */
[----:B------:R-:W4:Y:S04]  /*43070*/  LDL.LU.64 R28, [R1+0xab8] ;  /* 0x000ab800011c7983 */ /* 0x000f280000300a00 */
[----:B------:R3:W-:Y:S04]  /*43080*/  STL.64 [R1+0x270], R2 ;  /* 0x0002700201007387 */ /* 0x0007e80000100a00 */
[----:B------:R-:W4:Y:S01]  /*43090*/  LDL.LU.64 R64, [R1+0xac0] ;  /* 0x000ac00001407983 */ /* 0x000f220000300a00 */
[----:B------:R-:W-:-:S05]  /*430a0*/  IMAD.WIDE R6, R5, 0x4, R42 ;  /* 0x0000000405067825 */ /* 0x000fca00078e022a */
[----:B------:R-:W-:Y:S04]  /*430b0*/  STL.64 [R1+0x268], R6 ;  /* 0x0002680601007387 */ /* 0x000fe80000100a00 */
[----:B------:R-:W4:Y:S01]  /*430c0*/  LDL.LU.64 R62, [R1+0xac8] ;  /* 0x000ac800013e7983 */ /* 0x000f220000300a00 */
[----:B---3--:R-:W-:-:S05]  /*430d0*/  IMAD.WIDE R2, R5, 0x4, R30 ;  /* 0x0000000405027825 */ /* 0x008fca00078e021e */
[----:B------:R2:W-:Y:S04]  /*430e0*/  STL.64 [R1+0x260], R2 ;  /* 0x0002600201007387 */ /* 0x0005e80000100a00 */
[----:B------:R-:W3:Y:S04]  /*430f0*/  LDL.LU.64 R60, [R1+0xad0] ;  /* 0x000ad000013c7983 */ /* 0x000ee80000300a00 */
[----:B------:R-:W3:Y:S04]  /*43100*/  LDL.LU.64 R58, [R1+0xad8] ;  /* 0x000ad800013a7983 */ /* 0x000ee80000300a00 */
[----:B------:R-:W3:Y:S04]  /*43110*/  LDL.LU.64 R30, [R1+0xae0] ;  /* 0x000ae000011e7983 */ /* 0x000ee80000300a00 */
        /* <DEDUP_REMOVED lines=8> */
[----:B----4-:R-:W-:-:S03]  /*431a0*/  IMAD.WIDE R2, R5, 0x4, R22 ;  /* 0x0000000405027825 */ /* 0x010fc600078e0216 */
[----:B------:R-:W4:Y:S04]  /*431b0*/  LDL.LU.64 R22, [R1+0xb18] ;  /* 0x000b180001167983 */ /* 0x000f280000300a00 */
[----:B------:R1:W-:Y:S04]  /*431c0*/  STL.64 [R1+0x250], R2 ;  /* 0x0002500201007387 */ /* 0x0003e80000100a00 */
[----:B------:R-:W4:Y:S04]  /*431d0*/  LDL.LU.64 R44, [R1+0xb20] ;  /* 0x000b2000012c7983 */ /* 0x000f280000300a00 */
[----:B------:R-:W4:Y:S01]  /*431e0*/  LDL.LU.64 R42, [R1+0xb28] ;  /* 0x000b2800012a7983 */ /* 0x000f220000300a00 */
[----:B-1----:R-:W-:-:S05]  /*431f0*/  IMAD.WIDE R2, R5, 0x4, R24 ;  /* 0x0000000405027825 */ /* 0x002fca00078e0218 */
[----:B------:R1:W-:Y:S04]  /*43200*/  STL.64 [R1+0x248], R2 ;  /* 0x0002480201007387 */ /* 0x0003e80000100a00 */
[----:B------:R-:W4:Y:S01]  /*43210*/  LDL.LU.64 R24, [R1+0xb30] ;  /* 0x000b300001187983 */ /* 0x000f220000300a00 */
[----:B-1----:R-:W-:-:S03]  /*43220*/  IMAD.WIDE R2, R5, 0x4, R34 ;  /* 0x0000000405027825 */ /* 0x002fc600078e0222 */
[----:B------:R-:W4:Y:S04]  /*43230*/  LDL.LU.64 R34, [R1+0xb38] ;  /* 0x000b380001227983 */ /* 0x000f280000300a00 */
[----:B------:R1:W-:Y:S01]  /*43240*/  STL.64 [R1+0x240], R2 ;  /* 0x0002400201007387 */ /* 0x0003e20000100a00 */
[----:B------:R-:W-:-:S04]  /*43250*/  IMAD.WIDE R6, R5, 0x4, R248 ;  /* 0x0000000405067825 */ /* 0x000fc800078e02f8 */
[C---:B-1----:R-:W-:Y:S01]  /*43260*/  IMAD.WIDE R2, R5.reuse, 0x4, R70 ;  /* 0x0000000405027825 */ /* 0x042fe200078e0246 */
[----:B------:R-:W4:Y:S04]  /*43270*/  LDL.LU.64 R248, [R1+0xb40] ;  /* 0x000b400001f87983 */ /* 0x000f280000300a00 */
        /* <DEDUP_REMOVED lines=10> */
[----:B------:R1:W-:Y:S04]  /*43320*/  STL.64 [R1+0x210], R6 ;  /* 0x0002100601007387 */ /* 0x0003e80000100a00 */
[----:B------:R-:W4:Y:S01]  /*43330*/  LDL.LU.64 R32, [R1+0xb50] ;  /* 0x000b500001207983 */ /* 0x000f220000300a00 */
[----:B-1----:R-:W-:-:S03]  /*43340*/  IMAD.WIDE R2, R5, 0x4, R28 ;  /* 0x0000000405027825 */ /* 0x002fc600078e021c */
[----:B------:R-:W4:Y:S04]  /*43350*/  LDL.LU.64 R28, [R1+0xb58] ;  /* 0x000b5800011c7983 */ /* 0x000f280000300a00 */
[----:B------:R1:W-:Y:S01]  /*43360*/  STL.64 [R1+0x208], R2 ;  /* 0x0002080201007387 */ /* 0x0003e20000100a00 */
[----:B------:R-:W-:-:S04]  /*43370*/  IMAD.WIDE R6, R5, 0x4, R62 ;  /* 0x0000000405067825 */ /* 0x000fc800078e023e */
[----:B-1----:R-:W-:-:S05]  /*43380*/  IMAD.WIDE R2, R5, 0x4, R64 ;  /* 0x0000000405027825 */ /* 0x002fca00078e0240 */
[----:B------:R1:W-:Y:S04]  /*43390*/  STL.64 [R1+0x200], R2 ;  /* 0x0002000201007387 */ /* 0x0003e80000100a00 */
[----:B------:R1:W-:Y:S01]  /*433a0*/  STL.64 [R1+0x1f8], R6 ;  /* 0x0001f80601007387 */ /* 0x0003e20000100a00 */
[----:B---3--:R-:W-:-:S04]  /*433b0*/  IMAD.WIDE R8, R5, 0x4, R60 ;  /* 0x0000000405087825 */ /* 0x008fc800078e023c */
[----:B-1----:R-:W-:-:S04]  /*433c0*/  IMAD.WIDE R2, R5, 0x4, R58 ;  /* 0x0000000405027825 */ /* 0x002fc800078e023a */
[C---:B------:R-:W-:Y:S01]  /*433d0*/  IMAD.WIDE R6, R5.reuse, 0x4, R30 ;  /* 0x0000000405067825 */ /* 0x040fe200078e021e */
[----:B------:R-:W-:Y:S04]  /*433e0*/  STL.64 [R1+0x1f0], R8 ;  /* 0x0001f00801007387 */ /* 0x000fe80000100a00 */
[----:B------:R-:W3:Y:S04]  /*433f0*/  LDL.LU.64 R30, [R1+0xb68] ;  /* 0x000b6800011e7983 */ /* 0x000ee80000300a00 */
[----:B------:R1:W-:Y:S04]  /*43400*/  STL.64 [R1+0x1e8], R2 ;  /* 0x0001e80201007387 */ /* 0x0003e80000100a00 */
[----:B------:R1:W-:Y:S02]  /*43410*/  STL.64 [R1+0x1e0], R6 ;  /* 0x0001e00601007387 */ /* 0x0003e40000100a00 */
[----:B-1----:R-:W-:-:S04]  /*43420*/  IMAD.WIDE R2, R5, 0x4, R54 ;  /* 0x0000000405027825 */ /* 0x002fc800078e0236 */
[----:B------:R-:W-:-:S04]  /*43430*/  IMAD.WIDE R6, R5, 0x4, R50 ;  /* 0x0000000405067825 */ /* 0x000fc800078e0232 */
[C---:B--2---:R-:W-:Y:S01]  /*43440*/  IMAD.WIDE R8, R5.reuse, 0x4, R46 ;  /* 0x0000000405087825 */ /* 0x044fe200078e022e */
        /* <DEDUP_REMOVED lines=12> */
[----:B------:R1:W-:Y:S04]  /*43510*/  STL.64 [R1+0x1a8], R6 ;  /* 0x0001a80601007387 */ /* 0x0003e80000100a00 */
[----:B------:R-:W4:Y:S01]  /*43520*/  LDL.LU.64 R66, [R1+0xb80] ;  /* 0x000b800001427983 */ /* 0x000f220000300a00 */
[----:B-1----:R-:W-:-:S04]  /*43530*/  IMAD.WIDE R2, R5, 0x4, R44 ;  /* 0x0000000405027825 */ /* 0x002fc800078e022c */
[C---:B------:R-:W-:Y:S01]  /*43540*/  IMAD.WIDE R6, R5.reuse, 0x4, R42 ;  /* 0x0000000405067825 */ /* 0x040fe200078e022a */
        /* <DEDUP_REMOVED lines=13> */
[----:B------:R-:W4:Y:S01]  /*43620*/  LDL.LU.64 R248, [R1+0xbb8] ;  /* 0x000bb80001f87983 */ /* 0x000f220000300a00 */
[----:B-1----:R-:W-:-:S04]  /*43630*/  IMAD.WIDE R2, R5, 0x4, R26 ;  /* 0x0000000405027825 */ /* 0x002fc800078e021a */
[C---:B------:R-:W-:Y:S01]  /*43640*/  IMAD.WIDE R6, R5.reuse, 0x4, R32 ;  /* 0x0000000405067825 */ /* 0x040fe200078e0220 */
[----:B------:R-:W4:Y:S04]  /*43650*/  LDL.LU.64 R26, [R1+0xbc0] ;  /* 0x000bc000011a7983 */ /* 0x000f280000300a00 */
[----:B------:R1:W-:Y:S04]  /*43660*/  STL.64 [R1+0x178], R2 ;  /* 0x0001780201007387 */ /* 0x0003e80000100a00 */
[----:B------:R-:W4:Y:S04]  /*43670*/  LDL.LU.64 R58, [R1+0xbc8] ;  /* 0x000bc800013a7983 */ /* 0x000f280000300a00 */
[----:B------:R-:W-:Y:S04]  /*43680*/  STL.64 [R1+0x170], R6 ;  /* 0x0001700601007387 */ /* 0x000fe80000100a00 */
[----:B------:R-:W4:Y:S01]  /*43690*/  LDL.LU.64 R32, [R1+0xbd0] ;  /* 0x000bd00001207983 */ /* 0x000f220000300a00 */
[----:B-1----:R-:W-:-:S05]  /*436a0*/  IMAD.WIDE R2, R5, 0x4, R28 ;  /* 0x0000000405027825 */ /* 0x002fca00078e021c */
[----:B------:R1:W-:Y:S02]  /*436b0*/  STL.64 [R1+0x168], R2 ;  /* 0x0001680201007387 */ /* 0x0003e40000100a00 */
[C---:B-1----:R-:W-:Y:S02]  /*436c0*/  IMAD.WIDE R2, R5.reuse, 0x4, R246 ;  /* 0x0000000405027825 */ /* 0x042fe400078e02f6 */
[----:B------:R-:W4:Y:S04]  /*436d0*/  LDL.LU.64 R246, [R1+0x2890] ;  /* 0x0028900001f67983 */ /* 0x000f280000300a00 */
[----:B------:R-:W4:Y:S04]  /*436e0*/  LDL.LU.64 R54, [R1+0xbd8] ;  /* 0x000bd80001367983 */ /* 0x000f280000300a00 */
[----:B------:R-:W4:Y:S04]  /*436f0*/  LDL.LU.64 R28, [R1+0xbe0] ;  /* 0x000be000011c7983 */ /* 0x000f280000300a00 */
[----:B------:R3:W-:Y:S04]  /*43700*/  STL.64 [R1+0x160], R2 ;  /* 0x0001600201007387 */ /* 0x0007e80000100a00 */
[----:B------:R-:W4:Y:S04]  /*43710*/  LDL.LU.64 R50, [R1+0xbe8] ;  /* 0x000be80001327983 */ /* 0x000f280000300a00 */
[----:B------:R-:W4:Y:S01]  /*43720*/  LDL.LU.64 R46, [R1+0xbf0] ;  /* 0x000bf000012e7983 */ /* 0x000f220000300a00 */
[----:B---3--:R-:W-:-:S05]  /*43730*/  IMAD.WIDE R2, R5, 0x4, R30 ;  /* 0x0000000405027825 */ /* 0x008fca00078e021e */
[----:B------:R2:W-:Y:S04]  /*43740*/  STL.64 [R1+0x158], R2 ;  /* 0x0001580201007387 */ /* 0x0005e80000100a00 */
[----:B------:R-:W3:Y:S04]  /*43750*/  LDL.LU.64 R36, [R1+0xbf8] ;  /* 0x000bf80001247983 */ /* 0x000ee80000300a00 */
[----:B------:R-:W3:Y:S04]  /*43760*/  LDL.LU.64 R20, [R1+0xc00] ;  /* 0x000c000001147983 */ /* 0x000ee80000300a00 */
[----:B------:R-:W3:Y:S01]  /*43770*/  LDL.LU.64 R44, [R1+0xc08] ;  /* 0x000c0800012c7983 */ /* 0x000ee20000300a00 */
[----:B--2---:R-:W-:-:S03]  /*43780*/  IMAD.WIDE R2, R5, 0x4, R250 ;  /* 0x0000000405027825 */ /* 0x004fc600078e02fa */
[----:B------:R-:W2:Y:S04]  /*43790*/  LDL.LU.64 R250, [R1+0xc10] ;  /* 0x000c100001fa7983 */ /* 0x000ea80000300a00 */
[----:B------:R-:W2:Y:S04]  /*437a0*/  LDL.LU.64 R30, [R1+0xc18] ;  /* 0x000c1800011e7983 */ /* 0x000ea80000300a00 */
[----:B------:R4:W-:Y:S04]  /*437b0*/  STL.64 [R1+0x150], R2 ;  /* 0x0001500201007387 */ /* 0x0009e80000100a00 */
[----:B------:R-:W2:Y:S01]  /*437c0*/  LDL.LU.64 R42, [R1+0xc20] ;  /* 0x000c2000012a7983 */ /* 0x000ea20000300a00 */
[----:B----4-:R-:W-:-:S04]  /*437d0*/  IMAD.WIDE R2, R5, 0x4, R22 ;  /* 0x0000000405027825 */ /* 0x010fc800078e0216 */
[C---:B------:R-:W-:Y:S01]  /*437e0*/  IMAD.WIDE R6, R5.reuse, 0x4, R66 ;  /* 0x0000000405067825 */ /* 0x040fe200078e0242 */
[----:B------:R-:W4:Y:S04]  /*437f0*/  LDL.LU.64 R22, [R1+0xc28] ;  /* 0x000c280001167983 */ /* 0x000f280000300a00 */
[----:B------:R1:W-:Y:S02]  /*43800*/  STL.64 [R1+0x148], R2 ;  /* 0x0001480201007387 */ /* 0x0003e40000100a00 */
[C---:B-1----:R-:W-:Y:S02]  /*43810*/  IMAD.WIDE R2, R5.reuse, 0x4, R246 ;  /* 0x0000000405027825 */ /* 0x042fe400078e02f6 */
[----:B------:R-:W4:Y:S04]  /*43820*/  LDL.LU.64 R246, [R1+0xc30] ;  /* 0x000c300001f67983 */ /* 0x000f280000300a00 */
[----:B------:R1:W-:Y:S04]  /*43830*/  STL.64 [R1+0x140], R6 ;  /* 0x0001400601007387 */ /* 0x0003e80000100a00 */
[----:B------:R1:W-:Y:S02]  /*43840*/  STL.64 [R1+0x138], R2 ;  /* 0x0001380201007387 */ /* 0x0003e40000100a00 */
[----:B-1----:R-:W-:-:S02]  /*43850*/  IMAD.WIDE R6, R5, 0x4, R34 ;  /* 0x0000000405067825 */ /* 0x002fc400078e0222 */
[----:B------:R-:W4:Y:S02]  /*43860*/  LDL.LU.64 R34, [R1+0xc38] ;  /* 0x000c380001227983 */ /* 0x000f240000300a00 */
[C---:B------:R-:W-:Y:S02]  /*43870*/  IMAD.WIDE R2, R5.reuse, 0x4, R64 ;  /* 0x0000000405027825 */ /* 0x040fe400078e0240 */
[----:B------:R1:W-:Y:S02]  /*43880*/  STL.64 [R1+0x130], R6 ;  /* 0x0001300601007387 */ /* 0x0003e40000100a00 */
[C---:B------:R-:W-:Y:S02]  /*43890*/  IMAD.WIDE R8, R5.reuse, 0x4, R60 ;  /* 0x0000000405087825 */ /* 0x040fe400078e023c */
[----:B------:R3:W-:Y:S02]  /*438a0*/  STL.64 [R1+0x128], R2 ;  /* 0x0001280201007387 */ /* 0x0007e40000100a00 */
[----:B-1----:R-:W-:-:S04]  /*438b0*/  IMAD.WIDE R6, R5, 0x4, R62 ;  /* 0x0000000405067825 */ /* 0x002fc800078e023e */
[C---:B---3--:R-:W-:Y:S01]  /*438c0*/  IMAD.WIDE R2, R5.reuse, 0x4, R24 ;  /* 0x0000000405027825 */ /* 0x048fe200078e0218 */
[----:B------:R1:W-:Y:S04]  /*438d0*/  STL.64 [R1+0x120], R6 ;  /* 0x0001200601007387 */ /* 0x0003e80000100a00 */
[----:B------:R-:W-:Y:S01]  /*438e0*/  STL.64 [R1+0x118], R8 ;  /* 0x0001180801007387 */ /* 0x000fe20000100a00 */
[----:B-1----:R-:W-:-:S03]  /*438f0*/  IMAD.WIDE R6, R5, 0x4, R248 ;  /* 0x0000000405067825 */ /* 0x002fc600078e02f8 */
[----:B------:R-:W3:Y:S04]  /*43900*/  LDL.LU.64 R248, [R1+0xc40] ;  /* 0x000c400001f87983 */ /* 0x000ee80000300a00 */
[----:B------:R1:W-:Y:S04]  /*43910*/  STL.64 [R1+0x110], R2 ;  /* 0x0001100201007387 */ /* 0x0003e80000100a00 */
[----:B------:R1:W-:Y:S04]  /*43920*/  STL.64 [R1+0x108], R6 ;  /* 0x0001080601007387 */ /* 0x0003e80000100a00 */
[----:B------:R-:W3:Y:S01]  /*43930*/  LDL.LU.64 R24, [R1+0xc48] ;  /* 0x000c480001187983 */ /* 0x000ee20000300a00 */
[----:B-1----:R-:W-:-:S04]  /*43940*/  IMAD.WIDE R2, R5, 0x4, R26 ;  /* 0x0000000405027825 */ /* 0x002fc800078e021a */
[C---:B------:R-:W-:Y:S01]  /*43950*/  IMAD.WIDE R6, R5.reuse, 0x4, R58 ;  /* 0x0000000405067825 */ /* 0x040fe200078e023a */
[----:B------:R-:W3:Y:S04]  /*43960*/  LDL.LU.64 R26, [R1+0xc50] ;  /* 0x000c5000011a7983 */ /* 0x000ee80000300a00 */
[----:B------:R1:W-:Y:S02]  /*43970*/  STL.64 [R1+0x100], R2 ;  /* 0x0001000201007387 */ /* 0x0003e40000100a00 */
[C---:B-1----:R-:W-:Y:S02]  /*43980*/  IMAD.WIDE R2, R5.reuse, 0x4, R32 ;  /* 0x0000000405027825 */ /* 0x042fe400078e0220 */
[----:B------:R-:W3:Y:S04]  /*43990*/  LDL.LU.64 R32, [R1+0xc58] ;  /* 0x000c580001207983 */ /* 0x000ee80000300a00 */
[----:B------:R1:W-:Y:S04]  /*439a0*/  STL.64 [R1+0xf8], R6 ;  /* 0x0000f80601007387 */ /* 0x0003e80000100a00 */
[----:B------:R2:W-:Y:S01]  /*439b0*/  STL.64 [R1+0xf0], R2 ;  /* 0x0000f00201007387 */ /* 0x0005e20000100a00 */
[----:B------:R-:W-:-:S04]  /*439c0*/  IMAD.WIDE R8, R5, 0x4, R36 ;  /* 0x0000000405087825 */ /* 0x000fc800078e0224 */
[----:B-1----:R-:W-:-:S04]  /*439d0*/  IMAD.WIDE R6, R5, 0x4, R54 ;  /* 0x0000000405067825 */ /* 0x002fc800078e0236 */
[C---:B--2---:R-:W-:Y:S02]  /*439e0*/  IMAD.WIDE R2, R5.reuse, 0x4, R28 ;  /* 0x0000000405027825 */ /* 0x044fe400078e021c */
[----:B------:R-:W2:Y:S04]  /*439f0*/  LDL.LU.64 R28, [R1+0xc60] ;  /* 0x000c6000011c7983 */ /* 0x000ea80000300a00 */
[----:B------:R1:W-:Y:S04]  /*43a00*/  STL.64 [R1+0xe8], R6 ;  /* 0x0000e80601007387 */ /* 0x0003e80000100a00 */
[----:B------:R1:W-:Y:S02]  /*43a10*/  STL.64 [R1+0xe0], R2 ;  /* 0x0000e00201007387 */ /* 0x0003e40000100a00 */
[----:B-1----:R-:W-:-:S04]  /*43a20*/  IMAD.WIDE R6, R5, 0x4, R50 ;  /* 0x0000000405067825 */ /* 0x002fc800078e0232 */
[C---:B------:R-:W-:Y:S01]  /*43a30*/  IMAD.WIDE R2, R5.reuse, 0x4, R46 ;  /* 0x0000000405027825 */ /* 0x040fe200078e022e */
[----:B------:R1:W-:Y:S04]  /*43a40*/  STL.64 [R1+0xd8], R6 ;  /* 0x0000d80601007387 */ /* 0x0003e80000100a00 */
[----:B------:R1:W-:Y:S04]  /*43a50*/  STL.64 [R1+0xd0], R2 ;  /* 0x0000d00201007387 */ /* 0x0003e80000100a00 */
[----:B------:R-:W-:Y:S01]  /*43a60*/  STL.64 [R1+0xc8], R8 ;  /* 0x0000c80801007387 */ /* 0x000fe20000100a00 */
[----:B-1----:R-:W-:-:S04]  /*43a70*/  IMAD.WIDE R6, R5, 0x4, R20 ;  /* 0x0000000405067825 */ /* 0x002fc800078e0214 */
[C---:B------:R-:W-:Y:S01]  /*43a80*/  IMAD.WIDE R2, R5.reuse, 0x4, R44 ;  /* 0x0000000405027825 */ /* 0x040fe200078e022c */
[----:B------:R-:W2:Y:S04]  /*43a90*/  LDL.LU.64 R20, [R1+0xc68] ;  /* 0x000c680001147983 */ /* 0x000ea80000300a00 */
[----:B------:R-:W-:Y:S04]  /*43aa0*/  STL.64 [R1+0xc0], R6 ;  /* 0x0000c00601007387 */ /* 0x000fe80000100a00 */
[----:B------:R1:W-:Y:S01]  /*43ab0*/  STL.64 [R1+0xb8], R2 ;  /* 0x0000b80201007387 */ /* 0x0003e20000100a00 */
[----:B------:R-:W-:-:S04]  /*43ac0*/  IMAD.WIDE R250, R5, 0x4, R250 ;  /* 0x0000000405fa7825 */ /* 0x000fc800078e02fa */
[C---:B-1----:R-:W-:Y:S02]  /*43ad0*/  IMAD.WIDE R2, R5.reuse, 0x4, R30 ;  /* 0x0000000405027825 */ /* 0x042fe400078e021e */
[----:B------:R-:W2:Y:S04]  /*43ae0*/  LDL.LU.64 R30, [R1+0xc70] ;  /* 0x000c7000011e7983 */ /* 0x000ea80000300a00 */
[----:B------:R4:W-:Y:S04]  /*43af0*/  STL.64 [R1+0xa8], R2 ;  /* 0x0000a80201007387 */ /* 0x0009e80000100a00 */
[----:B------:R-:W-:Y:S04]  /*43b00*/  STL.64 [R1+0xb0], R250 ;  /* 0x0000b0fa01007387 */ /* 0x000fe80000100a00 */
[----:B------:R-:W-:Y:S01]  /*43b10*/  STL.64 [R1+0x27e8], R250 ;  /* 0x0027e8fa01007387 */ /* 0x000fe20000100a00 */
[----:B------:R-:W-:-:S04]  /*43b20*/  IMAD.WIDE R10, R5, 0x4, R42 ;  /* 0x00000004050a7825 */ /* 0x000fc800078e022a */
[----:B----4-:R-:W-:-:S05]  /*43b30*/  IMAD.WIDE R2, R5, 0x4, R22 ;  /* 0x0000000405027825 */ /* 0x010fca00078e0216 */
[----:B------:R1:W-:Y:S04]  /*43b40*/  STL.64 [R1+0x98], R2 ;  /* 0x0000980201007387 */ /* 0x0003e80000100a00 */
[----:B------:R-:W4:Y:S04]  /*43b50*/  LDL.LU.64 R44, [R1+0xc78] ;  /* 0x000c7800012c7983 */ /* 0x000f280000300a00 */
[----:B------:R-:W4:Y:S04]  /*43b60*/  LDL.LU.64 R42, [R1+0xc80] ;  /* 0x000c8000012a7983 */ /* 0x000f280000300a00 */
[----:B------:R-:W-:Y:S01]  /*43b70*/  STL.64 [R1+0xa0], R10 ;  /* 0x0000a00a01007387 */ /* 0x000fe20000100a00 */
[----:B------:R-:W-:-:S04]  /*43b80*/  IMAD.WIDE R246, R5, 0x4, R246 ;  /* 0x0000000405f67825 */ /* 0x000fc800078e02f6 */
[----:B-1----:R-:W-:-:S05]  /*43b90*/  IMAD.WIDE R2, R5, 0x4, R34 ;  /* 0x0000000405027825 */ /* 0x002fca00078e0222 */
[----:B------:R-:W-:Y:S04]  /*43ba0*/  STL.64 [R1+0x88], R2 ;  /* 0x0000880201007387 */ /* 0x000fe80000100a00 */
[----:B------:R1:W-:Y:S04]  /*43bb0*/  STL.64 [R1+0x26e0], R10 ;  /* 0x0026e00a01007387 */ /* 0x0003e80000100a00 */
[----:B------:R-:W-:Y:S04]  /*43bc0*/  STL.64 [R1+0x90], R246 ;  /* 0x000090f601007387 */ /* 0x000fe80000100a00 */
[----:B------:R2:W-:Y:S04]  /*43bd0*/  STL.64 [R1+0x2828], R246 ;  /* 0x002828f601007387 */ /* 0x0005e80000100a00 */
[----:B------:R-:W4:Y:S04]  /*43be0*/  LDL.LU.64 R34, [R1+0xc88] ;  /* 0x000c880001227983 */ /* 0x000f280000300a00 */
[----:B------:R-:W4:Y:S01]  /*43bf0*/  LDL.LU.64 R22, [R1+0xc90] ;  /* 0x000c900001167983 */ /* 0x000f220000300a00 */
[----:B---3--:R-:W-:-:S04]  /*43c00*/  IMAD.WIDE R248, R5, 0x4, R248 ;  /* 0x0000000405f87825 */ /* 0x008fc800078e02f8 */
[C---:B------:R-:W-:Y:S02]  /*43c10*/  IMAD.WIDE R250, R5.reuse, 0x4, R24 ;  /* 0x0000000405fa7825 */ /* 0x040fe400078e0218 */
[----:B------:R-:W3:Y:S04]  /*43c20*/  LDL.LU.64 R24, [R1+0xc98] ;  /* 0x000c980001187983 */ /* 0x000ee80000300a00 */
[----:B------:R-:W-:Y:S04]  /*43c30*/  STL.64 [R1+0x80], R248 ;  /* 0x000080f801007387 */ /* 0x000fe80000100a00 */
[----:B------:R2:W-:Y:S01]  /*43c40*/  STL.64 [R1+0x2808], R248 ;  /* 0x002808f801007387 */ /* 0x0005e20000100a00 */
[----:B-1----:R-:W-:-:S03]  /*43c50*/  IMAD.WIDE R10, R5, 0x4, R26 ;  /* 0x00000004050a7825 */ /* 0x002fc600078e021a */
[----:B------:R-:W3:Y:S01]  /*43c60*/  LDL.LU.64 R26, [R1+0xca0] ;  /* 0x000ca000011a7983 */ /* 0x000ee20000300a00 */
[----:B------:R-:W-:-:S03]  /*43c70*/  IMAD.WIDE R8, R5, 0x4, R32 ;  /* 0x0000000405087825 */ /* 0x000fc600078e0220 */
[----:B------:R-:W3:Y:S01]  /*43c80*/  LDL.LU.64 R32, [R1+0xca8] ;  /* 0x000ca80001207983 */ /* 0x000ee20000300a00 */
[----:B--2---:R-:W-:-:S03]  /*43c90*/  IMAD.WIDE R6, R5, 0x4, R28 ;  /* 0x0000000405067825 */ /* 0x004fc600078e021c */
[----:B------:R-:W2:Y:S04]  /*43ca0*/  LDL.LU.64 R28, [R1+0xcb0] ;  /* 0x000cb000011c7983 */ /* 0x000ea80000300a00 */
[----:B------:R-:W-:Y:S04]  /*43cb0*/  STL.64 [R1+0x78], R250 ;  /* 0x000078fa01007387 */ /* 0x000fe80000100a00 */
[----:B------:R-:W-:Y:S04]  /*43cc0*/  STL.64 [R1+0x2810], R250 ;  /* 0x002810fa01007387 */ /* 0x000fe80000100a00 */
[----:B------:R-:W-:Y:S04]  /*43cd0*/  STL.64 [R1+0x70], R10 ;  /* 0x0000700a01007387 */ /* 0x000fe80000100a00 */
[----:B------:R4:W-:Y:S01]  /*43ce0*/  STL.64 [R1+0x27f0], R10 ;  /* 0x0027f00a01007387 */ /* 0x0009e20000100a00 */
[----:B------:R-:W-:-:S04]  /*43cf0*/  IMAD.WIDE R246, R5, 0x4, R20 ;  /* 0x0000000405f67825 */ /* 0x000fc800078e0214 */
[C---:B------:R-:W-:Y:S02]  /*43d00*/  IMAD.WIDE R248, R5.reuse, 0x4, R30 ;  /* 0x0000000405f87825 */ /* 0x040fe400078e021e */
[----:B------:R-:W2:Y:S04]  /*43d10*/  LDL.LU.64 R30, [R1+0xcb8] ;  /* 0x000cb800011e7983 */ /* 0x000ea80000300a00 */
[----:B------:R-:W-:Y:S04]  /*43d20*/  STL.64 [R1+0x58], R246 ;  /* 0x000058f601007387 */ /* 0x000fe80000100a00 */
[----:B------:R-:W-:Y:S04]  /*43d30*/  STL.64 [R1+0x2840], R246 ;  /* 0x002840f601007387 */ /* 0x000fe80000100a00 */
[----:B------:R-:W-:Y:S04]  /*43d40*/  STL.64 [R1+0x68], R8 ;  /* 0x0000680801007387 */ /* 0x000fe80000100a00 */
[----:B------:R1:W-:Y:S04]  /*43d50*/  STL.64 [R1+0x27b8], R8 ;  /* 0x0027b80801007387 */ /* 0x0003e80000100a00 */
[----:B------:R-:W-:Y:S04]  /*43d60*/  STL.64 [R1+0x50], R248 ;  /* 0x000050f801007387 */ /* 0x000fe80000100a00 */
[----:B------:R-:W-:Y:S04]  /*43d70*/  STL.64 [R1+0x2830], R248 ;  /* 0x002830f801007387 */ /* 0x000fe80000100a00 */
[----:B------:R-:W-:Y:S04]  /*43d80*/  STL.64 [R1+0x60], R6 ;  /* 0x0000600601007387 */ /* 0x000fe80000100a00 */
[----:B------:R1:W-:Y:S01]  /*43d90*/  STL.64 [R1+0x26e8], R6 ;  /* 0x0026e80601007387 */ /* 0x0003e20000100a00 */
[----:B----4-:R-:W-:-:S05]  /*43da0*/  IMAD.WIDE R10, R5, 0x4, R44 ;  /* 0x00000004050a7825 */ /* 0x010fca00078e022c */
[----:B------:R-:W-:Y:S04]  /*43db0*/  STL.64 [R1+0x48], R10 ;  /* 0x0000480a01007387 */ /* 0x000fe80000100a00 */
[----:B------:R-:W-:Y:S04]  /*43dc0*/  STL.64 [R1+0x2838], R10 ;  /* 0x0028380a01007387 */ /* 0x000fe80000100a00 */
[----:B------:R-:W4:Y:S01]  /*43dd0*/  LDL.LU.64 R44, [R1+0xcc0] ;  /* 0x000cc000012c7983 */ /* 0x000f220000300a00 */
[----:B------:R-:W-:-:S03]  /*43de0*/  IMAD.WIDE R2, R5, 0x4, R34 ;  /* 0x0000000405027825 */ /* 0x000fc600078e0222 */
[----:B------:R-:W4:Y:S01]  /*43df0*/  LDL.LU.64 R34, [R1+0xcc8] ;  /* 0x000cc80001227983 */ /* 0x000f220000300a00 */
[----:B-1----:R-:W-:-:S03]  /*43e00*/  IMAD.WIDE R8, R5, 0x4, R42 ;  /* 0x0000000405087825 */ /* 0x002fc600078e022a */
[----:B------:R3:W-:Y:S01]  /*43e10*/  STL.64 [R1+0x38], R2 ;  /* 0x0000380201007387 */ /* 0x0007e20000100a00 */
[----:B------:R-:W-:-:S03]  /*43e20*/  IMAD.WIDE R6, R5, 0x4, R22 ;  /* 0x0000000405067825 */ /* 0x000fc600078e0216 */
[----:B------:R-:W4:Y:S04]  /*43e30*/  LDL.LU.64 R42, [R1+0xcd0] ;  /* 0x000cd000012a7983 */ /* 0x000f280000300a00 */
[----:B------:R-:W4:Y:S04]  /*43e40*/  LDL.LU.64 R22, [R1+0xcd8] ;  /* 0x000cd80001167983 */ /* 0x000f280000300a00 */
[----:B------:R-:W-:Y:S04]  /*43e50*/  STL.64 [R1+0x40], R8 ;  /* 0x0000400801007387 */ /* 0x000fe80000100a00 */
[----:B------:R2:W-:Y:S04]  /*43e60*/  STL.64 [R1+0x2818], R8 ;  /* 0x0028180801007387 */ /* 0x0005e80000100a00 */
[----:B------:R-:W-:Y:S04]  /*43e70*/  STL.64 [R1+0x30], R6 ;  /* 0x0000300601007387 */ /* 0x000fe80000100a00 */
[----:B------:R-:W-:Y:S04]  /*43e80*/  STL.64 [R1+0x27f8], R6 ;  /* 0x0027f80601007387 */ /* 0x000fe80000100a00 */
[----:B------:R-:W4:Y:S01]  /*43e90*/  LDL.LU.64 R54, [R1+0xce0] ;  /* 0x000ce00001367983 */ /* 0x000f220000300a00 */
[----:B---3--:R-:W-:-:S03]  /*43ea0*/  IMAD.WIDE R2, R5, 0x4, R24 ;  /* 0x0000000405027825 */ /* 0x008fc600078e0218 */
[----:B------:R-:W3:Y:S01]  /*43eb0*/  LDL.LU.64 R24, [R1+0xce8] ;  /* 0x000ce80001187983 */ /* 0x000ee20000300a00 */
[----:B------:R-:W-:-:S03]  /*43ec0*/  IMAD.WIDE R242, R5, 0x4, R26 ;  /* 0x0000000405f27825 */ /* 0x000fc600078e021a */
[----:B------:R-:W3:Y:S01]  /*43ed0*/  LDL.LU.64 R26, [R1+0xcf0] ;  /* 0x000cf000011a7983 */ /* 0x000ee20000300a00 */
[----:B------:R-:W-:-:S05]  /*43ee0*/  IMAD.WIDE R10, R5, 0x4, R32 ;  /* 0x00000004050a7825 */ /* 0x000fca00078e0220 */
[----:B------:R-:W-:Y:S04]  /*43ef0*/  STL.64 [R1+0x18], R10 ;  /* 0x0000180a01007387 */ /* 0x000fe80000100a00 */
[----:B------:R-:W-:Y:S04]  /*43f00*/  STL.64 [R1+0x2848], R10 ;  /* 0x0028480a01007387 */ /* 0x000fe80000100a00 */
[----:B------:R-:W-:Y:S04]  /*43f10*/  STL.64 [R1+0x28], R2 ;  /* 0x0000280201007387 */ /* 0x000fe80000100a00 */
[----:B------:R1:W-:Y:S04]  /*43f20*/  STL.64 [R1+0x27c0], R2 ;  /* 0x0027c00201007387 */ /* 0x0003e80000100a00 */
[----:B------:R-:W3:Y:S04]  /*43f30*/  LDL.LU.64 R50, [R1+0xcf8] ;  /* 0x000cf80001327983 */ /* 0x000ee80000300a00 */
[----:B------:R-:W3:Y:S01]  /*43f40*/  LDL.LU.64 R46, [R1+0xd00] ;  /* 0x000d0000012e7983 */ /* 0x000ee20000300a00 */
[----:B--2---:R-:W-:-:S04]  /*43f50*/  IMAD.WIDE R8, R5, 0x4, R28 ;  /* 0x0000000405087825 */ /* 0x004fc800078e021c */
[----:B-1----:R-:W-:-:S05]  /*43f60*/  IMAD.WIDE R2, R5, 0x4, R30 ;  /* 0x0000000405027825 */ /* 0x002fca00078e021e */
[----:B------:R1:W-:Y:S04]  /*43f70*/  STL.64 [R1+0x8], R2 ;  /* 0x0000080201007387 */ /* 0x0003e80000100a00 */
[----:B------:R-:W2:Y:S04]  /*43f80*/  LDL.LU.64 R36, [R1+0xd08] ;  /* 0x000d080001247983 */ /* 0x000ea80000300a00 */
[----:B------:R-:W2:Y:S04]  /*43f90*/  LDL.LU.64 R28, [R1+0xd10] ;  /* 0x000d1000011c7983 */ /* 0x000ea80000300a00 */
[----:B------:R-:W2:Y:S04]  /*43fa0*/  LDL.LU.64 R32, [R1+0xd18] ;  /* 0x000d180001207983 */ /* 0x000ea80000300a00 */
[----:B------:R-:W2:Y:S04]  /*43fb0*/  LDL.LU.64 R30, [R1+0xd20] ;  /* 0x000d2000011e7983 */ /* 0x000ea80000300a00 */
[----:B------:R-:W-:Y:S04]  /*43fc0*/  STL.64 [R1+0x10], R8 ;  /* 0x0000100801007387 */ /* 0x000fe80000100a00 */
[----:B------:R-:W-:Y:S04]  /*43fd0*/  STL.64 [R1+0x2850], R8 ;  /* 0x0028500801007387 */ /* 0x000fe80000100a00 */
[----:B------:R-:W-:Y:S04]  /*43fe0*/  STL.64 [R1+0x20], R242 ;  /* 0x000020f201007387 */ /* 0x000fe80000100a00 */
[----:B------:R-:W-:Y:S01]  /*43ff0*/  STL.64 [R1+0x26f0], R242 ;  /* 0x0026f0f201007387 */ /* 0x000fe20000100a00 */
[----:B----4-:R-:W-:-:S03]  /*44000*/  IMAD.WIDE R240, R5, 0x4, R34 ;  /* 0x0000000405f07825 */ /* 0x010fc600078e0222 */
[----:B------:R-:W4:Y:S01]  /*44010*/  LDL.LU.64 R34, [R1+0xd28] ;  /* 0x000d280001227983 */ /* 0x000f220000300a00 */
[----:B------:R-:W-:-:S04]  /*44020*/  IMAD.WIDE R238, R5, 0x4, R42 ;  /* 0x0000000405ee7825 */ /* 0x000fc800078e022a */
[C---:B-1----:R-:W-:Y:S01]  /*44030*/  IMAD.WIDE R2, R5.reuse, 0x4, R44 ;  /* 0x0000000405027825 */ /* 0x042fe200078e022c */
[----:B------:R-:W-:Y:S04]  /*44040*/  STL.64 [R1+0x2858], R240 ;  /* 0x002858f001007387 */ /* 0x000fe80000100a00 */
[----:B------:R-:W4:Y:S04]  /*44050*/  LDL.LU.64 R44, [R1+0xd30] ;  /* 0x000d3000012c7983 */ /* 0x000f280000300a00 */
[----:B------:R-:W-:Y:S01]  /*44060*/  STL.64 [R1+0x2860], R238 ;  /* 0x002860ee01007387 */ /* 0x000fe20000100a00 */
[----:B------:R-:W-:-:S03]  /*44070*/  IMAD.WIDE R236, R5, 0x4, R22 ;  /* 0x0000000405ec7825 */ /* 0x000fc600078e0216 */
[----:B------:R-:W4:Y:S04]  /*44080*/  LDL.LU.64 R42, [R1+0xd38] ;  /* 0x000d3800012a7983 */ /* 0x000f280000300a00 */
[----:B------:R-:W4:Y:S01]  /*44090*/  LDL.LU.64 R20, [R1+0xd40] ;  /* 0x000d400001147983 */ /* 0x000f220000300a00 */
[----:B------:R-:W-:-:S03]  /*440a0*/  IMAD.WIDE R234, R5, 0x4, R54 ;  /* 0x0000000405ea7825 */ /* 0x000fc600078e0236 */
[----:B------:R-:W4:Y:S04]  /*440b0*/  LDL.LU.64 R22, [R1+0xd48] ;  /* 0x000d480001167983 */ /* 0x000f280000300a00 */
[----:B------:R-:W-:Y:S04]  /*440c0*/  STL.64 [R1], R2 ;  /* 0x0000000201007387 */ /* 0x000fe80000100a00 */
[----:B------:R-:W-:Y:S04]  /*440d0*/  STL.64 [R1+0x2868], R2 ;  /* 0x0028680201007387 */ /* 0x000fe80000100a00 */
[----:B------:R-:W-:Y:S04]  /*440e0*/  STL.64 [R1+0x27c8], R236 ;  /* 0x0027c8ec01007387 */ /* 0x000fe80000100a00 */
[----:B------:R-:W-:Y:S01]  /*440f0*/  STL.64 [R1+0x26f8], R234 ;  /* 0x0026f8ea01007387 */ /* 0x000fe20000100a00 */
[----:B---3--:R-:W-:-:S03]  /*44100*/  IMAD.WIDE R232, R5, 0x4, R24 ;  /* 0x0000000405e87825 */ /* 0x008fc600078e0218 */
[----:B------:R-:W3:Y:S04]  /*44110*/  LDL.LU.64 R24, [R1+0xd50] ;  /* 0x000d500001187983 */ /* 0x000ee80000300a00 */
[----:B------:R-:W-:Y:S01]  /*44120*/  STL.64 [R1+0x2870], R232 ;  /* 0x002870e801007387 */ /* 0x000fe20000100a00 */
[----:B------:R-:W-:-:S03]  /*44130*/  IMAD.WIDE R230, R5, 0x4, R26 ;  /* 0x0000000405e67825 */ /* 0x000fc600078e021a */
[----:B------:R-:W3:Y:S04]  /*44140*/  LDL.LU.64 R26, [R1+0xd58] ;  /* 0x000d5800011a7983 */ /* 0x000ee80000300a00 */
[----:B------:R-:W-:Y:S01]  /*44150*/  STL.64 [R1+0x2878], R230 ;  /* 0x002878e601007387 */ /* 0x000fe20000100a00 */
[----:B------:R-:W-:-:S05]  /*44160*/  IMAD.WIDE R228, R5, 0x4, R50 ;  /* 0x0000000405e47825 */ /* 0x000fca00078e0232 */
[----:B------:R-:W-:Y:S01]  /*44170*/  STL.64 [R1+0x2880], R228 ;  /* 0x002880e401007387 */ /* 0x000fe20000100a00 */
[----:B--2---:R-:W-:-:S04]  /*44180*/  IMAD.WIDE R220, R5, 0x4, R32 ;  /* 0x0000000405dc7825 */ /* 0x004fc800078e0220 */
[----:B------:R-:W-:-:S04]  /*44190*/  IMAD.WIDE R222, R5, 0x4, R28 ;  /* 0x0000000405de7825 */ /* 0x000fc800078e021c */
[C---:B------:R-:W-:Y:S01]  /*441a0*/  IMAD.WIDE R12, R5.reuse, 0x4, R30 ;  /* 0x00000004050c7825 */ /* 0x040fe200078e021e */
[----:B------:R-:W2:Y:S04]  /*441b0*/  LDL.LU.64 R28, [R1+0xd60] ;  /* 0x000d6000011c7983 */ /* 0x000ea80000300a00 */
[----:B------:R-:W-:Y:S04]  /*441c0*/  STL.64 [R1+0x27d0], R220 ;  /* 0x0027d0dc01007387 */ /* 0x000fe80000100a00 */
[----:B------:R-:W2:Y:S04]  /*441d0*/  LDL.LU.64 R30, [R1+0xd68] ;  /* 0x000d6800011e7983 */ /* 0x000ea80000300a00 */
[----:B------:R-:W2:Y:S04]  /*441e0*/  LDL.LU.64 R32, [R1+0xd70] ;  /* 0x000d700001207983 */ /* 0x000ea80000300a00 */
[----:B------:R1:W-:Y:S01]  /*441f0*/  STL.64 [R1+0x2700], R12 ;  /* 0x0027000c01007387 */ /* 0x0003e20000100a00 */
[----:B------:R-:W-:-:S04]  /*44200*/  IMAD.WIDE R224, R5, 0x4, R36 ;  /* 0x0000000405e07825 */ /* 0x000fc800078e0224 */
[C---:B----4-:R-:W-:Y:S02]  /*44210*/  IMAD.WIDE R14, R5.reuse, 0x4, R34 ;  /* 0x00000004050e7825 */ /* 0x050fe400078e0222 */
[----:B------:R-:W4:Y:S04]  /*44220*/  LDL.LU.64 R34, [R1+0xd78] ;  /* 0x000d780001227983 */ /* 0x000f280000300a00 */
[----:B------:R-:W4:Y:S04]  /*44230*/  LDL.LU.64 R36, [R1+0xd80] ;  /* 0x000d800001247983 */ /* 0x000f280000300a00 */
[----:B------:R-:W4:Y:S04]  /*44240*/  LDL.LU.64 R78, [R1+0xd88] ;  /* 0x000d8800014e7983 */ /* 0x000f280000300a00 */
[----:B------:R-:W4:Y:S01]  /*44250*/  LDL.LU.64 R76, [R1+0xd90] ;  /* 0x000d9000014c7983 */ /* 0x000f220000300a00 */
[----:B------:R-:W-:-:S04]  /*44260*/  IMAD.WIDE R18, R5, 0x4, R42 ;  /* 0x0000000405127825 */ /* 0x000fc800078e022a */
[C---:B------:R-:W-:Y:S01]  /*44270*/  IMAD.WIDE R16, R5.reuse, 0x4, R44 ;  /* 0x0000000405107825 */ /* 0x040fe200078e022c */
[----:B------:R-:W4:Y:S03]  /*44280*/  LDL.LU.64 R42, [R1+0xd98] ;  /* 0x000d9800012a7983 */ /* 0x000f260000300a00 */
[C---:B------:R-:W-:Y:S01]  /*44290*/  IMAD.WIDE R226, R5.reuse, 0x4, R46 ;  /* 0x0000000405e27825 */ /* 0x040fe200078e022e */
        /* <DEDUP_REMOVED lines=11> */
[----:B---3--:R-:W-:-:S05]  /*44350*/  IMAD.WIDE R26, R5, 0x4, R26 ;  /* 0x00000004051a7825 */ /* 0x008fca00078e021a */
[----:B------:R-:W-:Y:S04]  /*44360*/  STL.64 [R1+0x27d8], R26 ;  /* 0x0027d81a01007387 */ /* 0x000fe80000100a00 */
[----:B------:R-:W3:Y:S04]  /*44370*/  LDL.LU.64 R66, [R1+0xdf8] ;  /* 0x000df80001427983 */ /* 0x000ee80000300a00 */
[----:B------:R-:W3:Y:S01]  /*44380*/  LDL.LU.64 R68, [R1+0xe00] ;  /* 0x000e000001447983 */ /* 0x000ee20000300a00 */
[----:B--2---:R-:W-:-:S05]  /*44390*/  IMAD.WIDE R28, R5, 0x4, R28 ;  /* 0x00000004051c7825 */ /* 0x004fca00078e021c */
[----:B------:R-:W-:Y:S04]  /*443a0*/  STL.64 [R1+0x2708], R28 ;  /* 0x0027081c01007387 */ /* 0x000fe80000100a00 */
[----:B------:R-:W2:Y:S04]  /*443b0*/  LDL.LU.64 R70, [R1+0xe08] ;  /* 0x000e080001467983 */ /* 0x000ea80000300a00 */
[----:B------:R-:W2:Y:S04]  /*443c0*/  LDL.LU.64 R72, [R1+0xe10] ;  /* 0x000e100001487983 */ /* 0x000ea80000300a00 */
[----:B------:R-:W2:Y:S01]  /*443d0*/  LDL.LU.64 R74, [R1+0xe18] ;  /* 0x000e1800014a7983 */ /* 0x000ea20000300a00 */
[----:B----4-:R-:W-:-:S03]  /*443e0*/  IMAD.WIDE R40, R5, 0x4, R76 ;  /* 0x0000000405287825 */ /* 0x010fc600078e024c */
[----:B------:R-:W4:Y:S01]  /*443f0*/  LDL.LU.64 R76, [R1+0xe20] ;  /* 0x000e2000014c7983 */ /* 0x000f220000300a00 */
[----:B------:R-:W-:-:S04]  /*44400*/  IMAD.WIDE R44, R5, 0x4, R44 ;  /* 0x00000004052c7825 */ /* 0x000fc800078e022c */
[----:B------:R-:W-:-:S04]  /*44410*/  IMAD.WIDE R38, R5, 0x4, R78 ;  /* 0x0000000405267825 */ /* 0x000fc800078e024e */
[C---:B------:R-:W-:Y:S01]  /*44420*/  IMAD.WIDE R48, R5.reuse, 0x4, R80 ;  /* 0x0000000405307825 */ /* 0x040fe200078e0250 */
[----:B------:R-:W2:Y:S04]  /*44430*/  LDL.LU.64 R78, [R1+0xe28] ;  /* 0x000e2800014e7983 */ /* 0x000ea80000300a00 */
[----:B------:R-:W-:Y:S04]  /*44440*/  STL.64 [R1+0x2710], R44 ;  /* 0x0027102c01007387 */ /* 0x000fe80000100a00 */
[----:B------:R-:W2:Y:S01]  /*44450*/  LDL.LU.64 R80, [R1+0xe30] ;  /* 0x000e300001507983 */ /* 0x000ea20000300a00 */
[----:B------:R-:W-:-:S04]  /*44460*/  IMAD.WIDE R60, R5, 0x4, R60 ;  /* 0x00000004053c7825 */ /* 0x000fc800078e023c */
[----:B------:R-:W-:-:S04]  /*44470*/  IMAD.WIDE R52, R5, 0x4, R82 ;  /* 0x0000000405347825 */ /* 0x000fc800078e0252 */
[C---:B------:R-:W-:Y:S01]  /*44480*/  IMAD.WIDE R56, R5.reuse, 0x4, R84 ;  /* 0x0000000405387825 */ /* 0x040fe200078e0254 */
[----:B------:R-:W2:Y:S04]  /*44490*/  LDL.LU.64 R82, [R1+0xe38] ;  /* 0x000e380001527983 */ /* 0x000ea80000300a00 */
[----:B------:R-:W-:Y:S04]  /*444a0*/  STL.64 [R1+0x2728], R60 ;  /* 0x0027283c01007387 */ /* 0x000fe80000100a00 */
[----:B------:R-:W2:Y:S04]  /*444b0*/  LDL.LU.64 R84, [R1+0xe40] ;  /* 0x000e400001547983 */ /* 0x000ea80000300a00 */
[----:B------:R-:W2:Y:S04]  /*444c0*/  LDL.LU.64 R86, [R1+0xe48] ;  /* 0x000e480001567983 */ /* 0x000ea80000300a00 */
[----:B------:R-:W2:Y:S04]  /*444d0*/  LDL.LU.64 R88, [R1+0xe50] ;  /* 0x000e500001587983 */ /* 0x000ea80000300a00 */
[----:B------:R-:W2:Y:S04]  /*444e0*/  LDL.LU.64 R90, [R1+0xe58] ;  /* 0x000e5800015a7983 */ /* 0x000ea80000300a00 */
[----:B------:R-:W3:Y:S04]  /*444f0*/  LDL.LU.64 R92, [R1+0xe60] ;  /* 0x000e6000015c7983 */ /* 0x000ee80000300a00 */
[----:B------:R-:W2:Y:S04]  /*44500*/  LDL.LU.64 R94, [R1+0xe68] ;  /* 0x000e6800015e7983 */ /* 0x000ea80000300a00 */
[----:B------:R-:W2:Y:S04]  /*44510*/  LDL.LU.64 R96, [R1+0xe70] ;  /* 0x000e700001607983 */ /* 0x000ea80000300a00 */
[----:B------:R-:W2:Y:S04]  /*44520*/  LDL.LU.64 R98, [R1+0xe78] ;  /* 0x000e780001627983 */ /* 0x000ea80000300a00 */
[----:B------:R-:W2:Y:S01]  /*44530*/  LDL.LU.64 R100, [R1+0xe80] ;  /* 0x000e800001647983 */ /* 0x000ea20000300a00 */
[----:B----4-:R-:W-:-:S05]  /*44540*/  IMAD.WIDE R76, R5, 0x4, R76 ;  /* 0x00000004054c7825 */ /* 0x010fca00078e024c */
[----:B------:R-:W-:Y:S04]  /*44550*/  STL.64 [R1+0x2730], R76 ;  /* 0x0027304c01007387 */ /* 0x000fe80000100a00 */
[----:B------:R-:W4:Y:S04]  /*44560*/  LDL.LU.64 R102, [R1+0xe88] ;  /* 0x000e880001667983 */ /* 0x000f280000300a00 */
[----:B------:R-:W4:Y:S04]  /*44570*/  LDL.LU.64 R104, [R1+0xe90] ;  /* 0x000e900001687983 */ /* 0x000f280000300a00 */
[----:B------:R-:W4:Y:S04]  /*44580*/  LDL.LU.64 R106, [R1+0xe98] ;  /* 0x000e9800016a7983 */ /* 0x000f280000300a00 */
        /* <DEDUP_REMOVED lines=10> */
[----:B---3--:R-:W-:-:S03]  /*44630*/  IMAD.WIDE R92, R5, 0x4, R92 ;  /* 0x00000004055c7825 */ /* 0x008fc600078e025c */
[----:B------:R-:W3:Y:S04]  /*44640*/  LDL.LU.64 R128, [R1+0xef0] ;  /* 0x000ef00001807983 */ /* 0x000ee80000300a00 */
[----:B------:R-:W3:Y:S04]  /*44650*/  LDL.LU.64 R130, [R1+0xef8] ;  /* 0x000ef80001827983 */ /* 0x000ee80000300a00 */
[----:B------:R-:W3:Y:S04]  /*44660*/  LDL.LU.64 R132, [R1+0xf00] ;  /* 0x000f000001847983 */ /* 0x000ee80000300a00 */
[----:B------:R-:W-:Y:S04]  /*44670*/  STL.64 [R1+0x2738], R92 ;  /* 0x0027385c01007387 */ /* 0x000fe80000100a00 */
[----:B------:R-:W3:Y:S04]  /*44680*/  LDL.LU.64 R134, [R1+0xf08] ;  /* 0x000f080001867983 */ /* 0x000ee80000300a00 */
[----:B------:R-:W3:Y:S04]  /*44690*/  LDL.LU.64 R136, [R1+0xf10] ;  /* 0x000f100001887983 */ /* 0x000ee80000300a00 */
[----:B------:R-:W3:Y:S01]  /*446a0*/  LDL.LU.64 R138, [R1+0xf18] ;  /* 0x000f1800018a7983 */ /* 0x000ee20000300a00 */
[----:B--2---:R-:W-:-:S05]  /*446b0*/  IMAD.WIDE R108, R5, 0x4, R108 ;  /* 0x00000004056c7825 */ /* 0x004fca00078e026c */
[----:B------:R-:W-:Y:S04]  /*446c0*/  STL.64 [R1+0x2740], R108 ;  /* 0x0027406c01007387 */ /* 0x000fe80000100a00 */
[----:B------:R-:W2:Y:S01]  /*446d0*/  LDL.LU.64 R140, [R1+0xf20] ;  /* 0x000f2000018c7983 */ /* 0x000ea20000300a00 */
[----:B----4-:R-:W-:-:S04]  /*446e0*/  IMAD.WIDE R124, R5, 0x4, R124 ;  /* 0x00000004057c7825 */ /* 0x010fc800078e027c */
[----:B------:R-:W-:-:S04]  /*446f0*/  IMAD.WIDE R126, R5, 0x4, R142 ;  /* 0x00000004057e7825 */ /* 0x000fc800078e028e */
[----:B------:R-:W-:-:S04]  /*44700*/  IMAD.WIDE R122, R5, 0x4, R144 ;  /* 0x00000004057a7825 */ /* 0x000fc800078e0290 */
[C---:B------:R-:W-:Y:S01]  /*44710*/  IMAD.WIDE R118, R5.reuse, 0x4, R146 ;  /* 0x0000000405767825 */ /* 0x040fe200078e0292 */
[----:B------:R-:W-:Y:S04]  /*44720*/  STL.64 [R1+0x2748], R124 ;  /* 0x0027487c01007387 */ /* 0x000fe80000100a00 */
[----:B------:R-:W4:Y:S04]  /*44730*/  LDL.LU.64 R142, [R1+0xf28] ;  /* 0x000f2800018e7983 */ /* 0x000f280000300a00 */
[----:B------:R-:W4:Y:S04]  /*44740*/  LDL.LU.64 R144, [R1+0xf30] ;  /* 0x000f300001907983 */ /* 0x000f280000300a00 */
[----:B------:R-:W4:Y:S04]  /*44750*/  LDL.LU.64 R146, [R1+0xf38] ;  /* 0x000f380001927983 */ /* 0x000f280000300a00 */
[----:B------:R-:W4:Y:S04]  /*44760*/  LDL.LU.64 R148, [R1+0xf40] ;  /* 0x000f400001947983 */ /* 0x000f280000300a00 */
[----:B------:R-:W4:Y:S04]  /*44770*/  LDL.LU.64 R150, [R1+0xf48] ;  /* 0x000f480001967983 */ /* 0x000f280000300a00 */
[----:B------:R-:W4:Y:S04]  /*44780*/  LDL.LU.64 R152, [R1+0xf50] ;  /* 0x000f500001987983 */ /* 0x000f280000300a00 */
[----:B------:R-:W4:Y:S04]  /*44790*/  LDL.LU.64 R154, [R1+0xf58] ;  /* 0x000f5800019a7983 */ /* 0x000f280000300a00 */
[----:B------:R-:W3:Y:S04]  /*447a0*/  LDL.LU.64 R156, [R1+0xf60] ;  /* 0x000f6000019c7983 */ /* 0x000ee80000300a00 */
        /* <DEDUP_REMOVED lines=16> */
[----:B------:R-:W-:-:S04]  /*448b0*/  IMAD.WIDE R204, R5, 0x4, R244 ;  /* 0x0000000405cc7825 */ /* 0x000fc800078e02f4 */
[----:B--2---:R-:W-:-:S05]  /*448c0*/  IMAD.WIDE R140, R5, 0x4, R140 ;  /* 0x00000004058c7825 */ /* 0x004fca00078e028c */
[----:B------:R-:W-:Y:S04]  /*448d0*/  STL.64 [R1+0x2750], R140 ;  /* 0x0027508c01007387 */ /* 0x000fe80000100a00 */
[----:B------:R-:W2:Y:S04]  /*448e0*/  LDL.LU.64 R190, [R1+0xfe8] ;  /* 0x000fe80001be7983 */ /* 0x000ea80000300a00 */
[----:B------:R-:W2:Y:S01]  /*448f0*/  LDL.LU.64 R192, [R1+0xff0] ;  /* 0x000ff00001c07983 */ /* 0x000ea20000300a00 */
[----:B---3--:R-:W-:-:S05]  /*44900*/  IMAD.WIDE R156, R5, 0x4, R156 ;  /* 0x00000004059c7825 */ /* 0x008fca00078e029c */
[----:B------:R-:W-:Y:S04]  /*44910*/  STL.64 [R1+0x2758], R156 ;  /* 0x0027589c01007387 */ /* 0x000fe80000100a00 */
[----:B------:R-:W3:Y:S01]  /*44920*/  LDL.LU.64 R194, [R1+0xff8] ;  /* 0x000ff80001c27983 */ /* 0x000ee20000300a00 */
[----:B----4-:R-:W-:-:S03]  /*44930*/  IMAD.WIDE R172, R5, 0x4, R172 ;  /* 0x0000000405ac7825 */ /* 0x010fc600078e02ac */
[----:B------:R-:W4:Y:S04]  /*44940*/  LDL.LU.64 R196, [R1+0x1000] ;  /* 0x0010000001c47983 */ /* 0x000f280000300a00 */
[----:B------:R-:W-:Y:S01]  /*44950*/  STL.64 [R1+0x2760], R172 ;  /* 0x002760ac01007387 */ /* 0x000fe20000100a00 */
[----:B------:R-:W-:-:S04]  /*44960*/  IMAD.WIDE R186, R5, 0x4, R198 ;  /* 0x0000000405ba7825 */ /* 0x000fc800078e02c6 */
[C---:B------:R-:W-:Y:S01]  /*44970*/  IMAD.WIDE R188, R5.reuse, 0x4, R188 ;  /* 0x0000000405bc7825 */ /* 0x040fe200078e02bc */
        /* <DEDUP_REMOVED lines=11> */
[----:B-1----:R-:W2:Y:S04]  /*44a30*/  LDL.64 R12, [R1+0x16e8] ;  /* 0x0016e800010c7983 */ /* 0x002ea80000100a00 */
[----:B------:R-:W3:Y:S04]  /*44a40*/  LDL.64 R220, [R1+0x16e0] ;  /* 0x0016e00001dc7983 */ /* 0x000ee80000100a00 */
        /* <DEDUP_REMOVED lines=15> */
[----:B------:R-:W2:Y:S04]  /*44b40*/  LDL.LU.64 R244, [R1+0x2888] ;  /* 0x0028880001f47983 */ /* 0x000ea80000300a00 */
[----:B------:R1:W-:Y:S04]  /*44b50*/  STL.64 [R1+0x2770], R204 ;  /* 0x002770cc01007387 */ /* 0x0003e80000100a00 */
[----:B------:R4:W-:Y:S01]  /*44b60*/  STL.64 [R1+0x2778], R4 ;  /* 0x0027780401007387 */ /* 0x0009e20000100a00 */
[----:B------:R-:W-:-:S04]  /*44b70*/  IMAD.WIDE R20, R5, 0x4, R20 ;  /* 0x0000000405147825 */ /* 0x000fc800078e0214 */
        /* <DEDUP_REMOVED lines=62> */
[C---:B------:R-:W-:Y:S01]  /*44f60*/  IMAD.WIDE R184, R5.reuse, 0x4, R184 ;  /* 0x0000000405b87825 */ /* 0x040fe200078e02b8 */
[----:B-1----:R-:W4:Y:S04]  /*44f70*/  LDL.64 R204, [R1+0x1610] ;  /* 0x0016100001cc7983 */ /* 0x002f280000100a00 */
        /* <DEDUP_REMOVED lines=13> */
[----:B---3--:R-:W-:Y:S04]  /*45050*/  LDGSTS.E [R244+0x40400], desc[UR60][R220.64], P1 ;  /* 0x40400000dcf47fae */ /* 0x008fe8000892187c */
        /* <DEDUP_REMOVED lines=12> */
[----:B------:R-:W3:Y:S04]  /*45120*/  LDL.64 R230, [R1+0x1658] ;  /* 0x0016580001e67983 */ /* 0x000ee80000100a00 */
        /* <DEDUP_REMOVED lines=8> */
[----:B------:R-:W4:Y:S01]  /*451b0*/  LDL.64 R10, [R1+0x1628] ;  /* 0x00162800010a7983 */ /* 0x000f220000100a00 */
[----:B------:R-:W-:-:S04]  /*451c0*/  IMAD.WIDE R190, R5, 0x4, R190 ;  /* 0x0000000405be7825 */ /* 0x000fc800078e02be */
[----:B------:R-:W-:-:S04]  /*451d0*/  IMAD.WIDE R192, R5, 0x4, R192 ;  /* 0x0000000405c07825 */ /* 0x000fc800078e02c0 */
[----:B------:R-:W-:-:S04]  /*451e0*/  IMAD.WIDE R194, R5, 0x4, R194 ;  /* 0x0000000405c27825 */ /* 0x000fc800078e02c2 */
[----:B------:R-:W-:-:S04]  /*451f0*/  IMAD.WIDE R196, R5, 0x4, R196 ;  /* 0x0000000405c47825 */ /* 0x000fc800078e02c4 */
[----:B------:R-:W-:-:S04]  /*45200*/  IMAD.WIDE R198, R5, 0x4, R198 ;  /* 0x0000000405c67825 */ /* 0x000fc800078e02c6 */
[C---:B------:R-:W-:Y:S01]  /*45210*/  IMAD.WIDE R200, R5.reuse, 0x4, R200 ;  /* 0x0000000405c87825 */ /* 0x040fe200078e02c8 */
[----:B------:R-:W4:Y:S03]  /*45220*/  LDL.64 R246, [R1+0x1620] ;  /* 0x0016200001f67983 */ /* 0x000f260000100a00 */
[----:B------:R-:W-:-:S04]  /*45230*/  IMAD.WIDE R202, R5, 0x4, R202 ;  /* 0x0000000405ca7825 */ /* 0x000fc800078e02ca */
[----:B------:R-:W-:-:S04]  /*45240*/  IMAD.WIDE R206, R5, 0x4, R206 ;  /* 0x0000000405ce7825 */ /* 0x000fc800078e02ce */
[----:B------:R-:W-:-:S04]  /*45250*/  IMAD.WIDE R208, R5, 0x4, R208 ;  /* 0x0000000405d07825 */ /* 0x000fc800078e02d0 */
[----:B------:R-:W-:-:S04]  /*45260*/  IMAD.WIDE R210, R5, 0x4, R210 ;  /* 0x0000000405d27825 */ /* 0x000fc800078e02d2 */
[----:B------:R-:W-:-:S04]  /*45270*/  IMAD.WIDE R212, R5, 0x4, R212 ;  /* 0x0000000405d47825 */ /* 0x000fc800078e02d4 */
[----:B------:R-:W-:-:S04]  /*45280*/  IMAD.WIDE R214, R5, 0x4, R214 ;  /* 0x0000000405d67825 */ /* 0x000fc800078e02d6 */
[----:B------:R-:W-:-:S04]  /*45290*/  IMAD.WIDE R216, R5, 0x4, R216 ;  /* 0x0000000405d87825 */ /* 0x000fc800078e02d8 */
[----:B------:R-:W-:Y:S01]  /*452a0*/  IMAD.WIDE R218, R5, 0x4, R218 ;  /* 0x0000000405da7825 */ /* 0x000fe200078e02da */
        /* <DEDUP_REMOVED lines=18> */
[----:B------:R-:W2:Y:S04]  /*453d0*/  LDL.LU.64 R228, [R1+0x2880] ;  /* 0x0028800001e47983 */ /* 0x000ea80000300a00 */
[----:B------:R-:W3:Y:S04]  /*453e0*/  LDL.LU.64 R230, [R1+0x2878] ;  /* 0x0028780001e67983 */ /* 0x000ee80000300a00 */
[----:B------:R-:W4:Y:S04]  /*453f0*/  LDL.LU.64 R232, [R1+0x2870] ;  /* 0x0028700001e87983 */ /* 0x000f280000300a00 */
[----:B------:R-:W-:Y:S04]  /*45400*/  LDGSTS.E [R244+0x46400], desc[UR60][R246.64], P1 ;  /* 0x46400000f6f47fae */ /* 0x000fe8000892187c */
[----:B------:R-:W2:Y:S04]  /*45410*/  LDL.LU.64 R2, [R1+0x2868] ;  /* 0x0028680001027983 */ /* 0x000ea80000300a00 */
[----:B------:R-:W2:Y:S04]  /*45420*/  LDL.LU.64 R238, [R1+0x2860] ;  /* 0x0028600001ee7983 */ /* 0x000ea80000300a00 */
[----:B------:R-:W2:Y:S04]  /*45430*/  LDL.LU.64 R240, [R1+0x2858] ;  /* 0x0028580001f07983 */ /* 0x000ea80000300a00 */
[----:B------:R-:W3:Y:S04]  /*45440*/  LDL.LU.64 R8, [R1+0x2850] ;  /* 0x0028500001087983 */ /* 0x000ee80000300a00 */
[----:B------:R-:W4:Y:S04]  /*45450*/  LDL.LU.64 R10, [R1+0x2848] ;  /* 0x00284800010a7983 */ /* 0x000f280000300a00 */
[----:B------:R-:W-:Y:S04]  /*45460*/  LDGSTS.E [R244+0x46800], desc[UR60][R4.64], P1 ;  /* 0x4680000004f47fae */ /* 0x000fe8000892187c */
[----:B------:R-:W2:Y:S04]  /*45470*/  LDL.LU.64 R246, [R1+0x2840] ;  /* 0x0028400001f67983 */ /* 0x000ea80000300a00 */
        /* <DEDUP_REMOVED lines=27> */
[----:B------:R-:W-:Y:S04]  /*45630*/  LDGSTS.E [R244+0x63800], desc[UR60][R248.64], P1 ;  /* 0x63800000f8f47fae */ /* 0x000fe8000892187c */
[----:B------:R-:W3:Y:S04]  /*45640*/  LDL.64 R234, [R1+0x1570] ;  /* 0x0015700001ea7983 */ /* 0x000ee80000100a00 */
[----:B------:R-:W-:Y:S04]  /*45650*/  LDGSTS.E [R244+0x63c00], desc[UR60][R250.64], P1 ;  /* 0x63c00000faf47fae */ /* 0x000fe8000892187c */
[----:B------:R-:W3:Y:S04]  /*45660*/  LDL.64 R236, [R1+0x1568] ;  /* 0x0015680001ec7983 */ /* 0x000ee80000100a00 */
[----:B------:R-:W3:Y:S04]  /*45670*/  LDL.64 R242, [R1+0x1560] ;  /* 0x0015600001f27983 */ /* 0x000ee80000100a00 */
        /* <DEDUP_REMOVED lines=16> */
[----:B------:R-:W4:Y:S04]  /*45780*/  LDL.64 R10, [R1+0x1558] ;  /* 0x00155800010a7983 */ /* 0x000f280000100a00 */
[----:B------:R-:W-:Y:S04]  /*45790*/  LDGSTS.E [R244+0x67000], desc[UR60][R158.64], P1 ;  /* 0x670000009ef47fae */ /* 0x000fe8000892187c */
[----:B------:R-:W-:Y:S04]  /*457a0*/  LDGSTS.E [R244+0x67400], desc[UR60][R174.64], P1 ;  /* 0x67400000aef47fae */ /* 0x000fe8000892187c */
[----:B------:R-:W-:Y:S04]  /*457b0*/  LDGSTS.E [R244+0x67800], desc[UR60][R190.64], P1 ;  /* 0x67800000bef47fae */ /* 0x000fe8000892187c */
[----:B------:R-:W-:Y:S04]  /*457c0*/  LDGSTS.E [R244+0x67c00], desc[UR60][R206.64], P1 ;  /* 0x67c00000cef47fae */ /* 0x000fe8000892187c */
[----:B---3--:R-:W-:Y:S04]  /*457d0*/  LDGSTS.E [R245+0x40080], desc[UR60][R92.64], P1 ;  /* 0x400800005cf57fae */ /* 0x008fe8000892187c */
[----:B------:R-:W-:Y:S04]  /*457e0*/  LDGSTS.E [R245+0x40480], desc[UR60][R76.64], P1 ;  /* 0x404800004cf57fae */ /* 0x000fe8000892187c */
[----:B------:R-:W-:Y:S04]  /*457f0*/  LDGSTS.E [R245+0x40880], desc[UR60][R60.64], P1 ;  /* 0x408800003cf57fae */ /* 0x000fe8000892187c */
[----:B------:R-:W-:Y:S04]  /*45800*/  LDGSTS.E [R245+0x40c80], desc[UR60][R44.64], P1 ;  /* 0x40c800002cf57fae */ /* 0x000fe8000892187c */
[----:B------:R-:W-:Y:S04]  /*45810*/  LDGSTS.E [R245+0x41080], desc[UR60][R28.64], P1 ;  /* 0x410800001cf57fae */ /* 0x000fe8000892187c */
[----:B------:R-:W-:Y:S04]  /*45820*/  LDGSTS.E [R245+0x41480], desc[UR60][R26.64], P1 ;  /* 0x414800001af57fae */ /* 0x000fe8000892187c */
[----:B------:R-:W-:Y:S04]  /*45830*/  LDGSTS.E [R245+0x41880], desc[UR60][R12.64], P1 ;  /* 0x418800000cf57fae */ /* 0x000fe8000892187c */
[----:B------:R1:W-:Y:S04]  /*45840*/  STL.64 [R1+0x2780], R232 ;  /* 0x002780e801007387 */ /* 0x0003e80000100a00 */
        /* <DEDUP_REMOVED lines=10> */
[----:B------:R3:W-:Y:S04]  /*458f0*/  STL.64 [R1+0x27b0], R94 ;  /* 0x0027b05e01007387 */ /* 0x0007e80000100a00 */
[----:B-1----:R-:W2:Y:S04]  /*45900*/  LDL.64 R232, [R1+0x14e8] ;  /* 0x0014e80001e87983 */ /* 0x002ea80000100a00 */
[----:B------:R-:W2:Y:S04]  /*45910*/  LDL.64 R4, [R1+0x14e0] ;  /* 0x0014e00001047983 */ /* 0x000ea80000100a00 */
[----:B---3--:R-:W3:Y:S04]  /*45920*/  LDL.64 R14, [R1+0x14f0] ;  /* 0x0014f000010e7983 */ /* 0x008ee80000100a00 */
        /* <DEDUP_REMOVED lines=27> */
[----:B--2---:R-:W-:Y:S04]  /*45ae0*/  LDGSTS.E [R245+0x43c80], desc[UR60][R246.64], P1 ;  /* 0x43c80000f6f57fae */ /* 0x004fe8000892187c */
[----:B------:R-:W2:Y:S04]  /*45af0*/  LDL.64 R10, [R1+0x1538] ;  /* 0x00153800010a7983 */ /* 0x000ea80000100a00 */
[----:B------:R-:W4:Y:S04]  /*45b00*/  LDL.64 R248, [R1+0x1530] ;  /* 0x0015300001f87983 */ /* 0x000f280000100a00 */
[----:B------:R-:W3:Y:S04]  /*45b10*/  LDL.64 R246, [R1+0x1528] ;  /* 0x0015280001f67983 */ /* 0x000ee80000100a00 */
[----:B------:R-:W3:Y:S04]  /*45b20*/  LDL.64 R250, [R1+0xd0] ;  /* 0x0000d00001fa7983 */ /* 0x000ee80000100a00 */
[----:B--2---:R-:W-:Y:S04]  /*45b30*/  LDGSTS.E [R245+0x44080], desc[UR60][R10.64], P1 ;  /* 0x440800000af57fae */ /* 0x004fe8000892187c */
[----:B----4-:R-:W-:Y:S04]  /*45b40*/  LDGSTS.E [R245+0x44480], desc[UR60][R248.64], P1 ;  /* 0x44480000f8f57fae */ /* 0x010fe8000892187c */
        /* <DEDUP_REMOVED lines=45> */
[----:B------:R-:W3:Y:S04]  /*45e20*/  LDL.64 R124, [R1+0x1478] ;  /* 0x00147800017c7983 */ /* 0x000ee80000100a00 */
[----:B------:R-:W4:Y:S04]  /*45e30*/  LDL.64 R108, [R1+0x1470] ;  /* 0x00147000016c7983 */ /* 0x000f280000100a00 */
[----:B------:R-:W2:Y:S04]  /*45e40*/  LDL.64 R92, [R1+0x1468] ;  /* 0x00146800015c7983 */ /* 0x000ea80000100a00 */
[----:B------:R-:W2:Y:S04]  /*45e50*/  LDL.64 R248, [R1+0x1460] ;  /* 0x0014600001f87983 */ /* 0x000ea80000100a00 */
[----:B------:R-:W2:Y:S04]  /*45e60*/  LDL.64 R76, [R1+0x1458] ;  /* 0x00145800014c7983 */ /* 0x000ea80000100a00 */
[----:B------:R-:W2:Y:S04]  /*45e70*/  LDL.64 R60, [R1+0x1450] ;  /* 0x00145000013c7983 */ /* 0x000ea80000100a00 */
[----:B------:R-:W2:Y:S04]  /*45e80*/  LDL.64 R44, [R1+0x1448] ;  /* 0x00144800012c7983 */ /* 0x000ea80000100a00 */
[----:B------:R-:W2:Y:S04]  /*45e90*/  LDL.64 R28, [R1+0x1440] ;  /* 0x00144000011c7983 */ /* 0x000ea80000100a00 */
[----:B------:R-:W2:Y:S04]  /*45ea0*/  LDL.64 R26, [R1+0x1438] ;  /* 0x00143800011a7983 */ /* 0x000ea80000100a00 */
[----:B------:R-:W-:Y:S04]  /*45eb0*/  LDGSTS.E [R245+0x66c80], desc[UR60][R144.64], P1 ;  /* 0x66c8000090f57fae */ /* 0x000fe8000892187c */
        /* <DEDUP_REMOVED lines=26> */
[----:B----4-:R-:W-:Y:S04]  /*46060*/  LDGSTS.E [R246+0x40500], desc[UR60][R108.64], P1 ;  /* 0x405000006cf67fae */ /* 0x010fe8000892187c */
        /* <DEDUP_REMOVED lines=94> */
[----:B------:R-:W3:Y:S04]  /*46650*/  LDL.64 R248, [R1+0x12d0] ;  /* 0x0012d00001f87983 */ /* 0x000ee80000100a00 */
[----:B------:R-:W3:Y:S04]  /*46660*/  LDL.64 R10, [R1+0x12e8] ;  /* 0x0012e800010a7983 */ /* 0x000ee80000100a00 */
        /* <DEDUP_REMOVED lines=37> */
[----:B------:R-:W2:Y:S04]  /*468c0*/  LDL.64 R8, [R1+0x12c8] ;  /* 0x0012c80001087983 */ /* 0x000ea80000100a00 */
[----:B------:R-:W4:Y:S04]  /*468d0*/  LDL.64 R234, [R1+0x1c0] ;  /* 0x0001c00001ea7983 */ /* 0x000f280000100a00 */
[----:B------:R-:W4:Y:S04]  /*468e0*/  LDL.64 R236, [R1+0x180] ;  /* 0x0001800001ec7983 */ /* 0x000f280000100a00 */
[----:B------:R-:W4:Y:S04]  /*468f0*/  LDL.64 R242, [R1+0x140] ;  /* 0x0001400001f27983 */ /* 0x000f280000100a00 */
[----:B------:R-:W4:Y:S04]  /*46900*/  LDL.64 R6, [R1+0x100] ;  /* 0x0001000001067983 */ /* 0x000f280000100a00 */
[----:B---3--:R-:W-:Y:S04]  /*46910*/  LDGSTS.E [R247+0x43580], desc[UR60][R10.64], P1 ;  /* 0x435800000af77fae */ /* 0x008fe8000892187c */
[----:B------:R-:W-:Y:S04]  /*46920*/  LDGSTS.E [R247+0x43980], desc[UR60][R250.64], P1 ;  /* 0x43980000faf77fae */ /* 0x000fe8000892187c */
[----:B------:R-:W-:Y:S04]  /*46930*/  LDGSTS.E [R247+0x43d80], desc[UR60][R248.64], P1 ;  /* 0x43d80000f8f77fae */ /* 0x000fe8000892187c */
[----:B------:R-:W3:Y:S04]  /*46940*/  LDL.64 R10, [R1+0xc0] ;  /* 0x0000c000010a7983 */ /* 0x000ee80000100a00 */
[----:B------:R-:W4:Y:S04]  /*46950*/  LDL.64 R250, [R1+0x12c0] ;  /* 0x0012c00001fa7983 */ /* 0x000f280000100a00 */
[----:B------:R-:W3:Y:S04]  /*46960*/  LDL.64 R248, [R1+0x12b8] ;  /* 0x0012b80001f87983 */ /* 0x000ee80000100a00 */
[----:B--2---:R-:W-:Y:S04]  /*46970*/  LDGSTS.E [R247+0x44180], desc[UR60][R8.64], P1 ;  /* 0x4418000008f77fae */ /* 0x004fe8000892187c */
[----:B------:R-:W2:Y:S04]  /*46980*/  LDL.LU.64 R8, [R1+0x2818] ;  /* 0x0028180001087983 */ /* 0x000ea80000300a00 */
        /* <DEDUP_REMOVED lines=45> */
[----:B------:R-:W2:Y:S04]  /*46c60*/  LDL.64 R108, [R1+0x1218] ;  /* 0x00121800016c7983 */ /* 0x000ea80000100a00 */
[----:B------:R-:W4:Y:S04]  /*46c70*/  LDL.64 R10, [R1+0x1210] ;  /* 0x00121000010a7983 */ /* 0x000f280000100a00 */
        /* <DEDUP_REMOVED lines=175> */
[----:B------:R-:W4:Y:S04]  /*47770*/  LDL.64 R250, [R1+0x1060] ;  /* 0x0010600001fa7983 */ /* 0x000f280000100a00 */
[----:B--2---:R-:W-:Y:S04]  /*47780*/  LDGSTS.E [R249+0x43e80], desc[UR60][R6.64], P1 ;  /* 0x43e8000006f97fae */ /* 0x004fe8000892187c */
[----:B------:R-:W2:Y:S04]  /*47790*/  LDL.LU.64 R6, [R1+0x27f8] ;  /* 0x0027f80001067983 */ /* 0x000ea80000300a00 */
        /* <DEDUP_REMOVED lines=112> */
[----:B------:R-:W4:Y:S04]  /*47ea0*/  LDL.64 R10, [R1+0xe8] ;  /* 0x0000e800010a7983 */ /* 0x000f280000100a00 */
[----:B---3--:R-:W-:Y:S04]  /*47eb0*/  LDGSTS.E [R250+0x44300], desc[UR60][R26.64], P1 ;  /* 0x443000001afa7fae */ /* 0x008fe8000892187c */
[----:B--2---:R-:W-:Y:S04]  /*47ec0*/  LDGSTS.E [R250+0x44700], desc[UR60][R220.64], P1 ;  /* 0x44700000dcfa7fae */ /* 0x004fe8000892187c */
        /* <DEDUP_REMOVED lines=8> */
[----:B------:R-:W-:Y:S04]  /*47f50*/  LDGSTS.E [R250+0x46300], desc[UR60][R62.64], P1 ;  /* 0x463000003efa7fae */ /* 0x000fe8000892187c */
[----:B------:R-:W4:Y:S04]  /*47f60*/  LDL.LU.64 R236, [R1+0x27c8] ;  /* 0x0027c80001ec7983 */ /* 0x000f280000300a00 */
[----:B------:R-:W2:Y:S04]  /*47f70*/  LDL.LU.64 R2, [R1+0x27c0] ;  /* 0x0027c00001027983 */ /* 0x000ea80000300a00 */
[----:B------:R-:W-:Y:S04]  /*47f80*/  LDGSTS.E [R250+0x46700], desc[UR60][R46.64], P1 ;  /* 0x467000002efa7fae */ /* 0x000fe8000892187c */
[----:B------:R-:W-:Y:S04]  /*47f90*/  LDGSTS.E [R250+0x46b00], desc[UR60][R30.64], P1 ;  /* 0x46b000001efa7fae */ /* 0x000fe8000892187c */
[----:B------:R-:W-:Y:S04]  /*47fa0*/  LDGSTS.E [R250+0x46f00], desc[UR60][R14.64], P1 ;  /* 0x46f000000efa7fae */ /* 0x000fe8000892187c */
[----:B------:R-:W3:Y:S04]  /*47fb0*/  LDL.LU.64 R8, [R1+0x27b8] ;  /* 0x0027b80001087983 */ /* 0x000ee80000300a00 */
        /* <DEDUP_REMOVED lines=106> */
[----:B------:R-:W2:Y:S04]  /*48660*/  LDL.LU.64 R94, [R1+0x27b0] ;  /* 0x0027b000015e7983 */ /* 0x000ea80000300a00 */
[----:B------:R-:W2:Y:S04]  /*48670*/  LDL.LU.64 R78, [R1+0x27a8] ;  /* 0x0027a800014e7983 */ /* 0x000ea80000300a00 */
[----:B------:R-:W2:Y:S04]  /*48680*/  LDL.LU.64 R62, [R1+0x27a0] ;  /* 0x0027a000013e7983 */ /* 0x000ea80000300a00 */
[----:B------:R-:W2:Y:S04]  /*48690*/  LDL.LU.64 R46, [R1+0x2798] ;  /* 0x00279800012e7983 */ /* 0x000ea80000300a00 */
[----:B------:R-:W2:Y:S04]  /*486a0*/  LDL.LU.64 R30, [R1+0x2790] ;  /* 0x00279000011e7983 */ /* 0x000ea80000300a00 */
[----:B------:R-:W2:Y:S04]  /*486b0*/  LDL.LU.64 R14, [R1+0x2788] ;  /* 0x00278800010e7983 */ /* 0x000ea80000300a00 */
[----:B------:R-:W2:Y:S04]  /*486c0*/  LDL.LU.64 R232, [R1+0x2780] ;  /* 0x0027800001e87983 */ /* 0x000ea80000300a00 */
        /* <DEDUP_REMOVED lines=21> */
[----:B---3--:R-:W-:Y:S04]  /*48820*/  LDGSTS.E [R251+0x60f80], desc[UR60][R2.64], P1 ;  /* 0x60f8000002fb7fae */ /* 0x008fe8000892187c */
[----:B----4-:R-:W-:Y:S04]  /*48830*/  LDGSTS.E [R251+0x61380], desc[UR60][R8.64], P1 ;  /* 0x6138000008fb7fae */ /* 0x010fe8000892187c */
[----:B------:R-:W3:Y:S04]  /*48840*/  LDL.LU.64 R2, [R1+0x2720] ;  /* 0x0027200001027983 */ /* 0x000ee80000300a00 */
[----:B------:R-:W4:Y:S04]  /*48850*/  LDL.LU.64 R8, [R1+0x2718] ;  /* 0x0027180001087983 */ /* 0x000f280000300a00 */
[----:B----4-:R1:W-:Y:S04]  /*48860*/  LDGSTS.E [R251+0x61780], desc[UR60][R8.64], P1 ;  /* 0x6178000008fb7fae */ /* 0x0103e8000892187c */
[----:B---3--:R-:W-:Y:S04]  /*48870*/  LDGSTS.E [R251+0x61b80], desc[UR60][R2.64], P1 ;  /* 0x61b8000002fb7fae */ /* 0x008fe8000892187c */
[----:B------:R-:W-:Y:S04]  /*48880*/  LDGSTS.E [R251+0x61f80], desc[UR60][R44.64], P1 ;  /* 0x61f800002cfb7fae */ /* 0x000fe8000892187c */
[----:B------:R-:W-:Y:S04]  /*48890*/  LDGSTS.E [R251+0x62380], desc[UR60][R28.64], P1 ;  /* 0x623800001cfb7fae */ /* 0x000fe8000892187c */
[----:B--2---:R-:W-:Y:S04]  /*488a0*/  LDGSTS.E [R251+0x62780], desc[UR60][R12.64], P1 ;  /* 0x627800000cfb7fae */ /* 0x004fe8000892187c */
[----:B------:R-:W-:Y:S04]  /*488b0*/  LDGSTS.E [R251+0x62b80], desc[UR60][R234.64], P1 ;  /* 0x62b80000eafb7fae */ /* 0x000fe8000892187c */
[----:B------:R-:W-:Y:S04]  /*488c0*/  LDGSTS.E [R251+0x62f80], desc[UR60][R242.64], P1 ;  /* 0x62f80000f2fb7fae */ /* 0x000fe8000892187c */
[----:B------:R-:W-:Y:S04]  /*488d0*/  LDGSTS.E [R251+0x63380], desc[UR60][R6.64], P1 ;  /* 0x6338000006fb7fae */ /* 0x000fe8000892187c */
[----:B------:R-:W-:Y:S04]  /*488e0*/  LDGSTS.E [R251+0x63780], desc[UR60][R10.64], P1 ;  /* 0x637800000afb7fae */ /* 0x000fe8000892187c */
[----:B------:R-:W1:Y:S04]  /*488f0*/  LDL.LU.64 R8, [R1+0x1af0] ;  /* 0x001af00001087983 */ /* 0x000e680000300a00 */
[----:B------:R-:W2:Y:S04]  /*48900*/  LDL.LU.64 R2, [R1+0x1ae8] ;  /* 0x001ae80001027983 */ /* 0x000ea80000300a00 */
[----:B------:R-:W3:Y:S04]  /*48910*/  LDL.LU.64 R44, [R1+0x2710] ;  /* 0x00271000012c7983 */ /* 0x000ee80000300a00 */
[----:B------:R-:W4:Y:S04]  /*48920*/  LDL.LU.64 R28, [R1+0x2708] ;  /* 0x00270800011c7983 */ /* 0x000f280000300a00 */
[----:B------:R-:W2:Y:S04]  /*48930*/  LDL.LU.64 R12, [R1+0x2700] ;  /* 0x00270000010c7983 */ /* 0x000ea80000300a00 */
[----:B------:R-:W3:Y:S04]  /*48940*/  LDL.LU.64 R234, [R1+0x26f8] ;  /* 0x0026f80001ea7983 */ /* 0x000ee80000300a00 */
[----:B------:R-:W4:Y:S04]  /*48950*/  LDL.LU.64 R242, [R1+0x26f0] ;  /* 0x0026f00001f27983 */ /* 0x000f280000300a00 */
[----:B------:R-:W2:Y:S04]  /*48960*/  LDL.LU.64 R6, [R1+0x26e8] ;  /* 0x0026e80001067983 */ /* 0x000ea80000300a00 */
[----:B------:R-:W3:Y:S04]  /*48970*/  LDL.LU.64 R10, [R1+0x26e0] ;  /* 0x0026e000010a7983 */ /* 0x000ee80000300a00 */
[----:B---3--:R-:W-:Y:S04]  /*48980*/  LDGSTS.E [R251+0x63b80], desc[UR60][R10.64], P1 ;  /* 0x63b800000afb7fae */ /* 0x008fe8000892187c */
[----:B--2---:R2:W-:Y:S04]  /*48990*/  LDGSTS.E [R251+0x63f80], desc[UR60][R6.64], P1 ;  /* 0x63f8000006fb7fae */ /* 0x0045e8000892187c */
[----:B----4-:R-:W-:Y:S04]  /*489a0*/  LDGSTS.E [R251+0x64380], desc[UR60][R242.64], P1 ;  /* 0x64380000f2fb7fae */ /* 0x010fe8000892187c */
[----:B------:R-:W-:Y:S04]  /*489b0*/  LDGSTS.E [R251+0x64780], desc[UR60][R234.64], P1 ;  /* 0x64780000eafb7fae */ /* 0x000fe8000892187c */
[----:B------:R-:W-:Y:S04]  /*489c0*/  LDGSTS.E [R251+0x64b80], desc[UR60][R12.64], P1 ;  /* 0x64b800000cfb7fae */ /* 0x000fe8000892187c */
[----:B------:R3:W-:Y:S04]  /*489d0*/  LDGSTS.E [R251+0x64f80], desc[UR60][R28.64], P1 ;  /* 0x64f800001cfb7fae */ /* 0x0007e8000892187c */
[----:B------:R-:W-:Y:S04]  /*489e0*/  LDGSTS.E [R251+0x65380], desc[UR60][R44.64], P1 ;  /* 0x653800002cfb7fae */ /* 0x000fe8000892187c */
[----:B------:R4:W-:Y:S04]  /*489f0*/  LDGSTS.E [R251+0x65780], desc[UR60][R60.64], P1 ;  /* 0x657800003cfb7fae */ /* 0x0009e8000892187c */
[----:B------:R-:W-:Y:S04]  /*48a00*/  LDGSTS.E [R251+0x65b80], desc[UR60][R76.64], P1 ;  /* 0x65b800004cfb7fae */ /* 0x000fe8000892187c */
[----:B------:R-:W-:Y:S04]  /*48a10*/  LDGSTS.E [R251+0x65f80], desc[UR60][R92.64], P1 ;  /* 0x65f800005cfb7fae */ /* 0x000fe8000892187c */
[----:B------:R-:W-:Y:S04]  /*48a20*/  LDGSTS.E [R251+0x66380], desc[UR60][R108.64], P1 ;  /* 0x663800006cfb7fae */ /* 0x000fe8000892187c */
[----:B------:R-:W-:Y:S04]  /*48a30*/  LDGSTS.E [R251+0x66780], desc[UR60][R124.64], P1 ;  /* 0x667800007cfb7fae */ /* 0x000fe8000892187c */
[----:B------:R-:W2:Y:S04]  /*48a40*/  LDL.LU.64 R10, [R1+0x26d8] ;  /* 0x0026d800010a7983 */ /* 0x000ea80000300a00 */
[----:B------:R-:W1:Y:S04]  /*48a50*/  LDL.LU.64 R6, [R1+0x26d0] ;  /* 0x0026d00001067983 */ /* 0x000e680000300a00 */
[----:B------:R-:W-:Y:S04]  /*48a60*/  LDGSTS.E [R251+0x66b80], desc[UR60][R140.64], P1 ;  /* 0x66b800008cfb7fae */ /* 0x000fe8000892187c */
[----:B------:R-:W-:Y:S04]  /*48a70*/  LDGSTS.E [R251+0x66f80], desc[UR60][R156.64], P1 ;  /* 0x66f800009cfb7fae */ /* 0x000fe8000892187c */
[----:B------:R-:W-:Y:S04]  /*48a80*/  LDGSTS.E [R251+0x67380], desc[UR60][R172.64], P1 ;  /* 0x67380000acfb7fae */ /* 0x000fe8000892187c */
[----:B------:R-:W-:Y:S04]  /*48a90*/  LDGSTS.E [R251+0x67780], desc[UR60][R188.64], P1 ;  /* 0x67780000bcfb7fae */ /* 0x000fe8000892187c */
[----:B------:R-:W-:Y:S04]  /*48aa0*/  LDGSTS.E [R251+0x67b80], desc[UR60][R204.64], P1 ;  /* 0x67b80000ccfb7fae */ /* 0x000fe8000892187c */
[----:B------:R-:W4:Y:S04]  /*48ab0*/  LDL.LU.64 R242, [R1+0x26c8] ;  /* 0x0026c80001f27983 */ /* 0x000f280000300a00 */
[----:B--2---:R2:W-:Y:S01]  /*48ac0*/  LDGSTS.E [R251+0x67f80], desc[UR60][R10.64], P1 ;  /* 0x67f800000afb7fae */ /* 0x0045e2000892187c */
[----:B-1----:R-:W-:Y:S01]  /*48ad0*/  IMAD.WIDE R8, R7, 0x4, R8 ;  /* 0x0000000407087825 */ /* 0x002fe200078e0208 */
[----:B------:R-:W-:-:S03]  /*48ae0*/  ISETP.GE.U32.AND P1, PT, R6, 0x7ffffe5f, PT ;  /* 0x7ffffe5f0600780c */ /* 0x000fc60003f26070 */
[----:B------:R-:W-:Y:S01]  /*48af0*/  IMAD.WIDE R6, R7, 0x4, R2 ;  /* 0x0000000407067825 */ /* 0x000fe200078e0202 */
[----:B------:R-:W0:Y:S04]  /*48b00*/  LDGDEPBAR ;  /* 0x00000000000079af */ /* 0x000e280000000000 */
[----:B------:R1:W-:Y:S01]  /*48b10*/  STL.64 [R1+0x600], R8 ;  /* 0x0006000801007387 */ /* 0x0003e20000100a00 */
[----:B------:R-:W-:Y:S06]  /*48b20*/  BAR.SYNC.DEFER_BLOCKING 0x0 ;  /* 0x0000000000007b1d */ /* 0x000fec0000010000 */
[----:B-1----:R-:W2:Y:S04]  /*48b30*/  LDL.LU.64 R8, [R1+0x26c0] ;  /* 0x0026c00001087983 */ /* 0x002ea80000300a00 */
[----:B------:R-:W2:Y:S04]  /*48b40*/  LDL.LU.64 R2, [R1+0x26b8] ;  /* 0x0026b80001027983 */ /* 0x000ea80000300a00 */
[----:B------:R1:W-:Y:S04]  /*48b50*/  STL.64 [R1+0x608], R6 ;  /* 0x0006080601007387 */ /* 0x0003e80000100a00 */
[----:B-1----:R-:W2:Y:S04]  /*48b60*/  LDL.LU.64 R6, [R1+0x26b0] ;  /* 0x0026b00001067983 */ /* 0x002ea80000300a00 */
[----:B------:R3:W-:Y:S04]  /*48b70*/  STL.64 [R1+0x2718], R28 ;  /* 0x0027181c01007387 */ /* 0x0007e80000100a00 */
[----:B------:R1:W-:Y:S01]  /*48b80*/  STL.64 [R1+0x2710], R44 ;  /* 0x0027102c01007387 */ /* 0x0003e20000100a00 */
[----:B---3--:R-:W3:Y:S03]  /*48b90*/  LDC R29, c[0x0][0x230] ;  /* 0x00008c00ff1d7b82 */ /* 0x008ee60000000800 */
[----:B-1----:R-:W2:Y:S04]  /*48ba0*/  LDL.64 R44, [R1+0x600] ;  /* 0x00060000012c7983 */ /* 0x002ea80000100a00 */
[----:B------:R4:W-:Y:S04]  /*48bb0*/  STL.64 [R1+0x2708], R60 ;  /* 0x0027083c01007387 */ /* 0x0009e80000100a00 */
[----:B------:R1:W-:Y:S01]  /*48bc0*/  STL.64 [R1+0x2700], R76 ;  /* 0x0027004c01007387 */ /* 0x0003e20000100a00 */
[----:B----4-:R-:W4:Y:S03]  /*48bd0*/  LDC R61, c[0x0][0x238] ;  /* 0x00008e00ff3d7b82 */ /* 0x010f260000000800 */
[----:B-1----:R-:W2:Y:S04]  /*48be0*/  LDL.LU.64 R76, [R1+0x19e8] ;  /* 0x0019e800014c7983 */ /* 0x002ea80000300a00 */
[----:B------:R1:W-:Y:S01]  /*48bf0*/  STL.64 [R1+0x26f8], R92 ;  /* 0x0026f85c01007387 */ /* 0x0003e20000100a00 */
[----:B------:R-:W2:Y:S03]  /*48c00*/  LDC R60, c[0x0][0x230] ;  /* 0x00008c00ff3c7b82 */ /* 0x000ea60000000800 */
[----:B-1----:R-:W2:Y:S04]  /*48c10*/  LDL.LU.64 R92, [R1+0x1ae0] ;  /* 0x001ae000015c7983 */ /* 0x002ea80000300a00 */
[----:B------:R1:W-:Y:S04]  /*48c20*/  STL.64 [R1+0x26f0], R108 ;  /* 0x0026f06c01007387 */ /* 0x0003e80000100a00 */
[----:B-1----:R-:W2:Y:S04]  /*48c30*/  LDL.LU.64 R108, [R1+0x19f0] ;  /* 0x0019f000016c7983 */ /* 0x002ea80000300a00 */
[----:B------:R1:W-:Y:S04]  /*48c40*/  STL.64 [R1+0x26e8], R124 ;  /* 0x0026e87c01007387 */ /* 0x0003e80000100a00 */
[----:B-1----:R-:W2:Y:S04]  /*48c50*/  LDL.LU.64 R124, [R1+0x19e0] ;  /* 0x0019e000017c7983 */ /* 0x002ea80000300a00 */
[----:B------:R1:W-:Y:S04]  /*48c60*/  STL.64 [R1+0x26e0], R140 ;  /* 0x0026e08c01007387 */ /* 0x0003e80000100a00 */
[----:B-1----:R-:W2:Y:S04]  /*48c70*/  LDL.LU.64 R140, [R1+0x1ad8] ;  /* 0x001ad800018c7983 */ /* 0x002ea80000300a00 */
[----:B------:R1:W-:Y:S04]  /*48c80*/  STL.64 [R1+0x26d8], R156 ;  /* 0x0026d89c01007387 */ /* 0x0003e80000100a00 */
[----:B-1----:R-:W2:Y:S01]  /*48c90*/  LDL.64 R156, [R1+0x608] ;  /* 0x00060800019c7983 */ /* 0x002ea20000100a00 */
[----:B---3--:R-:W-:-:S02]  /*48ca0*/  VIADD R28, R29, 0xfffffedd ;  /* 0xfffffedd1d1c7836 */ /* 0x008fc40000000000 */
[----:B------:R-:W1:Y:S01]  /*48cb0*/  LDC R29, c[0x0][0x230] ;  /* 0x00008c00ff1d7b82 */ /* 0x000e620000000800 */
[----:B------:R-:W-:Y:S04]  /*48cc0*/  STL.64 [R1+0x26d0], R172 ;  /* 0x0026d0ac01007387 */ /* 0x000fe80000100a00 */
[----:B------:R-:W-:Y:S04]  /*48cd0*/  STL.64 [R1+0x26c8], R188 ;  /* 0x0026c8bc01007387 */ /* 0x000fe80000100a00 */
[----:B------:R-:W-:Y:S04]  /*48ce0*/  STL.64 [R1+0x26c0], R204 ;  /* 0x0026c0cc01007387 */ /* 0x000fe80000100a00 */
[----:B------:R2:W-:Y:S01]  /*48cf0*/  STL.64 [R1+0x26b8], R10 ;  /* 0x0026b80a01007387 */ /* 0x0005e20000100a00 */
[----:B----4-:R-:W-:Y:S01]  /*48d00*/  IMAD.SHL.U32 R61, R61, 0x80, RZ ;  /* 0x000000803d3d7824 */ /* 0x010fe200078e00ff */
[----:B--2---:R-:W2:Y:S08]  /*48d10*/  LDC R11, c[0x0][0x230] ;  /* 0x00008c00ff0b7b82 */ /* 0x004eb00000000800 */
[----:B------:R-:W3:Y:S01]  /*48d20*/  LDC R10, c[0x0][0x230] ;  /* 0x00008c00ff0a7b82 */ /* 0x000ee20000000800 */
[----:B------:R1:W-:Y:S02]  /*48d30*/  STL.64 [R1+0x26b0], R6 ;  /* 0x0026b00601007387 */ /* 0x0003e40000100a00 */
[----:B-1----:R-:W-:-:S05]  /*48d40*/  IADD3 R6, R29, -0x124, RZ ;  /* 0xfffffedc1d067810 */ /* 0x002fca0007ffe0ff */
[----:B------:R-:W1:Y:S08]  /*48d50*/  LDC R7, c[0x0][0x230] ;  /* 0x00008c00ff077b82 */ /* 0x000e700000000800 */
[----:B------:R-:W4:Y:S01]  /*48d60*/  LDC R29, c[0x0][0x230] ;  /* 0x00008c00ff1d7b82 */ /* 0x000f220000000800 */
[----:B------:R-:W-:Y:S01]  /*48d70*/  @!PT LDS RZ, [RZ] ;  /* 0x00000000fffff984 */ /* 0x000fe20000000800 */
[----:B------:R-:W-:Y:S01]  /*48d80*/  @!PT LDS RZ, [RZ] ;  /* 0x00000000fffff984 */ /* 0x000fe20000000800 */
[----:B------:R-:W-:Y:S01]  /*48d90*/  @!PT LDS RZ, [RZ] ;  /* 0x00000000fffff984 */ /* 0x000fe20000000800 */
[----:B------:R3:W-:Y:S01]  /*48da0*/  LDGSTS.E [R0+0x20000], desc[UR60][R44.64], !P4 ;  /* 0x200000002c007fae */ /* 0x0007e2000e12187c */
[----:B------:R-:W-:-:S06]  /*48db0*/  ISETP.GE.U32.AND P4, PT, R28, 0x7ffffe5e, PT ;  /* 0x7ffffe5e1c00780c */ /* 0x000fcc0003f86070 */
[----:B---3--:R-:W3:Y:S08]  /*48dc0*/  LDC R45, c[0x0][0x230] ;  /* 0x00008c00ff2d7b82 */ /* 0x008ef00000000800 */
[----:B------:R-:W1:Y:S01]  /*48dd0*/  LDC R44, c[0x0][0x230] ;  /* 0x00008c00ff2c7b82 */ /* 0x000e620000000800 */
[----:B------:R-:W-:-:S05]  /*48de0*/  IMAD.WIDE R92, R61, 0x4, R92 ;  /* 0x000000043d5c7825 */ /* 0x000fca00078e025c */
[----:B------:R3:W-:Y:S04]  /*48df0*/  STL.64 [R1+0x610], R92 ;  /* 0x0006105c01007387 */ /* 0x0007e80000100a00 */
[----:B------:R-:W-:Y:S01]  /*48e00*/  LDGSTS.E [R0+0x20004], desc[UR60][R156.64], !P5 ;  /* 0x200040009c007fae */ /* 0x000fe2000e92187c */
[----:B------:R-:W-:Y:S01]  /*48e10*/  ISETP.GE.U32.AND P5, PT, R6, 0x7ffffe5d, PT ;  /* 0x7ffffe5d0600780c */ /* 0x000fe20003fa6070 */
[----:B----4-:R-:W-:Y:S02]  /*48e20*/  VIADD R6, R29, 0xfffffebf ;  /* 0xfffffebf1d067836 */ /* 0x010fe40000000000 */
[----:B------:R-:W-:Y:S04]  /*48e30*/  LDGSTS.E [R0+0x20008], desc[UR60][R92.64], !P6 ;  /* 0x200080005c007fae */ /* 0x000fe8000f12187c */
[----:B------:R-:W4:Y:S04]  /*48e40*/  LDL.LU.64 R28, [R1+0x19d8] ;  /* 0x0019d800011c7983 */ /* 0x000f280000300a00 */
[----:B---3--:R-:W3:Y:S04]  /*48e50*/  LDL.LU.64 R92, [R1+0x18f0] ;  /* 0x0018f000015c7983 */ /* 0x008ee80000300a00 */
[----:B------:R-:W3:Y:S01]  /*48e60*/  LDL.LU.64 R204, [R1+0x18e8] ;  /* 0x0018e80001cc7983 */ /* 0x000ee20000300a00 */
[----:B------:R-:W-:-:S04]  /*48e70*/  IMAD.WIDE R140, R61, 0x4, R140 ;  /* 0x000000043d8c7825 */ /* 0x000fc800078e028c */
[----:B------:R-:W-:Y:S01]  /*48e80*/  VIADD R45, R45, 0xfffffebe ;  /* 0xfffffebe2d2d7836 */ /* 0x000fe20000000000 */
[----:B------:R-:W-:Y:S04]  /*48e90*/  LDGSTS.E [R0+0x2000c], desc[UR60][R140.64], !P0 ;  /* 0x2000c0008c007fae */ /* 0x000fe8000c12187c */
[----:B------:R-:W-:Y:S02]  /*48ea0*/  ISETP.GE.U32.AND P0, PT, R45, 0x7ffffe3f, PT ;  /* 0x7ffffe3f2d00780c */ /* 0x000fe40003f06070 */
[----:B------:R-:W2:Y:S01]  /*48eb0*/  LDC R45, c[0x0][0x230] ;  /* 0x00008c00ff2d7b82 */ /* 0x000ea20000000800 */
[----:B------:R-:W-:-:S04]  /*48ec0*/  IMAD.WIDE R108, R61, 0x4, R108 ;  /* 0x000000043d6c7825 */ /* 0x000fc800078e026c */
[----:B------:R-:W-:-:S04]  /*48ed0*/  IMAD.WIDE R76, R61, 0x4, R76 ;  /* 0x000000043d4c7825 */ /* 0x000fc800078e024c */
[----:B------:R-:W-:Y:S01]  /*48ee0*/  IMAD.WIDE R124, R61, 0x4, R124 ;  /* 0x000000043d7c7825 */ /* 0x000fe200078e027c */
[----:B------:R-:W-:Y:S04]  /*48ef0*/  STL.64 [R1+0x618], R140 ;  /* 0x0006188c01007387 */ /* 0x000fe80000100a00 */
[----:B------:R1:W-:Y:S04]  /*48f00*/  STL.64 [R1+0x6f0], R108 ;  /* 0x0006f06c01007387 */ /* 0x0003e80000100a00 */
[----:B------:R1:W-:Y:S04]  /*48f10*/  STL.64 [R1+0x6f8], R76 ;  /* 0x0006f84c01007387 */ /* 0x0003e80000100a00 */
[----:B------:R1:W-:Y:S04]  /*48f20*/  LDGSTS.E [R0+0x24000], desc[UR60][R108.64], !P3 ;  /* 0x240000006c007fae */ /* 0x0003e8000d92187c */
[----:B------:R2:W-:Y:S04]  /*48f30*/  STL.64 [R1+0x700], R124 ;  /* 0x0007007c01007387 */ /* 0x0005e80000100a00 */
[----:B------:R-:W-:Y:S04]  /*48f40*/  LDGSTS.E [R0+0x24004], desc[UR60][R76.64], !P1 ;  /* 0x240040004c007fae */ /* 0x000fe8000c92187c */
[----:B------:R-:W3:Y:S01]  /*48f50*/  LDL.LU.64 R172, [R1+0x18e0] ;  /* 0x0018e00001ac7983 */ /* 0x000ee20000300a00 */
[----:B------:R-:W-:Y:S01]  /*48f60*/  ISETP.GE.U32.AND P6, PT, R6, 0x7ffffe40, PT ;  /* 0x7ffffe400600780c */ /* 0x000fe20003fc6070 */
[----:B-1----:R-:W-:-:S02]  /*48f70*/  VIADD R44, R44, 0xfffffe9f ;  /* 0xfffffe9f2c2c7836 */ /* 0x002fc40000000000 */
[----:B------:R-:W-:Y:S01]  /*48f80*/  LDGSTS.E [R0+0x24008], desc[UR60][R124.64], !P4 ;  /* 0x240080007c007fae */ /* 0x000fe2000e12187c */
[----:B------:R-:W1:Y:S08]  /*48f90*/  LDC R109, c[0x0][0x230] ;  /* 0x00008c00ff6d7b82 */ /* 0x000e700000000800 */
[----:B------:R-:W1:Y:S01]  /*48fa0*/  LDC R108, c[0x0][0x230] ;  /* 0x00008c00ff6c7b82 */ /* 0x000e620000000800 */
[----:B------:R-:W3:Y:S04]  /*48fb0*/  LDL.LU.64 R76, [R1+0x18d8] ;  /* 0x0018d800014c7983 */ /* 0x000ee80000300a00 */
[----:B------:R-:W3:Y:S01]  /*48fc0*/  LDL.LU.64 R156, [R1+0x17e0] ;  /* 0x0017e000019c7983 */ /* 0x000ee20000300a00 */
[----:B--2---:R-:W-:-:S03]  /*48fd0*/  VIADD R45, R45, 0xfffffebc ;  /* 0xfffffebc2d2d7836 */ /* 0x004fc60000000000 */
[----:B------:R-:W2:Y:S01]  /*48fe0*/  LDL.LU.64 R140, [R1+0x17d8] ;  /* 0x0017d800018c7983 */ /* 0x000ea20000300a00 */
[----:B------:R-:W-:-:S03]  /*48ff0*/  ISETP.GE.U32.AND P4, PT, R44, 0x7ffffe20, PT ;  /* 0x7ffffe202c00780c */ /* 0x000fc60003f86070 */
[----:B------:R-:W2:Y:S01]  /*49000*/  LDL.LU.64 R124, [R1+0x17d0] ;  /* 0x0017d000017c7983 */ /* 0x000ea20000300a00 */
[----:B------:R-:W-:-:S03]  /*49010*/  ISETP.GE.U32.AND P1, PT, R45, 0x7ffffe3d, PT ;  /* 0x7ffffe3d2d00780c */ /* 0x000fc60003f26070 */
[----:B------:R-:W2:Y:S01]  /*49020*/  LDL.LU.64 R44, [R1+0x720] ;  /* 0x00072000012c7983 */ /* 0x000ea20000300a00 */
[----:B----4-:R-:W-:Y:S01]  /*49030*/  IMAD.WIDE R188, R61, 0x4, R28 ;  /* 0x000000043dbc7825 */ /* 0x010fe200078e021c */
[----:B------:R-:W-:-:S03]  /*49040*/  IADD3 R29, R11, -0x162, RZ ;  /* 0xfffffe9e0b1d7810 */ /* 0x000fc60007ffe0ff */
[----:B------:R-:W-:Y:S01]  /*49050*/  VIADD R28, R10, 0xfffffe9d ;  /* 0xfffffe9d0a1c7836 */ /* 0x000fe20000000000 */
[----:B------:R-:W-:Y:S04]  /*49060*/  STL.64 [R1+0x708], R188 ;  /* 0x000708bc01007387 */ /* 0x000fe80000100a00 */
[----:B------:R4:W-:Y:S01]  /*49070*/  LDGSTS.E [R0+0x2400c], desc[UR60][R188.64], !P5 ;  /* 0x2400c000bc007fae */ /* 0x0009e2000e92187c */
[----:B---3--:R-:W-:-:S04]  /*49080*/  IMAD.WIDE R92, R61, 0x4, R92 ;  /* 0x000000043d5c7825 */ /* 0x008fc800078e025c */
[----:B------:R-:W-:Y:S01]  /*49090*/  IMAD.WIDE R10, R61, 0x4, R204 ;  /* 0x000000043d0a7825 */ /* 0x000fe200078e02cc */
[----:B------:R3:W-:Y:S04]  /*490a0*/  STL.64 [R1+0x7f0], R92 ;  /* 0x0007f05c01007387 */ /* 0x0007e80000100a00 */
[----:B------:R2:W-:Y:S04]  /*490b0*/  STL.64 [R1+0x7f8], R10 ;  /* 0x0007f80a01007387 */ /* 0x0005e80000100a00 */
[----:B------:R-:W-:Y:S04]  /*490c0*/  LDGSTS.E [R0+0x28000], desc[UR60][R92.64], !P6 ;  /* 0x280000005c007fae */ /* 0x000fe8000f12187c */
[----:B---3--:R-:W3:Y:S01]  /*490d0*/  LDL.LU.64 R92, [R1+0x1ad0] ;  /* 0x001ad000015c7983 */ /* 0x008ee20000300a00 */
[----:B------:R-:W-:-:S02]  /*490e0*/  ISETP.GE.U32.AND P5, PT, R29, 0x7ffffe1f, PT ;  /* 0x7ffffe1f1d00780c */ /* 0x000fc40003fa6070 */
[----:B------:R-:W-:Y:S01]  /*490f0*/  ISETP.GE.U32.AND P6, PT, R28, 0x7ffffe1e, PT ;  /* 0x7ffffe1e1c00780c */ /* 0x000fe20003fc6070 */
[----:B------:R-:W2:Y:S08]  /*49100*/  LDC R29, c[0x0][0x230] ;  /* 0x00008c00ff1d7b82 */ /* 0x000eb00000000800 */
[----:B------:R-:W2:Y:S01]  /*49110*/  LDC R28, c[0x0][0x230] ;  /* 0x00008c00ff1c7b82 */ /* 0x000ea20000000800 */
[----:B------:R-:W-:-:S02]  /*49120*/  VIADD R6, R60, 0xfffffebd ;  /* 0xfffffebd3c067836 */ /* 0x000fc40000000000 */
[----:B------:R-:W-:Y:S01]  /*49130*/  IMAD.WIDE R204, R61, 0x4, R172 ;  /* 0x000000043dcc7825 */ /* 0x000fe200078e02ac */
[----:B------:R2:W-:Y:S03]  /*49140*/  LDGSTS.E [R0+0x28004], desc[UR60][R10.64], !P0 ;  /* 0x280040000a007fae */ /* 0x0005e6000c12187c */
[----:B-1----:R-:W-:Y:S02]  /*49150*/  VIADD R109, R109, 0xfffffefb ;  /* 0xfffffefb6d6d7836 */ /* 0x002fe40000000000 */
[----:B------:R-:W-:Y:S01]  /*49160*/  VIADD R108, R108, 0xfffffefa ;  /* 0xfffffefa6c6c7836 */ /* 0x000fe20000000000 */
[----:B------:R-:W-:Y:S01]  /*49170*/  ISETP.GE.U32.AND P3, PT, R6, 0x7ffffe3e, PT ;  /* 0x7ffffe3e0600780c */ /* 0x000fe20003f66070 */
[----:B------:R-:W1:Y:S01]  /*49180*/  LDC R60, c[0x0][0x230] ;  /* 0x00008c00ff3c7b82 */ /* 0x000e620000000800 */
[----:B----4-:R-:W-:-:S04]  /*49190*/  IMAD.WIDE R188, R61, 0x4, R76 ;  /* 0x000000043dbc7825 */ /* 0x010fc800078e024c */
[C---:B------:R-:W-:Y:S01]  /*491a0*/  IMAD.WIDE R172, R61.reuse, 0x4, R156 ;  /* 0x000000043dac7825 */ /* 0x040fe200078e029c */
[----:B------:R-:W4:Y:S04]  /*491b0*/  LDL.LU.64 R76, [R1+0x1ac8] ;  /* 0x001ac800014c7983 */ /* 0x000f280000300a00 */
[----:B------:R-:W-:Y:S01]  /*491c0*/  STL.64 [R1+0x800], R204 ;  /* 0x000800cc01007387 */ /* 0x000fe20000100a00 */
[----:B--2---:R-:W-:-:S03]  /*491d0*/  IMAD.WIDE R156, R61, 0x4, R140 ;  /* 0x000000043d9c7825 */ /* 0x004fc600078e028c */
[----:B------:R-:W-:Y:S01]  /*491e0*/  STL.64 [R1+0x808], R188 ;  /* 0x000808bc01007387 */ /* 0x000fe20000100a00 */
[----:B------:R-:W-:-:S04]  /*491f0*/  IMAD.WIDE R140, R61, 0x4, R124 ;  /* 0x000000043d8c7825 */ /* 0x000fc800078e027c */
[----:B------:R-:W-:Y:S01]  /*49200*/  IMAD.WIDE R124, R61, 0x4, R44 ;  /* 0x000000043d7c7825 */ /* 0x000fe200078e022c */
[----:B------:R-:W-:Y:S04]  /*49210*/  STL.64 [R1+0x8f0], R172 ;  /* 0x0008f0ac01007387 */ /* 0x000fe80000100a00 */
[----:B------:R-:W2:Y:S04]  /*49220*/  LDL.LU.64 R44, [R1+0x1ac0] ;  /* 0x001ac000012c7983 */ /* 0x000ea80000300a00 */
[----:B------:R-:W-:Y:S04]  /*49230*/  LDGSTS.E [R0+0x28008], desc[UR60][R204.64], !P3 ;  /* 0x28008000cc007fae */ /* 0x000fe8000d92187c */
[----:B------:R-:W-:Y:S04]  /*49240*/  LDGSTS.E [R0+0x2800c], desc[UR60][R188.64], !P1 ;  /* 0x2800c000bc007fae */ /* 0x000fe8000c92187c */
[----:B------:R-:W-:Y:S04]  /*49250*/  LDGSTS.E [R0+0x2c000], desc[UR60][R172.64], !P4 ;  /* 0x2c000000ac007fae */ /* 0x000fe8000e12187c */
[----:B------:R-:W-:Y:S04]  /*49260*/  STL.64 [R1+0x8f8], R156 ;  /* 0x0008f89c01007387 */ /* 0x000fe80000100a00 */
[----:B------:R3:W-:Y:S04]  /*49270*/  LDGSTS.E [R0+0x2c004], desc[UR60][R156.64], !P5 ;  /* 0x2c0040009c007fae */ /* 0x0007e8000e92187c */
[----:B------:R1:W-:Y:S01]  /*49280*/  STL.64 [R1+0x900], R140 ;  /* 0x0009008c01007387 */ /* 0x0003e20000100a00 */
[----:B------:R-:W-:Y:S01]  /*49290*/  IADD3 R29, R29, -0x108, RZ ;  /* 0xfffffef81d1d7810 */ /* 0x000fe20007ffe0ff */
[----:B------:R-:W-:-:S02]  /*492a0*/  VIADD R28, R28, 0xfffffeda ;  /* 0xfffffeda1c1c7836 */ /* 0x000fc40000000000 */
[----:B------:R2:W-:Y:S04]  /*492b0*/  STL.64 [R1+0x908], R124 ;  /* 0x0009087c01007387 */ /* 0x0005e80000100a00 */
[----:B------:R-:W-:Y:S01]  /*492c0*/  LDGSTS.E [R0+0x2c008], desc[UR60][R140.64], !P6 ;  /* 0x2c0080008c007fae */ /* 0x000fe2000f12187c */
[----:B------:R-:W-:Y:S02]  /*492d0*/  ISETP.GE.U32.AND P5, PT, R109, 0x7ffffe7c, PT ;  /* 0x7ffffe7c6d00780c */ /* 0x000fe40003fa6070 */
[----:B------:R-:W-:Y:S02]  /*492e0*/  ISETP.GE.U32.AND P4, PT, R108, 0x7ffffe7b, PT ;  /* 0x7ffffe7b6c00780c */ /* 0x000fe40003f86070 */
[----:B------:R-:W-:Y:S02]  /*492f0*/  ISETP.GE.U32.AND P1, PT, R29, 0x7ffffe79, PT ;  /* 0x7ffffe791d00780c */ /* 0x000fe40003f26070 */
[----:B------:R-:W-:Y:S01]  /*49300*/  ISETP.GE.U32.AND P6, PT, R28, 0x7ffffe5b, PT ;  /* 0x7ffffe5b1c00780c */ /* 0x000fe20003fc6070 */
[----:B------:R-:W3:Y:S01]  /*49310*/  LDC R6, c[0x0][0x230] ;  /* 0x00008c00ff067b82 */ /* 0x000ee20000000800 */
[----:B------:R-:W-:-:S07]  /*49320*/  VIADD R7, R7, 0xfffffe9c ;  /* 0xfffffe9c07077836 */ /* 0x000fce0000000000 */
[----:B------:R-:W2:Y:S08]  /*49330*/  LDC R11, c[0x0][0x230] ;  /* 0x00008c00ff0b7b82 */ /* 0x000eb00000000800 */
[----:B------:R-:W2:Y:S01]  /*49340*/  LDC R10, c[0x0][0x230] ;  /* 0x00008c00ff0a7b82 */ /* 0x000ea20000000800 */
[----:B-1----:R-:W2:Y:S04]  /*49350*/  LDL.LU.64 R140, [R1+0x1ab8] ;  /* 0x001ab800018c7983 */ /* 0x002ea80000300a00 */
[----:B------:R-:W2:Y:S01]  /*49360*/  LDL.LU.64 R108, [R1+0x19d0] ;  /* 0x0019d000016c7983 */ /* 0x000ea20000300a00 */
[----:B---3--:R-:W-:-:S03]  /*49370*/  IMAD.WIDE R156, R61, 0x4, R92 ;  /* 0x000000043d9c7825 */ /* 0x008fc600078e025c */
[----:B------:R-:W3:Y:S04]  /*49380*/  LDL.LU.64 R92, [R1+0x19c8] ;  /* 0x0019c800015c7983 */ /* 0x000ee80000300a00 */
[----:B------:R-:W-:Y:S04]  /*49390*/  STL.64 [R1+0x620], R156 ;  /* 0x0006209c01007387 */ /* 0x000fe80000100a00 */
[----:B------:R-:W3:Y:S01]  /*493a0*/  LDL.LU.64 R28, [R1+0x19c0] ;  /* 0x0019c000011c7983 */ /* 0x000ee20000300a00 */
[----:B------:R-:W-:Y:S01]  /*493b0*/  ISETP.GE.U32.AND P0, PT, R7, 0x7ffffe1d, PT ;  /* 0x7ffffe1d0700780c */ /* 0x000fe20003f06070 */
[----:B------:R-:W-:Y:S01]  /*493c0*/  VIADD R6, R6, 0xfffffef9 ;  /* 0xfffffef906067836 */ /* 0x000fe20000000000 */
[----:B------:R-:W1:Y:S04]  /*493d0*/  LDC R7, c[0x0][0x230] ;  /* 0x00008c00ff077b82 */ /* 0x000e680000000800 */
[----:B------:R-:W-:-:S04]  /*493e0*/  ISETP.GE.U32.AND P3, PT, R6, 0x7ffffe7a, PT ;  /* 0x7ffffe7a0600780c */ /* 0x000fc80003f66070 */
[----:B------:R-:W3:Y:S03]  /*493f0*/  LDC R6, c[0x0][0x230] ;  /* 0x00008c00ff067b82 */ /* 0x000ee60000000800 */
[----:B------:R2:W-:Y:S01]  /*49400*/  LDGSTS.E [R0+0x2c00c], desc[UR60][R124.64], !P0 ;  /* 0x2c00c0007c007fae */ /* 0x0005e2000c12187c */
[----:B----4-:R-:W-:-:S04]  /*49410*/  IMAD.WIDE R76, R61, 0x4, R76 ;  /* 0x000000043d4c7825 */ /* 0x010fc800078e024c */
[----:B--2---:R-:W-:Y:S01]  /*49420*/  IMAD.WIDE R44, R61, 0x4, R44 ;  /* 0x000000043d2c7825 */ /* 0x004fe200078e022c */
[----:B------:R-:W-:Y:S03]  /*49430*/  LDGSTS.E [R2+0x20000], desc[UR60][R156.64], !P5 ;  /* 0x200000009c027fae */ /* 0x000fe6000e92187c */
[----:B------:R-:W-:Y:S01]  /*49440*/  VIADD R0, R60, 0xfffffedb ;  /* 0xfffffedb3c007836 */ /* 0x000fe20000000000 */
[----:B------:R-:W2:Y:S08]  /*49450*/  LDC R125, c[0x0][0x230] ;  /* 0x00008c00ff7d7b82 */ /* 0x000eb00000000800 */
[----:B------:R-:W4:Y:S01]  /*49460*/  LDC R124, c[0x0][0x230] ;  /* 0x00008c00ff7c7b82 */ /* 0x000f220000000800 */
[----:B------:R1:W-:Y:S04]  /*49470*/  STL.64 [R1+0x628], R76 ;  /* 0x0006284c01007387 */ /* 0x0003e80000100a00 */
[----:B------:R-:W-:Y:S01]  /*49480*/  LDGSTS.E [R2+0x20004], desc[UR60][R76.64], !P4 ;  /* 0x200040004c027fae */ /* 0x000fe2000e12187c */
[----:B------:R-:W-:Y:S01]  /*49490*/  ISETP.GE.U32.AND P0, PT, R0, 0x7ffffe5c, PT ;  /* 0x7ffffe5c0000780c */ /* 0x000fe20003f06070 */
[----:B------:R-:W-:-:S02]  /*494a0*/  VIADD R0, R11, 0xfffffed9 ;  /* 0xfffffed90b007836 */ /* 0x000fc40000000000 */
[----:B------:R1:W-:Y:S04]  /*494b0*/  STL.64 [R1+0x630], R44 ;  /* 0x0006302c01007387 */ /* 0x0003e80000100a00 */
[----:B------:R-:W-:Y:S01]  /*494c0*/  LDGSTS.E [R2+0x20008], desc[UR60][R44.64], !P3 ;  /* 0x200080002c027fae */ /* 0x000fe2000d92187c */
[----:B------:R-:W3:Y:S01]  /*494d0*/  LDC R11, c[0x0][0x230] ;  /* 0x00008c00ff0b7b82 */ /* 0x000ee20000000800 */
[----:B------:R-:W-:Y:S01]  /*494e0*/  IMAD.WIDE R140, R61, 0x4, R140 ;  /* 0x000000043d8c7825 */ /* 0x000fe200078e028c */
[----:B------:R-:W-:-:S03]  /*494f0*/  ISETP.GE.U32.AND P5, PT, R0, 0x7ffffe5a, PT ;  /* 0x7ffffe5a0000780c */ /* 0x000fc60003fa6070 */
[----:B------:R-:W-:-:S03]  /*49500*/  VIADD R0, R10, 0xfffffed8 ;  /* 0xfffffed80a007836 */ /* 0x000fc60000000000 */
[----:B------:R-:W3:Y:S01]  /*49510*/  LDC R60, c[0x0][0x230] ;  /* 0x00008c00ff3c7b82 */ /* 0x000ee20000000800 */
[----:B------:R-:W-:Y:S01]  /*49520*/  IMAD.WIDE R108, R61, 0x4, R108 ;  /* 0x000000043d6c7825 */ /* 0x000fe200078e026c */
[----:B------:R-:W-:Y:S04]  /*49530*/  LDGSTS.E [R2+0x2000c], desc[UR60][R140.64], !P1 ;  /* 0x2000c0008c027fae */ /* 0x000fe8000c92187c */
[----:B-1----:R-:W3:Y:S01]  /*49540*/  LDL.LU.64 R76, [R1+0x19b8] ;  /* 0x0019b800014c7983 */ /* 0x002ee20000300a00 */
[----:B------:R-:W-:-:S03]  /*49550*/  ISETP.GE.U32.AND P4, PT, R0, 0x7ffffe59, PT ;  /* 0x7ffffe590000780c */ /* 0x000fc60003f86070 */
[----:B------:R1:W-:Y:S04]  /*49560*/  LDGSTS.E [R2+0x24000], desc[UR60][R108.64], !P0 ;  /* 0x240000006c027fae */ /* 0x0003e8000c12187c */
[----:B------:R-:W3:Y:S04]  /*49570*/  LDL.LU.64 R44, [R1+0x18c0] ;  /* 0x0018c000012c7983 */ /* 0x000ee80000300a00 */
[----:B------:R-:W3:Y:S01]  /*49580*/  LDL.LU.64 R188, [R1+0x18b8] ;  /* 0x0018b80001bc7983 */ /* 0x000ee20000300a00 */
[----:B------:R-:W-:-:S03]  /*49590*/  VIADD R0, R7, 0xfffffebb ;  /* 0xfffffebb07007836 */ /* 0x000fc60000000000 */
[----:B------:R-:W-:Y:S04]  /*495a0*/  STL.64 [R1+0x638], R140 ;  /* 0x0006388c01007387 */ /* 0x000fe80000100a00 */
[----:B------:R1:W-:Y:S01]  /*495b0*/  STL.64 [R1+0x710], R108 ;  /* 0x0007106c01007387 */ /* 0x0003e20000100a00 */
[----:B------:R-:W1:Y:S08]  /*495c0*/  LDC R10, c[0x0][0x230] ;  /* 0x00008c00ff0a7b82 */ /* 0x000e700000000800 */
[----:B------:R-:W1:Y:S01]  /*495d0*/  LDC R7, c[0x0][0x230] ;  /* 0x00008c00ff077b82 */ /* 0x000e620000000800 */
[----:B------:R-:W-:Y:S01]  /*495e0*/  ISETP.GE.U32.AND P3, PT, R0, 0x7ffffe3c, PT ;  /* 0x7ffffe3c0000780c */ /* 0x000fe20003f66070 */
[----:B--2---:R-:W-:-:S05]  /*495f0*/  VIADD R0, R125, 0xfffffeb9 ;  /* 0xfffffeb97d007836 */ /* 0x004fca0000000000 */
[----:B------:R-:W-:Y:S01]  /*49600*/  ISETP.GE.U32.AND P0, PT, R0, 0x7ffffe3a, PT ;  /* 0x7ffffe3a0000780c */ /* 0x000fe20003f06070 */
[----:B----4-:R-:W-:Y:S02]  /*49610*/  VIADD R0, R124, 0xfffffe9b ;  /* 0xfffffe9b7c007836 */ /* 0x010fe40000000000 */
[----:B---3--:R-:W-:-:S04]  /*49620*/  IMAD.WIDE R92, R61, 0x4, R92 ;  /* 0x000000043d5c7825 */ /* 0x008fc800078e025c */
[----:B------:R-:W-:-:S04]  /*49630*/  IMAD.WIDE R28, R61, 0x4, R28 ;  /* 0x000000043d1c7825 */ /* 0x000fc800078e021c */
[----:B------:R-:W-:Y:S01]  /*49640*/  VIADD R11, R11, 0xfffffeb8 ;  /* 0xfffffeb80b0b7836 */ /* 0x000fe20000000000 */
[----:B-1----:R-:W1:Y:S01]  /*49650*/  LDC R109, c[0x0][0x230] ;  /* 0x00008c00ff6d7b82 */ /* 0x002e620000000800 */
[----:B------:R-:W-:Y:S01]  /*49660*/  IADD3 R6, R6, -0x146, RZ ;  /* 0xfffffeba06067810 */ /* 0x000fe20007ffe0ff */
[----:B------:R2:W-:Y:S04]  /*49670*/  STL.64 [R1+0x718], R92 ;  /* 0x0007185c01007387 */ /* 0x0005e80000100a00 */
[----:B------:R3:W-:Y:S04]  /*49680*/  STL.64 [R1+0x720], R28 ;  /* 0x0007201c01007387 */ /* 0x0007e80000100a00 */
[----:B------:R-:W-:Y:S04]  /*49690*/  LDGSTS.E [R2+0x24004], desc[UR60][R92.64], !P6 ;  /* 0x240040005c027fae */ /* 0x000fe8000f12187c */
[----:B------:R-:W4:Y:S04]  /*496a0*/  LDL.LU.64 R172, [R1+0x18b0] ;  /* 0x0018b00001ac7983 */ /* 0x000f280000300a00 */
[----:B------:R-:W-:Y:S01]  /*496b0*/  LDGSTS.E [R2+0x24008], desc[UR60][R28.64], !P5 ;  /* 0x240080001c027fae */ /* 0x000fe2000e92187c */
[----:B------:R-:W1:Y:S03]  /*496c0*/  LDC R108, c[0x0][0x230] ;  /* 0x00008c00ff6c7b82 */ /* 0x000e660000000800 */
[----:B--2---:R-:W2:Y:S04]  /*496d0*/  LDL.LU.64 R92, [R1+0x18a8] ;  /* 0x0018a800015c7983 */ /* 0x004ea80000300a00 */
[----:B------:R-:W2:Y:S04]  /*496e0*/  LDL.LU.64 R156, [R1+0x17c8] ;  /* 0x0017c800019c7983 */ /* 0x000ea80000300a00 */
[----:B------:R-:W2:Y:S04]  /*496f0*/  LDL.LU.64 R140, [R1+0x17c0] ;  /* 0x0017c000018c7983 */ /* 0x000ea80000300a00 */
[----:B------:R-:W2:Y:S04]  /*49700*/  LDL.LU.64 R124, [R1+0x17b8] ;  /* 0x0017b800017c7983 */ /* 0x000ea80000300a00 */
[----:B---3--:R-:W3:Y:S01]  /*49710*/  LDL.LU.64 R28, [R1+0x17b0] ;  /* 0x0017b000011c7983 */ /* 0x008ee20000300a00 */
[----:B------:R-:W-:-:S02]  /*49720*/  ISETP.GE.U32.AND P5, PT, R0, 0x7ffffe1c, PT ;  /* 0x7ffffe1c0000780c */ /* 0x000fc40003fa6070 */
[----:B------:R-:W-:Y:S01]  /*49730*/  ISETP.GE.U32.AND P6, PT, R11, 0x7ffffe39, PT ;  /* 0x7ffffe390b00780c */ /* 0x000fe20003fc6070 */
[----:B------:R-:W-:Y:S02]  /*49740*/  VIADD R0, R10, 0xfffffe9a ;  /* 0xfffffe9a0a007836 */ /* 0x000fe40000000000 */
[----:B------:R-:W-:-:S04]  /*49750*/  IMAD.WIDE R76, R61, 0x4, R76 ;  /* 0x000000043d4c7825 */ /* 0x000fc800078e024c */
[----:B------:R-:W-:-:S04]  /*49760*/  IMAD.WIDE R44, R61, 0x4, R44 ;  /* 0x000000043d2c7825 */ /* 0x000fc800078e022c */
[----:B------:R-:W-:Y:S01]  /*49770*/  IMAD.WIDE R10, R61, 0x4, R188 ;  /* 0x000000043d0a7825 */ /* 0x000fe200078e02bc */
[----:B------:R1:W-:Y:S04]  /*49780*/  STL.64 [R1+0x728], R76 ;  /* 0x0007284c01007387 */ /* 0x0003e80000100a00 */
[----:B------:R3:W-:Y:S04]  /*49790*/  STL.64 [R1+0x810], R44 ;  /* 0x0008102c01007387 */ /* 0x0007e80000100a00 */
[----:B------:R-:W-:Y:S04]  /*497a0*/  LDGSTS.E [R2+0x2400c], desc[UR60][R76.64], !P4 ;  /* 0x2400c0004c027fae */ /* 0x000fe8000e12187c */
[----:B------:R3:W-:Y:S01]  /*497b0*/  STL.64 [R1+0x818], R10 ;  /* 0x0008180a01007387 */ /* 0x0007e20000100a00 */
[----:B------:R-:W-:-:S03]  /*497c0*/  VIADD R7, R7, 0xfffffe99 ;  /* 0xfffffe9907077836 */ /* 0x000fc60000000000 */
[----:B------:R3:W-:Y:S04]  /*497d0*/  LDGSTS.E [R2+0x28000], desc[UR60][R44.64], !P3 ;  /* 0x280000002c027fae */ /* 0x0007e8000d92187c */
[----:B-1----:R-:W3:Y:S01]  /*497e0*/  LDL.LU.64 R76, [R1+0x1ab0] ;  /* 0x001ab000014c7983 */ /* 0x002ee20000300a00 */
[----:B----4-:R-:W-:Y:S01]  /*497f0*/  IMAD.WIDE R204, R61, 0x4, R172 ;  /* 0x000000043dcc7825 */ /* 0x010fe200078e02ac */
[----:B------:R-:W-:-:S03]  /*49800*/  ISETP.GE.U32.AND P1, PT, R6, 0x7ffffe3b, PT ;  /* 0x7ffffe3b0600780c */ /* 0x000fc60003f26070 */
[----:B--2---:R-:W-:-:S04]  /*49810*/  IMAD.WIDE R188, R61, 0x4, R92 ;  /* 0x000000043dbc7825 */ /* 0x004fc800078e025c */
[C---:B------:R-:W-:Y:S01]  /*49820*/  IMAD.WIDE R172, R61.reuse, 0x4, R156 ;  /* 0x000000043dac7825 */ /* 0x040fe200078e029c */
[----:B------:R-:W2:Y:S04]  /*49830*/  LDL.LU.64 R92, [R1+0x1aa8] ;  /* 0x001aa800015c7983 */ /* 0x000ea80000300a00 */
[----:B------:R-:W-:Y:S01]  /*49840*/  STL.64 [R1+0x820], R204 ;  /* 0x000820cc01007387 */ /* 0x000fe20000100a00 */
[----:B------:R-:W-:-:S03]  /*49850*/  IMAD.WIDE R156, R61, 0x4, R140 ;  /* 0x000000043d9c7825 */ /* 0x000fc600078e028c */
[----:B------:R-:W-:Y:S01]  /*49860*/  STL.64 [R1+0x828], R188 ;  /* 0x000828bc01007387 */ /* 0x000fe20000100a00 */
[----:B------:R-:W-:-:S04]  /*49870*/  IMAD.WIDE R140, R61, 0x4, R124 ;  /* 0x000000043d8c7825 */ /* 0x000fc800078e027c */
[----:B---3--:R-:W-:Y:S01]  /*49880*/  IMAD.WIDE R124, R61, 0x4, R28 ;  /* 0x000000043d7c7825 */ /* 0x008fe200078e021c */
[----:B------:R1:W-:Y:S04]  /*49890*/  STL.64 [R1+0x910], R172 ;  /* 0x000910ac01007387 */ /* 0x0003e80000100a00 */
[----:B------:R-:W3:Y:S01]  /*498a0*/  LDL.LU.64 R28, [R1+0x1aa0] ;  /* 0x001aa000011c7983 */ /* 0x000ee20000300a00 */
[----:B------:R-:W-:Y:S01]  /*498b0*/  ISETP.GE.U32.AND P3, PT, R7, 0x7ffffe1a, PT ;  /* 0x7ffffe1a0700780c */ /* 0x000fe20003f66070 */
[----:B------:R-:W4:Y:S08]  /*498c0*/  LDC R6, c[0x0][0x230] ;  /* 0x00008c00ff067b82 */ /* 0x000f300000000800 */
[----:B------:R-:W1:Y:S08]  /*498d0*/  LDC R7, c[0x0][0x230] ;  /* 0x00008c00ff077b82 */ /* 0x000e700000000800 */
[----:B------:R-:W1:Y:S08]  /*498e0*/  LDC R45, c[0x0][0x230] ;  /* 0x00008c00ff2d7b82 */ /* 0x000e700000000800 */
[----:B------:R-:W1:Y:S01]  /*498f0*/  LDC R44, c[0x0][0x230] ;  /* 0x00008c00ff2c7b82 */ /* 0x000e620000000800 */
[----:B------:R-:W-:-:S02]  /*49900*/  ISETP.GE.U32.AND P4, PT, R0, 0x7ffffe1b, PT ;  /* 0x7ffffe1b0000780c */ /* 0x000fc40003f86070 */
[----:B------:R-:W-:Y:S01]  /*49910*/  IADD3 R0, R60, -0x168, RZ ;  /* 0xfffffe983c007810 */ /* 0x000fe20007ffe0ff */
[----:B------:R4:W-:Y:S04]  /*49920*/  LDGSTS.E [R2+0x28004], desc[UR60][R10.64], !P1 ;  /* 0x280040000a027fae */ /* 0x0009e8000c92187c */
[----:B------:R-:W-:Y:S04]  /*49930*/  LDGSTS.E [R2+0x28008], desc[UR60][R204.64], !P0 ;  /* 0x28008000cc027fae */ /* 0x000fe8000c12187c */
[----:B------:R-:W-:Y:S01]  /*49940*/  LDGSTS.E [R2+0x2800c], desc[UR60][R188.64], !P6 ;  /* 0x2800c000bc027fae */ /* 0x000fe2000f12187c */
[----:B------:R-:W-:Y:S01]  /*49950*/  ISETP.GE.U32.AND P1, PT, R0, 0x7ffffe19, PT ;  /* 0x7ffffe190000780c */ /* 0x000fe20003f26070 */
[----:B------:R-:W-:-:S02]  /*49960*/  VIADD R0, R109, 0xfffffef5 ;  /* 0xfffffef56d007836 */ /* 0x000fc40000000000 */
[----:B------:R1:W-:Y:S01]  /*49970*/  LDGSTS.E [R2+0x2c000], desc[UR60][R172.64], !P5 ;  /* 0x2c000000ac027fae */ /* 0x0003e2000e92187c */
[----:B------:R-:W-:-:S03]  /*49980*/  VIADD R108, R108, 0xfffffef7 ;  /* 0xfffffef76c6c7836 */ /* 0x000fc60000000000 */
[----:B------:R1:W-:Y:S01]  /*49990*/  STL.64 [R1+0x918], R156 ;  /* 0x0009189c01007387 */ /* 0x0003e20000100a00 */
[----:B------:R-:W3:Y:S08]  /*499a0*/  LDC R60, c[0x0][0x230] ;  /* 0x00008c00ff3c7b82 */ /* 0x000ef00000000800 */
[----:B----4-:R-:W4:Y:S08]  /*499b0*/  LDC R11, c[0x0][0x230] ;  /* 0x00008c00ff0b7b82 */ /* 0x010f300000000800 */
[----:B------:R-:W4:Y:S01]  /*499c0*/  LDC R10, c[0x0][0x230] ;  /* 0x00008c00ff0a7b82 */ /* 0x000f220000000800 */
[----:B------:R1:W-:Y:S04]  /*499d0*/  LDGSTS.E [R2+0x2c004], desc[UR60][R156.64], !P4 ;  /* 0x2c0040009c027fae */ /* 0x0003e8000e12187c */
[----:B------:R-:W-:Y:S01]  /*499e0*/  LDGSTS.E [R2+0x2c008], desc[UR60][R140.64], !P3 ;  /* 0x2c0080008c027fae */ /* 0x000fe2000d92187c */
[----:B------:R-:W-:-:S03]  /*499f0*/  ISETP.GE.U32.AND P3, PT, R0, 0x7ffffe76, PT ;  /* 0x7ffffe760000780c */ /* 0x000fc60003f66070 */
[----:B------:R4:W-:Y:S04]  /*49a00*/  STL.64 [R1+0x920], R140 ;  /* 0x0009208c01007387 */ /* 0x0009e80000100a00 */
[----:B------:R4:W-:Y:S01]  /*49a10*/  STL.64 [R1+0x928], R124 ;  /* 0x0009287c01007387 */ /* 0x0009e20000100a00 */
[----:B------:R-:W-:-:S03]  /*49a20*/  VIADD R6, R6, 0xfffffef6 ;  /* 0xfffffef606067836 */ /* 0x000fc60000000000 */
[----:B------:R3:W-:Y:S01]  /*49a30*/  LDGSTS.E [R2+0x2c00c], desc[UR60][R124.64], !P1 ;  /* 0x2c00c0007c027fae */ /* 0x0007e2000c92187c */
[----:B-1----:R-:W1:Y:S01]  /*49a40*/  LDC R173, c[0x0][0x230] ;  /* 0x00008c00ffad7b82 */ /* 0x002e620000000800 */
[----:B------:R-:W-:Y:S01]  /*49a50*/  VIADD R0, R7, 0xfffffed7 ;  /* 0xfffffed707007836 */ /* 0x000fe20000000000 */
[----:B------:R-:W-:Y:S02]  /*49a60*/  IADD3 R45, R45, -0x12a, RZ ;  /* 0xfffffed62d2d7810 */ /* 0x000fe40007ffe0ff */
[----:B------:R-:W-:Y:S02]  /*49a70*/  ISETP.GE.U32.AND P5, PT, R108, 0x7ffffe78, PT ;  /* 0x7ffffe786c00780c */ /* 0x000fe40003fa6070 */
[----:B------:R-:W-:Y:S02]  /*49a80*/  ISETP.GE.U32.AND P4, PT, R6, 0x7ffffe77, PT ;  /* 0x7ffffe770600780c */ /* 0x000fe40003f86070 */
[----:B------:R-:W1:Y:S01]  /*49a90*/  LDC R7, c[0x0][0x230] ;  /* 0x00008c00ff077b82 */ /* 0x000e620000000800 */
[----:B------:R-:W-:-:S07]  /*49aa0*/  IMAD.WIDE R156, R61, 0x4, R76 ;  /* 0x000000043d9c7825 */ /* 0x000fce00078e024c */
[----:B------:R-:W1:Y:S01]  /*49ab0*/  LDC R172, c[0x0][0x230] ;  /* 0x00008c00ffac7b82 */ /* 0x000e620000000800 */
[----:B----4-:R-:W4:Y:S04]  /*49ac0*/  LDL.LU.64 R140, [R1+0x1a98] ;  /* 0x001a9800018c7983 */ /* 0x010f280000300a00 */
[----:B------:R-:W4:Y:S01]  /*49ad0*/  LDL.LU.64 R124, [R1+0x19b0] ;  /* 0x0019b000017c7983 */ /* 0x000f220000300a00 */
[----:B------:R-:W-:-:S03]  /*49ae0*/  ISETP.GE.U32.AND P0, PT, R0, 0x7ffffe58, PT ;  /* 0x7ffffe580000780c */ /* 0x000fc60003f06070 */
[----:B------:R-:W4:Y:S01]  /*49af0*/  LDL.LU.64 R76, [R1+0x19a8] ;  /* 0x0019a800014c7983 */ /* 0x000f220000300a00 */
[----:B------:R-:W-:Y:S01]  /*49b00*/  ISETP.GE.U32.AND P6, PT, R45, 0x7ffffe57, PT ;  /* 0x7ffffe572d00780c */ /* 0x000fe20003fc6070 */
[----:B------:R-:W-:Y:S02]  /*49b10*/  VIADD R0, R44, 0xfffffed5 ;  /* 0xfffffed52c007836 */ /* 0x000fe40000000000 */
[----:B------:R-:W-:Y:S04]  /*49b20*/  STL.64 [R1+0x640], R156 ;  /* 0x0006409c01007387 */ /* 0x000fe80000100a00 */
[----:B------:R-:W4:Y:S04]  /*49b30*/  LDL.LU.64 R44, [R1+0x19a0] ;  /* 0x0019a000012c7983 */ /* 0x000f280000300a00 */
[----:B------:R-:W-:Y:S01]  /*49b40*/  LDGSTS.E [R3+0x20000], desc[UR60][R156.64], !P5 ;  /* 0x200000009c037fae */ /* 0x000fe2000e92187c */
[----:B------:R-:W1:Y:S01]  /*49b50*/  LDC R6, c[0x0][0x230] ;  /* 0x00008c00ff067b82 */ /* 0x000e620000000800 */
[----:B--2---:R-:W-:-:S04]  /*49b60*/  IMAD.WIDE R92, R61, 0x4, R92 ;  /* 0x000000043d5c7825 */ /* 0x004fc800078e025c */
[----:B---3--:R-:W-:Y:S01]  /*49b70*/  IMAD.WIDE R28, R61, 0x4, R28 ;  /* 0x000000043d1c7825 */ /* 0x008fe200078e021c */
[----:B------:R2:W-:Y:S04]  /*49b80*/  STL.64 [R1+0x648], R92 ;  /* 0x0006485c01007387 */ /* 0x0005e80000100a00 */
[----:B------:R3:W-:Y:S04]  /*49b90*/  LDGSTS.E [R3+0x20004], desc[UR60][R92.64], !P4 ;  /* 0x200040005c037fae */ /* 0x0007e8000e12187c */
[----:B------:R1:W-:Y:S04]  /*49ba0*/  STL.64 [R1+0x650], R28 ;  /* 0x0006501c01007387 */ /* 0x0003e80000100a00 */
[----:B------:R3:W-:Y:S01]  /*49bb0*/  LDGSTS.E [R3+0x20008], desc[UR60][R28.64], !P3 ;  /* 0x200080001c037fae */ /* 0x0007e2000d92187c */
[----:B------:R-:W-:Y:S01]  /*49bc0*/  VIADD R2, R60, 0xfffffef4 ;  /* 0xfffffef43c027836 */ /* 0x000fe20000000000 */
[----:B------:R-:W-:Y:S01]  /*49bd0*/  ISETP.GE.U32.AND P5, PT, R0, 0x7ffffe56, PT ;  /* 0x7ffffe560000780c */ /* 0x000fe20003fa6070 */
[----:B------:R-:W3:Y:S01]  /*49be0*/  LDC R108, c[0x0][0x230] ;  /* 0x00008c00ff6c7b82 */ /* 0x000ee20000000800 */
[----:B--2---:R-:W2:Y:S04]  /*49bf0*/  LDL.LU.64 R92, [R1+0x1998] ;  /* 0x00199800015c7983 */ /* 0x004ea80000300a00 */
[----:B-1----:R-:W2:Y:S04]  /*49c00*/  LDL.LU.64 R28, [R1+0x18a0] ;  /* 0x0018a000011c7983 */ /* 0x002ea80000300a00 */
[----:B------:R-:W2:Y:S01]  /*49c10*/  LDL.LU.64 R188, [R1+0x1898] ;  /* 0x0018980001bc7983 */ /* 0x000ea20000300a00 */
[----:B------:R-:W-:Y:S01]  /*49c20*/  VIADD R0, R11, 0xfffffed4 ;  /* 0xfffffed40b007836 */ /* 0x000fe20000000000 */
[----:B------:R-:W1:Y:S01]  /*49c30*/  LDC R60, c[0x0][0x230] ;  /* 0x00008c00ff3c7b82 */ /* 0x000e620000000800 */
[----:B------:R-:W-:-:S07]  /*49c40*/  ISETP.GE.U32.AND P1, PT, R2, 0x7ffffe75, PT ;  /* 0x7ffffe750200780c */ /* 0x000fce0003f26070 */
[----:B------:R-:W3:Y:S01]  /*49c50*/  LDC R11, c[0x0][0x230] ;  /* 0x00008c00ff0b7b82 */ /* 0x000ee20000000800 */
[----:B------:R-:W-:Y:S01]  /*49c60*/  ISETP.GE.U32.AND P4, PT, R0, 0x7ffffe55, PT ;  /* 0x7ffffe550000780c */ /* 0x000fe20003f86070 */
[----:B------:R-:W-:-:S06]  /*49c70*/  VIADD R0, R10, 0xfffffeb7 ;  /* 0xfffffeb70a007836 */ /* 0x000fcc0000000000 */
[----:B------:R-:W3:Y:S01]  /*49c80*/  LDC R10, c[0x0][0x230] ;  /* 0x00008c00ff0a7b82 */ /* 0x000ee20000000800 */
[----:B------:R-:W-:-:S07]  /*49c90*/  VIADD R2, R6, 0xfffffeb6 ;  /* 0xfffffeb606027836 */ /* 0x000fce0000000000 */
[----:B------:R-:W2:Y:S01]  /*49ca0*/  LDC R6, c[0x0][0x230] ;  /* 0x00008c00ff067b82 */ /* 0x000ea20000000800 */
[----:B------:R-:W-:Y:S01]  /*49cb0*/  ISETP.GE.U32.AND P3, PT, R0, 0x7ffffe38, PT ;  /* 0x7ffffe380000780c */ /* 0x000fe20003f66070 */
[----:B------:R-:W-:-:S06]  /*49cc0*/  VIADD R0, R7, 0xfffffeb5 ;  /* 0xfffffeb507007836 */ /* 0x000fcc0000000000 */
[----:B------:R-:W2:Y:S01]  /*49cd0*/  LDC R7, c[0x0][0x230] ;  /* 0x00008c00ff077b82 */ /* 0x000ea20000000800 */
[----:B----4-:R-:W-:-:S04]  /*49ce0*/  IMAD.WIDE R140, R61, 0x4, R140 ;  /* 0x000000043d8c7825 */ /* 0x010fc800078e028c */
[----:B------:R-:W-:-:S04]  /*49cf0*/  IMAD.WIDE R124, R61, 0x4, R124 ;  /* 0x000000043d7c7825 */ /* 0x000fc800078e027c */
[C---:B------:R-:W-:Y:S01]  /*49d00*/  IMAD.WIDE R76, R61.reuse, 0x4, R76 ;  /* 0x000000043d4c7825 */ /* 0x040fe200078e024c */
[----:B------:R-:W-:Y:S04]  /*49d10*/  STL.64 [R1+0x658], R140 ;  /* 0x0006588c01007387 */ /* 0x000fe80000100a00 */
[----:B------:R-:W-:Y:S01]  /*49d20*/  LDGSTS.E [R3+0x2000c], desc[UR60][R140.64], !P1 ;  /* 0x2000c0008c037fae */ /* 0x000fe2000c92187c */
[----:B------:R-:W-:-:S03]  /*49d30*/  IMAD.WIDE R44, R61, 0x4, R44 ;  /* 0x000000043d2c7825 */ /* 0x000fc600078e022c */
[----:B------:R-:W-:Y:S04]  /*49d40*/  STL.64 [R1+0x730], R124 ;  /* 0x0007307c01007387 */ /* 0x000fe80000100a00 */
[----:B------:R-:W-:Y:S04]  /*49d50*/  LDGSTS.E [R3+0x24000], desc[UR60][R124.64], !P0 ;  /* 0x240000007c037fae */ /* 0x000fe8000c12187c */
[----:B------:R4:W-:Y:S04]  /*49d60*/  STL.64 [R1+0x738], R76 ;  /* 0x0007384c01007387 */ /* 0x0009e80000100a00 */
[----:B------:R-:W-:Y:S04]  /*49d70*/  LDGSTS.E [R3+0x24004], desc[UR60][R76.64], !P6 ;  /* 0x240040004c037fae */ /* 0x000fe8000f12187c */
[----:B------:R4:W-:Y:S01]  /*49d80*/  STL.64 [R1+0x740], R44 ;  /* 0x0007402c01007387 */ /* 0x0009e20000100a00 */
[----:B------:R-:W-:-:S02]  /*49d90*/  ISETP.GE.U32.AND P0, PT, R0, 0x7ffffe36, PT ;  /* 0x7ffffe360000780c */ /* 0x000fc40003f06070 */
[----:B------:R-:W-:Y:S01]  /*49da0*/  ISETP.GE.U32.AND P1, PT, R2, 0x7ffffe37, PT ;  /* 0x7ffffe370200780c */ /* 0x000fe20003f26070 */
[----:B-1----:R-:W-:Y:S01]  /*49db0*/  VIADD R0, R60, 0xfffffe97 ;  /* 0xfffffe973c007836 */ /* 0x002fe20000000000 */
[----:B---3--:R-:W-:Y:S01]  /*49dc0*/  IADD3 R2, R108, -0x14c, RZ ;  /* 0xfffffeb46c027810 */ /* 0x008fe20007ffe0ff */
[----:B------:R-:W-:Y:S01]  /*49dd0*/  LDGSTS.E [R3+0x24008], desc[UR60][R44.64], !P5 ;  /* 0x240080002c037fae */ /* 0x000fe2000e92187c */
[----:B------:R-:W1:Y:S03]  /*49de0*/  LDC R60, c[0x0][0x230] ;  /* 0x00008c00ff3c7b82 */ /* 0x000e660000000800 */
[----:B----4-:R-:W3:Y:S04]  /*49df0*/  LDL.LU.64 R76, [R1+0x1890] ;  /* 0x00189000014c7983 */ /* 0x010ee80000300a00 */
[----:B------:R-:W4:Y:S04]  /*49e00*/  LDL.LU.64 R156, [R1+0x1888] ;  /* 0x00188800019c7983 */ /* 0x000f280000300a00 */
[----:B------:R-:W4:Y:S04]  /*49e10*/  LDL.LU.64 R140, [R1+0x17a8] ;  /* 0x0017a800018c7983 */ /* 0x000f280000300a00 */
[----:B------:R-:W4:Y:S04]  /*49e20*/  LDL.LU.64 R124, [R1+0x17a0] ;  /* 0x0017a000017c7983 */ /* 0x000f280000300a00 */
[----:B------:R-:W4:Y:S01]  /*49e30*/  LDL.LU.64 R108, [R1+0x1798] ;  /* 0x00179800016c7983 */ /* 0x000f220000300a00 */
[----:B------:R-:W-:-:S03]  /*49e40*/  ISETP.GE.U32.AND P6, PT, R2, 0x7ffffe35, PT ;  /* 0x7ffffe350200780c */ /* 0x000fc60003fc6070 */
[----:B------:R-:W4:Y:S01]  /*49e50*/  LDL.LU.64 R44, [R1+0x1790] ;  /* 0x00179000012c7983 */ /* 0x000f220000300a00 */
[----:B------:R-:W-:Y:S01]  /*49e60*/  ISETP.GE.U32.AND P5, PT, R0, 0x7ffffe18, PT ;  /* 0x7ffffe180000780c */ /* 0x000fe20003fa6070 */
[----:B------:R-:W-:Y:S02]  /*49e70*/  VIADD R0, R11, 0xfffffe96 ;  /* 0xfffffe960b007836 */ /* 0x000fe40000000000 */
[----:B------:R-:W-:Y:S02]  /*49e80*/  VIADD R2, R10, 0xfffffe95 ;  /* 0xfffffe950a027836 */ /* 0x000fe40000000000 */
[----:B--2---:R-:W-:-:S04]  /*49e90*/  IMAD.WIDE R92, R61, 0x4, R92 ;  /* 0x000000043d5c7825 */ /* 0x004fc800078e025c */
[----:B------:R-:W-:-:S04]  /*49ea0*/  IMAD.WIDE R28, R61, 0x4, R28 ;  /* 0x000000043d1c7825 */ /* 0x000fc800078e021c */
[----:B------:R-:W-:Y:S01]  /*49eb0*/  IMAD.WIDE R10, R61, 0x4, R188 ;  /* 0x000000043d0a7825 */ /* 0x000fe200078e02bc */
[----:B------:R2:W-:Y:S04]  /*49ec0*/  STL.64 [R1+0x748], R92 ;  /* 0x0007485c01007387 */ /* 0x0005e80000100a00 */
[----:B------:R1:W-:Y:S04]  /*49ed0*/  STL.64 [R1+0x830], R28 ;  /* 0x0008301c01007387 */ /* 0x0003e80000100a00 */
[----:B------:R-:W-:Y:S04]  /*49ee0*/  LDGSTS.E [R3+0x2400c], desc[UR60][R92.64], !P4 ;  /* 0x2400c0005c037fae */ /* 0x000fe8000e12187c */
[----:B------:R1:W-:Y:S04]  /*49ef0*/  STL.64 [R1+0x838], R10 ;  /* 0x0008380a01007387 */ /* 0x0003e80000100a00 */
[----:B------:R1:W-:Y:S01]  /*49f00*/  LDGSTS.E [R3+0x28000], desc[UR60][R28.64], !P3 ;  /* 0x280000001c037fae */ /* 0x0003e2000d92187c */
[----:B------:R-:W-:-:S03]  /*49f10*/  ISETP.GE.U32.AND P4, PT, R0, 0x7ffffe17, PT ;  /* 0x7ffffe170000780c */ /* 0x000fc60003f86070 */
[----:B--2---:R-:W2:Y:S01]  /*49f20*/  LDL.LU.64 R92, [R1+0x1a90] ;  /* 0x001a9000015c7983 */ /* 0x004ea20000300a00 */
[----:B-1----:R-:W1:Y:S08]  /*49f30*/  LDC R28, c[0x0][0x230] ;  /* 0x00008c00ff1c7b82 */ /* 0x002e700000000800 */
[----:B------:R-:W1:Y:S01]  /*49f40*/  LDC R29, c[0x0][0x230] ;  /* 0x00008c00ff1d7b82 */ /* 0x000e620000000800 */
[----:B------:R-:W-:Y:S01]  /*49f50*/  VIADD R0, R6, 0xfffffe94 ;  /* 0xfffffe9406007836 */ /* 0x000fe20000000000 */
[----:B------:R1:W-:Y:S01]  /*49f60*/  LDGSTS.E [R3+0x28004], desc[UR60][R10.64], !P1 ;  /* 0x280040000a037fae */ /* 0x0003e2000c92187c */
[----:B------:R-:W-:Y:S01]  /*49f70*/  ISETP.GE.U32.AND P3, PT, R2, 0x7ffffe16, PT ;  /* 0x7ffffe160200780c */ /* 0x000fe20003f66070 */
[----:B------:R-:W-:-:S04]  /*49f80*/  VIADD R2, R173, 0xfffffef3 ;  /* 0xfffffef3ad027836 */ /* 0x000fc80000000000 */
[----:B------:R-:W2:Y:S01]  /*49f90*/  LDC R6, c[0x0][0x230] ;  /* 0x00008c00ff067b82 */ /* 0x000ea20000000800 */
[----:B------:R-:W-:Y:S01]  /*49fa0*/  ISETP.GE.U32.AND P1, PT, R0, 0x7ffffe15, PT ;  /* 0x7ffffe150000780c */ /* 0x000fe20003f26070 */
[----:B------:R-:W-:-:S06]  /*49fb0*/  VIADD R0, R172, 0xfffffef1 ;  /* 0xfffffef1ac007836 */ /* 0x000fcc0000000000 */
[----:B-1----:R-:W1:Y:S08]  /*49fc0*/  LDC R11, c[0x0][0x230] ;  /* 0x00008c00ff0b7b82 */ /* 0x002e700000000800 */
[----:B------:R-:W1:Y:S01]  /*49fd0*/  LDC R10, c[0x0][0x230] ;  /* 0x00008c00ff0a7b82 */ /* 0x000e620000000800 */
[----:B---3--:R-:W-:-:S04]  /*49fe0*/  IMAD.WIDE R188, R61, 0x4, R76 ;  /* 0x000000043dbc7825 */ /* 0x008fc800078e024c */
[----:B----4-:R-:W-:-:S04]  /*49ff0*/  IMAD.WIDE R172, R61, 0x4, R156 ;  /* 0x000000043dac7825 */ /* 0x010fc800078e029c */
[C---:B------:R-:W-:Y:S01]  /*4a000*/  IMAD.WIDE R156, R61.reuse, 0x4, R140 ;  /* 0x000000043d9c7825 */ /* 0x040fe200078e028c */
[----:B------:R-:W3:Y:S04]  /*4a010*/  LDL.LU.64 R76, [R1+0x1a88] ;  /* 0x001a8800014c7983 */ /* 0x000ee80000300a00 */
[----:B------:R-:W-:Y:S01]  /*4a020*/  STL.64 [R1+0x840], R188 ;  /* 0x000840bc01007387 */ /* 0x000fe20000100a00 */
[----:B------:R-:W-:-:S03]  /*4a030*/  IMAD.WIDE R140, R61, 0x4, R124 ;  /* 0x000000043d8c7825 */ /* 0x000fc600078e027c */
[----:B------:R-:W-:Y:S01]  /*4a040*/  LDGSTS.E [R3+0x28008], desc[UR60][R188.64], !P0 ;  /* 0x28008000bc037fae */ /* 0x000fe2000c12187c */
[----:B------:R-:W-:-:S03]  /*4a050*/  IMAD.WIDE R124, R61, 0x4, R108 ;  /* 0x000000043d7c7825 */ /* 0x000fc600078e026c */
[----:B------:R-:W-:Y:S04]  /*4a060*/  STL.64 [R1+0x848], R172 ;  /* 0x000848ac01007387 */ /* 0x000fe80000100a00 */
[----:B------:R-:W-:Y:S01]  /*4a070*/  LDGSTS.E [R3+0x2800c], desc[UR60][R172.64], !P6 ;  /* 0x2800c000ac037fae */ /* 0x000fe2000f12187c */
[----:B------:R-:W-:-:S03]  /*4a080*/  IMAD.WIDE R108, R61, 0x4, R44 ;  /* 0x000000043d6c7825 */ /* 0x000fc600078e022c */
[----:B------:R-:W-:Y:S04]  /*4a090*/  STL.64 [R1+0x930], R156 ;  /* 0x0009309c01007387 */ /* 0x000fe80000100a00 */
[----:B------:R-:W-:Y:S04]  /*4a0a0*/  LDGSTS.E [R3+0x2c000], desc[UR60][R156.64], !P5 ;  /* 0x2c0000009c037fae */ /* 0x000fe8000e92187c */
[----:B------:R-:W4:Y:S01]  /*4a0b0*/  LDL.LU.64 R44, [R1+0x1a80] ;  /* 0x001a8000012c7983 */ /* 0x000f220000300a00 */
[----:B------:R-:W-:Y:S01]  /*4a0c0*/  ISETP.GE.U32.AND P5, PT, R2, 0x7ffffe74, PT ;  /* 0x7ffffe740200780c */ /* 0x000fe20003fa6070 */
[----:B------:R-:W-:-:S02]  /*4a0d0*/  VIADD R2, R60, 0xfffffef0 ;  /* 0xfffffef03c027836 */ /* 0x000fc40000000000 */
[----:B------:R-:W-:Y:S01]  /*4a0e0*/  VIADD R28, R28, 0xfffffed2 ;  /* 0xfffffed21c1c7836 */ /* 0x000fe20000000000 */
[----:B------:R-:W-:Y:S04]  /*4a0f0*/  STL.64 [R1+0x938], R140 ;  /* 0x0009388c01007387 */ /* 0x000fe80000100a00 */
[----:B------:R-:W-:Y:S04]  /*4a100*/  STL.64 [R1+0x940], R124 ;  /* 0x0009407c01007387 */ /* 0x000fe80000100a00 */
[----:B------:R-:W-:Y:S04]  /*4a110*/  LDGSTS.E [R3+0x2c004], desc[UR60][R140.64], !P4 ;  /* 0x2c0040008c037fae */ /* 0x000fe8000e12187c */
[----:B------:R1:W-:Y:S04]  /*4a120*/  STL.64 [R1+0x948], R108 ;  /* 0x0009486c01007387 */ /* 0x0003e80000100a00 */
[----:B------:R-:W-:Y:S04]  /*4a130*/  LDGSTS.E [R3+0x2c008], desc[UR60][R124.64], !P3 ;  /* 0x2c0080007c037fae */ /* 0x000fe8000d92187c */
[----:B------:R1:W-:Y:S01]  /*4a140*/  LDGSTS.E [R3+0x2c00c], desc[UR60][R108.64], !P1 ;  /* 0x2c00c0006c037fae */ /* 0x0003e2000c92187c */
[----:B------:R-:W-:Y:S01]  /*4a150*/  ISETP.GE.U32.AND P3, PT, R0, 0x7ffffe72, PT ;  /* 0x7ffffe720000780c */ /* 0x000fe20003f66070 */
[----:B------:R-:W-:Y:S01]  /*4a160*/  VIADD R0, R29, 0xfffffed3 ;  /* 0xfffffed31d007836 */ /* 0x000fe20000000000 */
[----:B------:R-:W-:-:S02]  /*4a170*/  ISETP.GE.U32.AND P1, PT, R2, 0x7ffffe71, PT ;  /* 0x7ffffe710200780c */ /* 0x000fc40003f26070 */
[----:B------:R-:W-:Y:S02]  /*4a180*/  ISETP.GE.U32.AND P6, PT, R28, 0x7ffffe53, PT ;  /* 0x7ffffe531c00780c */ /* 0x000fe40003fc6070 */
[----:B------:R-:W-:Y:S01]  /*4a190*/  IADD3 R7, R7, -0x10e, RZ ;  /* 0xfffffef207077810 */ /* 0x000fe20007ffe0ff */
[----:B------:R-:W4:Y:S08]  /*4a1a0*/  LDC R60, c[0x0][0x230] ;  /* 0x00008c00ff3c7b82 */ /* 0x000f300000000800 */
[----:B-1----:R-:W1:Y:S08]  /*4a1b0*/  LDC R109, c[0x0][0x230] ;  /* 0x00008c00ff6d7b82 */ /* 0x002e700000000800 */
[----:B------:R-:W1:Y:S01]  /*4a1c0*/  LDC R108, c[0x0][0x230] ;  /* 0x00008c00ff6c7b82 */ /* 0x000e620000000800 */
[----:B------:R-:W4:Y:S04]  /*4a1d0*/  LDL.LU.64 R140, [R1+0x1a78] ;  /* 0x001a7800018c7983 */ /* 0x000f280000300a00 */
[----:B------:R-:W4:Y:S04]  /*4a1e0*/  LDL.LU.64 R124, [R1+0x1990] ;  /* 0x00199000017c7983 */ /* 0x000f280000300a00 */
[----:B------:R-:W4:Y:S01]  /*4a1f0*/  LDL.LU.64 R28, [R1+0x1988] ;  /* 0x00198800011c7983 */ /* 0x000f220000300a00 */
[----:B--2---:R-:W-:-:S03]  /*4a200*/  IMAD.WIDE R2, R61, 0x4, R92 ;  /* 0x000000043d027825 */ /* 0x004fc600078e025c */
[----:B------:R-:W2:Y:S01]  /*4a210*/  LDL.LU.64 R92, [R1+0x1980] ;  /* 0x00198000015c7983 */ /* 0x000ea20000300a00 */
[----:B------:R-:W-:Y:S02]  /*4a220*/  ISETP.GE.U32.AND P4, PT, R7, 0x7ffffe73, PT ;  /* 0x7ffffe730700780c */ /* 0x000fe40003f86070 */
[----:B------:R-:W-:Y:S01]  /*4a230*/  ISETP.GE.U32.AND P0, PT, R0, 0x7ffffe54, PT ;  /* 0x7ffffe540000780c */ /* 0x000fe20003f06070 */
[----:B------:R-:W-:Y:S01]  /*4a240*/  VIADD R0, R11, 0xfffffed1 ;  /* 0xfffffed10b007836 */ /* 0x000fe20000000000 */
[----:B------:R-:W-:Y:S01]  /*4a250*/  LDGSTS.E [R4+0x20000], desc[UR60][R2.64], !P5 ;  /* 0x2000000002047fae */ /* 0x000fe2000e92187c */
[----:B------:R-:W2:Y:S08]  /*4a260*/  LDC R11, c[0x0][0x230] ;  /* 0x00008c00ff0b7b82 */ /* 0x000eb00000000800 */
[----:B------:R-:W2:Y:S01]  /*4a270*/  LDC R7, c[0x0][0x230] ;  /* 0x00008c00ff077b82 */ /* 0x000ea20000000800 */
[----:B------:R-:W-:-:S02]  /*4a280*/  ISETP.GE.U32.AND P5, PT, R0, 0x7ffffe52, PT ;  /* 0x7ffffe520000780c */ /* 0x000fc40003fa6070 */
[----:B------:R-:W-:-:S05]  /*4a290*/  IADD3 R0, R10, -0x130, RZ ;  /* 0xfffffed00a007810 */ /* 0x000fca0007ffe0ff */
[----:B------:R-:W2:Y:S01]  /*4a2a0*/  LDC R10, c[0x0][0x230] ;  /* 0x00008c00ff0a7b82 */ /* 0x000ea20000000800 */
[----:B---3--:R-:W-:-:S05]  /*4a2b0*/  IMAD.WIDE R76, R61, 0x4, R76 ;  /* 0x000000043d4c7825 */ /* 0x008fca00078e024c */
[----:B------:R-:W-:Y:S01]  /*4a2c0*/  LDGSTS.E [R4+0x20004], desc[UR60][R76.64], !P4 ;  /* 0x200040004c047fae */ /* 0x000fe2000e12187c */
[----:B------:R-:W-:Y:S01]  /*4a2d0*/  ISETP.GE.U32.AND P4, PT, R0, 0x7ffffe51, PT ;  /* 0x7ffffe510000780c */ /* 0x000fe20003f86070 */
[----:B------:R-:W-:Y:S02]  /*4a2e0*/  VIADD R0, R6, 0xfffffeb3 ;  /* 0xfffffeb306007836 */ /* 0x000fe40000000000 */
[C---:B----4-:R-:W-:Y:S01]  /*4a2f0*/  IMAD.WIDE R44, R61.reuse, 0x4, R44 ;  /* 0x000000043d2c7825 */ /* 0x050fe200078e022c */
[----:B------:R3:W-:Y:S03]  /*4a300*/  STL.64 [R1+0x660], R76 ;  /* 0x0006604c01007387 */ /* 0x0007e60000100a00 */
[C---:B------:R-:W-:Y:S01]  /*4a310*/  IMAD.WIDE R140, R61.reuse, 0x4, R140 ;  /* 0x000000043d8c7825 */ /* 0x040fe200078e028c */
[----:B------:R4:W-:Y:S04]  /*4a320*/  STL.64 [R1+0x668], R44 ;  /* 0x0006682c01007387 */ /* 0x0009e80000100a00 */
[----:B---3--:R-:W3:Y:S04]  /*4a330*/  LDL.LU.64 R76, [R1+0x1978] ;  /* 0x00197800014c7983 */ /* 0x008ee80000300a00 */
[----:B------:R-:W-:Y:S01]  /*4a340*/  LDGSTS.E [R4+0x20008], desc[UR60][R44.64], !P3 ;  /* 0x200080002c047fae */ /* 0x000fe2000d92187c */
[----:B------:R-:W-:Y:S01]  /*4a350*/  IMAD.WIDE R124, R61, 0x4, R124 ;  /* 0x000000043d7c7825 */ /* 0x000fe200078e027c */
[----:B------:R-:W-:-:S03]  /*4a360*/  ISETP.GE.U32.AND P3, PT, R0, 0x7ffffe34, PT ;  /* 0x7ffffe340000780c */ /* 0x000fc60003f66070 */
[----:B------:R-:W-:-:S04]  /*4a370*/  IMAD.WIDE R28, R61, 0x4, R28 ;  /* 0x000000043d1c7825 */ /* 0x000fc800078e021c */
[----:B-1----:R-:W-:Y:S01]  /*4a380*/  VIADD R0, R109, 0xfffffeb1 ;  /* 0xfffffeb16d007836 */ /* 0x002fe20000000000 */
[----:B------:R-:W-:Y:S04]  /*4a390*/  LDGSTS.E [R4+0x2000c], desc[UR60][R140.64], !P1 ;  /* 0x2000c0008c047fae */ /* 0x000fe8000c92187c */
[----:B------:R1:W-:Y:S04]  /*4a3a0*/  LDGSTS.E [R4+0x24000], desc[UR60][R124.64], !P0 ;  /* 0x240000007c047fae */ /* 0x0003e8000c12187c */
[----:B------:R3:W-:Y:S01]  /*4a3b0*/  LDGSTS.E [R4+0x24004], desc[UR60][R28.64], !P6 ;  /* 0x240040001c047fae */ /* 0x0007e2000f12187c */
[----:B--2---:R-:W-:-:S03]  /*4a3c0*/  IMAD.WIDE R92, R61, 0x4, R92 ;  /* 0x000000043d5c7825 */ /* 0x004fc600078e025c */
[----:B----4-:R-:W2:Y:S04]  /*4a3d0*/  LDL.LU.64 R44, [R1+0x1880] ;  /* 0x00188000012c7983 */ /* 0x010ea80000300a00 */
[----:B------:R-:W4:Y:S04]  /*4a3e0*/  LDL.LU.64 R188, [R1+0x1878] ;  /* 0x0018780001bc7983 */ /* 0x000f280000300a00 */
[----:B------:R-:W-:Y:S04]  /*4a3f0*/  STL.64 [R1+0x670], R140 ;  /* 0x0006708c01007387 */ /* 0x000fe80000100a00 */
[----:B------:R1:W-:Y:S04]  /*4a400*/  STL.64 [R1+0x750], R124 ;  /* 0x0007507c01007387 */ /* 0x0003e80000100a00 */
[----:B------:R1:W-:Y:S01]  /*4a410*/  STL.64 [R1+0x758], R28 ;  /* 0x0007581c01007387 */ /* 0x0003e20000100a00 */
[----:B------:R-:W-:-:S03]  /*4a420*/  ISETP.GE.U32.AND P0, PT, R0, 0x7ffffe32, PT ;  /* 0x7ffffe320000780c */ /* 0x000fc60003f06070 */
[----:B------:R1:W-:Y:S01]  /*4a430*/  STL.64 [R1+0x760], R92 ;  /* 0x0007605c01007387 */ /* 0x0003e20000100a00 */
[----:B------:R-:W-:-:S03]  /*4a440*/  VIADD R0, R108, 0xfffffe93 ;  /* 0xfffffe936c007836 */ /* 0x000fc60000000000 */
[----:B------:R-:W-:Y:S01]  /*4a450*/  LDGSTS.E [R4+0x24008], desc[UR60][R92.64], !P5 ;  /* 0x240080005c047fae */ /* 0x000fe2000e92187c */
[----:B------:R-:W-:Y:S01]  /*4a460*/  VIADD R11, R11, 0xfffffeb0 ;  /* 0xfffffeb00b0b7836 */ /* 0x000fe20000000000 */
[----:B------:R-:W4:Y:S01]  /*4a470*/  LDC R6, c[0x0][0x230] ;  /* 0x00008c00ff067b82 */ /* 0x000f220000000800 */
[----:B------:R-:W-:-:S07]  /*4a480*/  VIADD R7, R7, 0xfffffeb2 ;  /* 0xfffffeb207077836 */ /* 0x000fce0000000000 */
[----:B-1----:R-:W1:Y:S08]  /*4a490*/  LDC R125, c[0x0][0x230] ;  /* 0x00008c00ff7d7b82 */ /* 0x002e700000000800 */
[----:B------:R-:W1:Y:S01]  /*4a4a0*/  LDC R124, c[0x0][0x230] ;  /* 0x00008c00ff7c7b82 */ /* 0x000e620000000800 */
[----:B------:R-:W4:Y:S04]  /*4a4b0*/  LDL.LU.64 R28, [R1+0x1870] ;  /* 0x00187000011c7983 */ /* 0x000f280000300a00 */
[----:B------:R-:W4:Y:S04]  /*4a4c0*/  LDL.LU.64 R108, [R1+0x1868] ;  /* 0x00186800016c7983 */ /* 0x000f280000300a00 */
[----:B------:R-:W4:Y:S04]  /*4a4d0*/  LDL.LU.64 R172, [R1+0x1788] ;  /* 0x0017880001ac7983 */ /* 0x000f280000300a00 */
[----:B------:R-:W4:Y:S04]  /*4a4e0*/  LDL.LU.64 R156, [R1+0x1780] ;  /* 0x00178000019c7983 */ /* 0x000f280000300a00 */
[----:B------:R-:W4:Y:S04]  /*4a4f0*/  LDL.LU.64 R140, [R1+0x1778] ;  /* 0x00177800018c7983 */ /* 0x000f280000300a00 */
[----:B------:R-:W4:Y:S01]  /*4a500*/  LDL.LU.64 R92, [R1+0x1770] ;  /* 0x00177000015c7983 */ /* 0x000f220000300a00 */
[----:B------:R-:W-:-:S02]  /*4a510*/  ISETP.GE.U32.AND P5, PT, R0, 0x7ffffe14, PT ;  /* 0x7ffffe140000780c */ /* 0x000fc40003fa6070 */
[----:B------:R-:W-:Y:S02]  /*4a520*/  ISETP.GE.U32.AND P6, PT, R11, 0x7ffffe31, PT ;  /* 0x7ffffe310b00780c */ /* 0x000fe40003fc6070 */
[----:B------:R-:W-:Y:S01]  /*4a530*/  IADD3 R0, R10, -0x16e, RZ ;  /* 0xfffffe920a007810 */ /* 0x000fe20007ffe0ff */
[----:B---3--:R-:W-:-:S05]  /*4a540*/  IMAD.WIDE R76, R61, 0x4, R76 ;  /* 0x000000043d4c7825 */ /* 0x008fca00078e024c */
[----:B------:R3:W-:Y:S04]  /*4a550*/  STL.64 [R1+0x768], R76 ;  /* 0x0007684c01007387 */ /* 0x0007e80000100a00 */
[----:B------:R-:W-:Y:S01]  /*4a560*/  LDGSTS.E [R4+0x2400c], desc[UR60][R76.64], !P4 ;  /* 0x2400c0004c047fae */ /* 0x000fe2000e12187c */
[----:B--2---:R-:W-:-:S04]  /*4a570*/  IMAD.WIDE R44, R61, 0x4, R44 ;  /* 0x000000043d2c7825 */ /* 0x004fc800078e022c */
[----:B----4-:R-:W-:Y:S01]  /*4a580*/  IMAD.WIDE R10, R61, 0x4, R188 ;  /* 0x000000043d0a7825 */ /* 0x010fe200078e02bc */
[----:B------:R2:W-:Y:S04]  /*4a590*/  STL.64 [R1+0x850], R44 ;  /* 0x0008502c01007387 */ /* 0x0005e80000100a00 */
[----:B------:R-:W-:Y:S04]  /*4a5a0*/  STL.64 [R1+0x858], R10 ;  /* 0x0008580a01007387 */ /* 0x000fe80000100a00 */
[----:B---3--:R-:W3:Y:S01]  /*4a5b0*/  LDL.LU.64 R76, [R1+0x1a70] ;  /* 0x001a7000014c7983 */ /* 0x008ee20000300a00 */
[----:B------:R-:W-:Y:S01]  /*4a5c0*/  VIADD R6, R6, 0xfffffe91 ;  /* 0xfffffe9106067836 */ /* 0x000fe20000000000 */
[----:B------:R-:W-:-:S02]  /*4a5d0*/  ISETP.GE.U32.AND P1, PT, R7, 0x7ffffe33, PT ;  /* 0x7ffffe330700780c */ /* 0x000fc40003f26070 */
[----:B------:R2:W-:Y:S01]  /*4a5e0*/  LDGSTS.E [R4+0x28000], desc[UR60][R44.64], !P3 ;  /* 0x280000002c047fae */ /* 0x0005e2000d92187c */
[----:B------:R-:W4:Y:S01]  /*4a5f0*/  LDC R7, c[0x0][0x230] ;  /* 0x00008c00ff077b82 */ /* 0x000f220000000800 */
[----:B------:R-:W-:-:S04]  /*4a600*/  IMAD.WIDE R28, R61, 0x4, R28 ;  /* 0x000000043d1c7825 */ /* 0x000fc800078e021c */
[----:B------:R-:W-:-:S04]  /*4a610*/  IMAD.WIDE R204, R61, 0x4, R108 ;  /* 0x000000043dcc7825 */ /* 0x000fc800078e026c */
[C---:B------:R-:W-:Y:S01]  /*4a620*/  IMAD.WIDE R188, R61.reuse, 0x4, R172 ;  /* 0x000000043dbc7825 */ /* 0x040fe200078e02ac */
[----:B------:R-:W3:Y:S04]  /*4a630*/  LDL.LU.64 R108, [R1+0x1a68] ;  /* 0x001a6800016c7983 */ /* 0x000ee80000300a00 */
[----:B------:R4:W-:Y:S01]  /*4a640*/  STL.64 [R1+0x860], R28 ;  /* 0x0008601c01007387 */ /* 0x0009e20000100a00 */
[----:B------:R-:W-:-:S03]  /*4a650*/  IMAD.WIDE R172, R61, 0x4, R156 ;  /* 0x000000043dac7825 */ /* 0x000fc600078e029c */
[----:B------:R-:W-:Y:S01]  /*4a660*/  STL.64 [R1+0x868], R204 ;  /* 0x000868cc01007387 */ /* 0x000fe20000100a00 */
[----:B------:R-:W-:-:S04]  /*4a670*/  IMAD.WIDE R156, R61, 0x4, R140 ;  /* 0x000000043d9c7825 */ /* 0x000fc800078e028c */
[----:B------:R-:W-:Y:S01]  /*4a680*/  IMAD.WIDE R140, R61, 0x4, R92 ;  /* 0x000000043d8c7825 */ /* 0x000fe200078e025c */
[----:B------:R4:W-:Y:S04]  /*4a690*/  STL.64 [R1+0x950], R188 ;  /* 0x000950bc01007387 */ /* 0x0009e80000100a00 */
[----:B------:R-:W3:Y:S01]  /*4a6a0*/  LDL.LU.64 R92, [R1+0x1a60] ;  /* 0x001a6000015c7983 */ /* 0x000ee20000300a00 */
[----:B------:R-:W-:Y:S01]  /*4a6b0*/  ISETP.GE.U32.AND P3, PT, R6, 0x7ffffe12, PT ;  /* 0x7ffffe120600780c */ /* 0x000fe20003f66070 */
[----:B--2---:R-:W2:Y:S08]  /*4a6c0*/  LDC R45, c[0x0][0x230] ;  /* 0x00008c00ff2d7b82 */ /* 0x004eb00000000800 */
[----:B------:R-:W2:Y:S08]  /*4a6d0*/  LDC R6, c[0x0][0x230] ;  /* 0x00008c00ff067b82 */ /* 0x000eb00000000800 */
[----:B------:R-:W2:Y:S01]  /*4a6e0*/  LDC R44, c[0x0][0x230] ;  /* 0x00008c00ff2c7b82 */ /* 0x000ea20000000800 */
[----:B------:R-:W-:Y:S01]  /*4a6f0*/  ISETP.GE.U32.AND P4, PT, R0, 0x7ffffe13, PT ;  /* 0x7ffffe130000780c */ /* 0x000fe20003f86070 */
[----:B------:R-:W-:Y:S01]  /*4a700*/  VIADD R0, R60, 0xfffffe90 ;  /* 0xfffffe903c007836 */ /* 0x000fe20000000000 */
[----:B------:R2:W-:Y:S04]  /*4a710*/  LDGSTS.E [R4+0x28004], desc[UR60][R10.64], !P1 ;  /* 0x280040000a047fae */ /* 0x0005e8000c92187c */
[----:B------:R-:W-:Y:S01]  /*4a720*/  LDGSTS.E [R4+0x28008], desc[UR60][R28.64], !P0 ;  /* 0x280080001c047fae */ /* 0x000fe2000c12187c */
[----:B-1----:R-:W-:-:S03]  /*4a730*/  VIADD R124, R124, 0xfffffeef ;  /* 0xfffffeef7c7c7836 */ /* 0x002fc60000000000 */
[----:B------:R-:W-:Y:S01]  /*4a740*/  LDGSTS.E [R4+0x2800c], desc[UR60][R204.64], !P6 ;  /* 0x2800c000cc047fae */ /* 0x000fe2000f12187c */
[----:B------:R-:W-:Y:S01]  /*4a750*/  ISETP.GE.U32.AND P1, PT, R0, 0x7ffffe11, PT ;  /* 0x7ffffe110000780c */ /* 0x000fe20003f26070 */
[----:B------:R-:W-:Y:S02]  /*4a760*/  VIADD R0, R125, 0xfffffeed ;  /* 0xfffffeed7d007836 */ /* 0x000fe40000000000 */
[----:B----4-:R-:W-:Y:S01]  /*4a770*/  VIADD R7, R7, 0xfffffeee ;  /* 0xfffffeee07077836 */ /* 0x010fe20000000000 */
[----:B------:R1:W-:Y:S04]  /*4a780*/  LDGSTS.E [R4+0x2c000], desc[UR60][R188.64], !P5 ;  /* 0x2c000000bc047fae */ /* 0x0003e8000e92187c */
[----:B------:R-:W-:Y:S04]  /*4a790*/  STL.64 [R1+0x958], R172 ;  /* 0x000958ac01007387 */ /* 0x000fe80000100a00 */
[----:B------:R3:W-:Y:S04]  /*4a7a0*/  LDGSTS.E [R4+0x2c004], desc[UR60][R172.64], !P4 ;  /* 0x2c004000ac047fae */ /* 0x0007e8000e12187c */
[----:B------:R-:W-:Y:S01]  /*4a7b0*/  LDGSTS.E [R4+0x2c008], desc[UR60][R156.64], !P3 ;  /* 0x2c0080009c047fae */ /* 0x000fe2000d92187c */
[----:B------:R-:W-:-:S02]  /*4a7c0*/  ISETP.GE.U32.AND P3, PT, R0, 0x7ffffe6e, PT ;  /* 0x7ffffe6e0000780c */ /* 0x000fc40003f66070 */
[----:B------:R-:W-:Y:S01]  /*4a7d0*/  ISETP.GE.U32.AND P5, PT, R124, 0x7ffffe70, PT ;  /* 0x7ffffe707c00780c */ /* 0x000fe20003fa6070 */
[----:B------:R-:W4:Y:S04]  /*4a7e0*/  LDL.LU.64 R28, [R1+0x2718] ;  /* 0x00271800011c7983 */ /* 0x000f280000300a00 */
[----:B------:R1:W-:Y:S04]  /*4a7f0*/  STL.64 [R1+0x960], R156 ;  /* 0x0009609c01007387 */ /* 0x0003e80000100a00 */
[----:B------:R1:W-:Y:S01]  /*4a800*/  STL.64 [R1+0x968], R140 ;  /* 0x0009688c01007387 */ /* 0x0003e20000100a00 */
[----:B------:R-:W-:-:S03]  /*4a810*/  ISETP.GE.U32.AND P4, PT, R7, 0x7ffffe6f, PT ;  /* 0x7ffffe6f0700780c */ /* 0x000fc60003f86070 */
[----:B------:R3:W-:Y:S01]  /*4a820*/  LDGSTS.E [R4+0x2c00c], desc[UR60][R140.64], !P1 ;  /* 0x2c00c0008c047fae */ /* 0x0007e2000c92187c */
[----:B------:R-:W3:Y:S01]  /*4a830*/  LDC R60, c[0x0][0x230] ;  /* 0x00008c00ff3c7b82 */ /* 0x000ee20000000800 */
[----:B--2---:R-:W-:Y:S02]  /*4a840*/  VIADD R45, R45, 0xfffffece ;  /* 0xfffffece2d2d7836 */ /* 0x004fe40000000000 */
[----:B------:R-:W-:-:S05]  /*4a850*/  VIADD R0, R6, 0xfffffecf ;  /* 0xfffffecf06007836 */ /* 0x000fca0000000000 */
[----:B------:R-:W2:Y:S08]  /*4a860*/  LDC R11, c[0x0][0x230] ;  /* 0x00008c00ff0b7b82 */ /* 0x000eb00000000800 */
[----:B------:R-:W2:Y:S08]  /*4a870*/  LDC R10, c[0x0][0x230] ;  /* 0x00008c00ff0a7b82 */ /* 0x000eb00000000800 */
[----:B------:R-:W2:Y:S08]  /*4a880*/  LDC R6, c[0x0][0x230] ;  /* 0x00008c00ff067b82 */ /* 0x000eb00000000800 */
[----:B------:R-:W2:Y:S08]  /*4a890*/  LDC R124, c[0x0][0x230] ;  /* 0x00008c00ff7c7b82 */ /* 0x000eb00000000800 */
[----:B-1----:R-:W1:Y:S01]  /*4a8a0*/  LDC R189, c[0x0][0x230] ;  /* 0x00008c00ffbd7b82 */ /* 0x002e620000000800 */
[----:B------:R-:W4:Y:S04]  /*4a8b0*/  LDL.LU.64 R156, [R1+0x1a58] ;  /* 0x001a5800019c7983 */ /* 0x000f280000300a00 */
[----:B------:R-:W4:Y:S01]  /*4a8c0*/  LDL.LU.64 R140, [R1+0x1970] ;  /* 0x00197000018c7983 */ /* 0x000f220000300a00 */
[----:B------:R-:W-:-:S02]  /*4a8d0*/  ISETP.GE.U32.AND P0, PT, R0, 0x7ffffe50, PT ;  /* 0x7ffffe500000780c */ /* 0x000fc40003f06070 */
[----:B------:R-:W-:Y:S01]  /*4a8e0*/  ISETP.GE.U32.AND P6, PT, R45, 0x7ffffe4f, PT ;  /* 0x7ffffe4f2d00780c */ /* 0x000fe20003fc6070 */
[----:B------:R-:W-:Y:S01]  /*4a8f0*/  VIADD R0, R44, 0xfffffecd ;  /* 0xfffffecd2c007836 */ /* 0x000fe20000000000 */
[----:B------:R-:W1:Y:S08]  /*4a900*/  LDC R7, c[0x0][0x230] ;  /* 0x00008c00ff077b82 */ /* 0x000e700000000800 */
[----:B------:R-:W1:Y:S01]  /*4a910*/  LDC R188, c[0x0][0x230] ;  /* 0x00008c00ffbc7b82 */ /* 0x000e620000000800 */
[----:B---3--:R-:W-:-:S02]  /*4a920*/  IMAD.WIDE R172, R61, 0x4, R76 ;  /* 0x000000043dac7825 */ /* 0x008fc400078e024c */
[----:B------:R-:W3:Y:S04]  /*4a930*/  LDL.LU.64 R76, [R1+0x1968] ;  /* 0x00196800014c7983 */ /* 0x000ee80000300a00 */
[----:B------:R-:W-:Y:S04]  /*4a940*/  STL.64 [R1+0x678], R172 ;  /* 0x000678ac01007387 */ /* 0x000fe80000100a00 */
[----:B------:R-:W3:Y:S04]  /*4a950*/  LDL.LU.64 R44, [R1+0x1960] ;  /* 0x00196000012c7983 */ /* 0x000ee80000300a00 */
[----:B------:R-:W-:Y:S01]  /*4a960*/  LDGSTS.E [R8+0x20000], desc[UR60][R172.64], !P5 ;  /* 0x20000000ac087fae */ /* 0x000fe2000e92187c */
[----:B------:R-:W-:-:S04]  /*4a970*/  IMAD.WIDE R108, R61, 0x4, R108 ;  /* 0x000000043d6c7825 */ /* 0x000fc800078e026c */
[----:B------:R-:W-:Y:S01]  /*4a980*/  IMAD.WIDE R92, R61, 0x4, R92 ;  /* 0x000000043d5c7825 */ /* 0x000fe200078e025c */
[----:B------:R2:W-:Y:S04]  /*4a990*/  STL.64 [R1+0x680], R108 ;  /* 0x0006806c01007387 */ /* 0x0005e80000100a00 */
[----:B------:R3:W-:Y:S04]  /*4a9a0*/  LDGSTS.E [R8+0x20004], desc[UR60][R108.64], !P4 ;  /* 0x200040006c087fae */ /* 0x0007e8000e12187c */
[----:B------:R1:W-:Y:S04]  /*4a9b0*/  STL.64 [R1+0x688], R92 ;  /* 0x0006885c01007387 */ /* 0x0003e80000100a00 */
[----:B------:R3:W-:Y:S04]  /*4a9c0*/  LDGSTS.E [R8+0x20008], desc[UR60][R92.64], !P3 ;  /* 0x200080005c087fae */ /* 0x0007e8000d92187c */
[----:B--2---:R-:W2:Y:S04]  /*4a9d0*/  LDL.LU.64 R108, [R1+0x1958] ;  /* 0x00195800016c7983 */ /* 0x004ea80000300a00 */
[----:B-1----:R-:W2:Y:S04]  /*4a9e0*/  LDL.LU.64 R92, [R1+0x1860] ;  /* 0x00186000015c7983 */ /* 0x002ea80000300a00 */
[----:B------:R-:W2:Y:S01]  /*4a9f0*/  LDL.LU.64 R204, [R1+0x1858] ;  /* 0x0018580001cc7983 */ /* 0x000ea20000300a00 */
[----:B------:R-:W-:-:S02]  /*4aa00*/  ISETP.GE.U32.AND P5, PT, R0, 0x7ffffe4e, PT ;  /* 0x7ffffe4e0000780c */ /* 0x000fc40003fa6070 */
[----:B------:R-:W-:Y:S01]  /*4aa10*/  IADD3 R4, R60, -0x114, RZ ;  /* 0xfffffeec3c047810 */ /* 0x000fe20007ffe0ff */
[----:B------:R-:W-:Y:S01]  /*4aa20*/  VIADD R0, R11, 0xfffffecc ;  /* 0xfffffecc0b007836 */ /* 0x000fe20000000000 */
[----:B------:R-:W1:Y:S08]  /*4aa30*/  LDC R60, c[0x0][0x230] ;  /* 0x00008c00ff3c7b82 */ /* 0x000e700000000800 */
[----:B------:R-:W3:Y:S01]  /*4aa40*/  LDC R11, c[0x0][0x230] ;  /* 0x00008c00ff0b7b82 */ /* 0x000ee20000000800 */
[----:B------:R-:W-:Y:S01]  /*4aa50*/  ISETP.GE.U32.AND P4, PT, R0, 0x7ffffe4d, PT ;  /* 0x7ffffe4d0000780c */ /* 0x000fe20003f86070 */
[----:B------:R-:W-:-:S06]  /*4aa60*/  VIADD R0, R10, 0xfffffeaf ;  /* 0xfffffeaf0a007836 */ /* 0x000fcc0000000000 */
[----:B------:R-:W3:Y:S01]  /*4aa70*/  LDC R10, c[0x0][0x230] ;  /* 0x00008c00ff0a7b82 */ /* 0x000ee20000000800 */
[----:B------:R-:W-:Y:S01]  /*4aa80*/  ISETP.GE.U32.AND P1, PT, R4, 0x7ffffe6d, PT ;  /* 0x7ffffe6d0400780c */ /* 0x000fe20003f26070 */
[----:B----4-:R-:W-:Y:S01]  /*4aa90*/  IMAD.WIDE R156, R61, 0x4, R156 ;  /* 0x000000043d9c7825 */ /* 0x010fe200078e029c */
[----:B------:R-:W-:-:S03]  /*4aaa0*/  ISETP.GE.U32.AND P3, PT, R0, 0x7ffffe30, PT ;  /* 0x7ffffe300000780c */ /* 0x000fc60003f66070 */
[----:B------:R-:W-:Y:S01]  /*4aab0*/  VIADD R0, R6, 0xfffffead ;  /* 0xfffffead06007836 */ /* 0x000fe20000000000 */
[----:B------:R-:W-:Y:S01]  /*4aac0*/  IADD3 R4, R7, -0x152, RZ ;  /* 0xfffffeae07047810 */ /* 0x000fe20007ffe0ff */
[----:B------:R-:W-:Y:S01]  /*4aad0*/  IMAD.WIDE R140, R61, 0x4, R140 ;  /* 0x000000043d8c7825 */ /* 0x000fe200078e028c */
[----:B------:R-:W-:Y:S01]  /*4aae0*/  STL.64 [R1+0x690], R156 ;  /* 0x0006909c01007387 */ /* 0x000fe20000100a00 */
[----:B------:R-:W4:Y:S08]  /*4aaf0*/  LDC R7, c[0x0][0x230] ;  /* 0x00008c00ff077b82 */ /* 0x000f300000000800 */
[----:B------:R-:W4:Y:S01]  /*4ab00*/  LDC R6, c[0x0][0x230] ;  /* 0x00008c00ff067b82 */ /* 0x000f220000000800 */
[----:B------:R-:W-:Y:S04]  /*4ab10*/  LDGSTS.E [R8+0x2000c], desc[UR60][R156.64], !P1 ;  /* 0x2000c0009c087fae */ /* 0x000fe8000c92187c */
[----:B------:R-:W-:Y:S01]  /*4ab20*/  LDGSTS.E [R8+0x24000], desc[UR60][R140.64], !P0 ;  /* 0x240000008c087fae */ /* 0x000fe2000c12187c */
[----:B------:R-:W-:-:S02]  /*4ab30*/  ISETP.GE.U32.AND P1, PT, R4, 0x7ffffe2f, PT ;  /* 0x7ffffe2f0400780c */ /* 0x000fc40003f26070 */
[----:B------:R-:W-:Y:S01]  /*4ab40*/  ISETP.GE.U32.AND P0, PT, R0, 0x7ffffe2e, PT ;  /* 0x7ffffe2e0000780c */ /* 0x000fe20003f06070 */
[----:B------:R3:W-:Y:S01]  /*4ab50*/  STL.64 [R1+0x770], R140 ;  /* 0x0007708c01007387 */ /* 0x0007e20000100a00 */
[----:B------:R-:W-:Y:S02]  /*4ab60*/  VIADD R4, R124, 0xfffffeac ;  /* 0xfffffeac7c047836 */ /* 0x000fe40000000000 */
[----:B-1----:R-:W-:Y:S02]  /*4ab70*/  VIADD R0, R60, 0xfffffe8f ;  /* 0xfffffe8f3c007836 */ /* 0x002fe40000000000 */
[----:B------:R-:W1:Y:S01]  /*4ab80*/  LDC R60, c[0x0][0x230] ;  /* 0x00008c00ff3c7b82 */ /* 0x000e620000000800 */
[----:B---3--:R-:W-:-:S04]  /*4ab90*/  IMAD.WIDE R76, R61, 0x4, R76 ;  /* 0x000000043d4c7825 */ /* 0x008fc800078e024c */
[----:B------:R-:W-:Y:S01]  /*4aba0*/  IMAD.WIDE R44, R61, 0x4, R44 ;  /* 0x000000043d2c7825 */ /* 0x000fe200078e022c */
[----:B------:R3:W-:Y:S04]  /*4abb0*/  STL.64 [R1+0x778], R76 ;  /* 0x0007784c01007387 */ /* 0x0007e80000100a00 */
[----:B------:R4:W-:Y:S04]  /*4abc0*/  STL.64 [R1+0x780], R44 ;  /* 0x0007802c01007387 */ /* 0x0009e80000100a00 */
[----:B------:R-:W-:Y:S04]  /*4abd0*/  LDGSTS.E [R8+0x24004], desc[UR60][R76.64], !P6 ;  /* 0x240040004c087fae */ /* 0x000fe8000f12187c */
[----:B------:R-:W2:Y:S04]  /*4abe0*/  LDL.LU.64 R172, [R1+0x1850] ;  /* 0x0018500001ac7983 */ /* 0x000ea80000300a00 */
[----:B------:R-:W2:Y:S04]  /*4abf0*/  LDL.LU.64 R140, [R1+0x1848] ;  /* 0x00184800018c7983 */ /* 0x000ea80000300a00 */
[----:B------:R-:W-:Y:S04]  /*4ac00*/  LDGSTS.E [R8+0x24008], desc[UR60][R44.64], !P5 ;  /* 0x240080002c087fae */ /* 0x000fe8000e92187c */
[----:B------:R-:W2:Y:S01]  /*4ac10*/  LDL.LU.64 R156, [R1+0x1768] ;  /* 0x00176800019c7983 */ /* 0x000ea20000300a00 */
[----:B------:R-:W-:-:S02]  /*4ac20*/  ISETP.GE.U32.AND P6, PT, R4, 0x7ffffe2d, PT ;  /* 0x7ffffe2d0400780c */ /* 0x000fc40003fc6070 */
[----:B------:R-:W-:Y:S01]  /*4ac30*/  ISETP.GE.U32.AND P5, PT, R0, 0x7ffffe10, PT ;  /* 0x7ffffe100000780c */ /* 0x000fe20003fa6070 */
[----:B------:R-:W-:Y:S02]  /*4ac40*/  VIADD R0, R11, 0xfffffe8e ;  /* 0xfffffe8e0b007836 */ /* 0x000fe40000000000 */
[----:B------:R-:W-:Y:S01]  /*4ac50*/  VIADD R4, R10, 0xfffffe8d ;  /* 0xfffffe8d0a047836 */ /* 0x000fe20000000000 */
[----:B------:R-:W2:Y:S04]  /*4ac60*/  LDL.LU.64 R124, [R1+0x1760] ;  /* 0x00176000017c7983 */ /* 0x000ea80000300a00 */
[----:B---3--:R-:W3:Y:S04]  /*4ac70*/  LDL.LU.64 R76, [R1+0x1758] ;  /* 0x00175800014c7983 */ /* 0x008ee80000300a00 */
[----:B----4-:R-:W4:Y:S01]  /*4ac80*/  LDL.LU.64 R44, [R1+0x1750] ;  /* 0x00175000012c7983 */ /* 0x010f220000300a00 */
[----:B--2---:R-:W-:-:S04]  /*4ac90*/  IMAD.WIDE R108, R61, 0x4, R108 ;  /* 0x000000043d6c7825 */ /* 0x004fc800078e026c */
[----:B------:R-:W-:-:S04]  /*4aca0*/  IMAD.WIDE R92, R61, 0x4, R92 ;  /* 0x000000043d5c7825 */ /* 0x000fc800078e025c */
[----:B------:R-:W-:Y:S01]  /*4acb0*/  IMAD.WIDE R10, R61, 0x4, R204 ;  /* 0x000000043d0a7825 */ /* 0x000fe200078e02cc */
[----:B------:R2:W-:Y:S04]  /*4acc0*/  STL.64 [R1+0x788], R108 ;  /* 0x0007886c01007387 */ /* 0x0005e80000100a00 */
[----:B------:R2:W-:Y:S04]  /*4acd0*/  LDGSTS.E [R8+0x2400c], desc[UR60][R108.64], !P4 ;  /* 0x2400c0006c087fae */ /* 0x0005e8000e12187c */
[----:B------:R1:W-:Y:S04]  /*4ace0*/  STL.64 [R1+0x870], R92 ;  /* 0x0008705c01007387 */ /* 0x0003e80000100a00 */
[----:B------:R1:W-:Y:S04]  /*4acf0*/  STL.64 [R1+0x878], R10 ;  /* 0x0008780a01007387 */ /* 0x0003e80000100a00 */
[----:B------:R-:W-:Y:S01]  /*4ad00*/  LDGSTS.E [R8+0x28000], desc[UR60][R92.64], !P3 ;  /* 0x280000005c087fae */ /* 0x000fe2000d92187c */
[----:B--2---:R-:W2:Y:S08]  /*4ad10*/  LDC R109, c[0x0][0x230] ;  /* 0x00008c00ff6d7b82 */ /* 0x004eb00000000800 */
[----:B------:R-:W2:Y:S01]  /*4ad20*/  LDC R108, c[0x0][0x230] ;  /* 0x00008c00ff6c7b82 */ /* 0x000ea20000000800 */
[----:B-1----:R-:W2:Y:S01]  /*4ad30*/  LDL.LU.64 R92, [R1+0x1a50] ;  /* 0x001a5000015c7983 */ /* 0x002ea20000300a00 */
[----:B------:R-:W-:-:S02]  /*4ad40*/  ISETP.GE.U32.AND P4, PT, R0, 0x7ffffe0f, PT ;  /* 0x7ffffe0f0000780c */ /* 0x000fc40003f86070 */
[----:B------:R-:W-:Y:S02]  /*4ad50*/  IADD3 R0, R7, -0x174, RZ ;  /* 0xfffffe8c07007810 */ /* 0x000fe40007ffe0ff */
[----:B------:R-:W-:Y:S01]  /*4ad60*/  ISETP.GE.U32.AND P3, PT, R4, 0x7ffffe0e, PT ;  /* 0x7ffffe0e0400780c */ /* 0x000fe20003f66070 */
[----:B------:R1:W-:Y:S01]  /*4ad70*/  LDGSTS.E [R8+0x28004], desc[UR60][R10.64], !P1 ;  /* 0x280040000a087fae */ /* 0x0003e2000c92187c */
[----:B------:R-:W-:Y:S01]  /*4ad80*/  VIADD R4, R189, 0xfffffeeb ;  /* 0xfffffeebbd047836 */ /* 0x000fe20000000000 */
[----:B------:R-:W-:Y:S01]  /*4ad90*/  ISETP.GE.U32.AND P1, PT, R0, 0x7ffffe0d, PT ;  /* 0x7ffffe0d0000780c */ /* 0x000fe20003f26070 */
[----:B------:R-:W-:Y:S01]  /*4ada0*/  VIADD R0, R188, 0xfffffee9 ;  /* 0xfffffee9bc007836 */ /* 0x000fe20000000000 */
[----:B------:R-:W2:Y:S01]  /*4adb0*/  LDC R7, c[0x0][0x230] ;  /* 0x00008c00ff077b82 */ /* 0x000ea20000000800 */
[----:B------:R-:W-:-:S07]  /*4adc0*/  VIADD R6, R6, 0xfffffeea ;  /* 0xfffffeea06067836 */ /* 0x000fce0000000000 */
[----:B-1----:R-:W1:Y:S08]  /*4add0*/  LDC R11, c[0x0][0x230] ;  /* 0x00008c00ff0b7b82 */ /* 0x002e700000000800 */
[----:B------:R-:W1:Y:S01]  /*4ade0*/  LDC R10, c[0x0][0x230] ;  /* 0x00008c00ff0a7b82 */ /* 0x000e620000000800 */
[----:B------:R-:W-:-:S04]  /*4adf0*/  IMAD.WIDE R204, R61, 0x4, R172 ;  /* 0x000000043dcc7825 */ /* 0x000fc800078e02ac */
[----:B------:R-:W-:-:S04]  /*4ae00*/  IMAD.WIDE R188, R61, 0x4, R140 ;  /* 0x000000043dbc7825 */ /* 0x000fc800078e028c */
[C---:B------:R-:W-:Y:S01]  /*4ae10*/  IMAD.WIDE R172, R61.reuse, 0x4, R156 ;  /* 0x000000043dac7825 */ /* 0x040fe200078e029c */
[----:B------:R-:W2:Y:S04]  /*4ae20*/  LDL.LU.64 R140, [R1+0x1a48] ;  /* 0x001a4800018c7983 */ /* 0x000ea80000300a00 */
[----:B------:R-:W-:Y:S04]  /*4ae30*/  STL.64 [R1+0x880], R204 ;  /* 0x000880cc01007387 */ /* 0x000fe80000100a00 */
[----:B------:R-:W-:Y:S01]  /*4ae40*/  STL.64 [R1+0x888], R188 ;  /* 0x000888bc01007387 */ /* 0x000fe20000100a00 */
[----:B------:R-:W-:-:S04]  /*4ae50*/  IMAD.WIDE R156, R61, 0x4, R124 ;  /* 0x000000043d9c7825 */ /* 0x000fc800078e027c */
[C---:B---3--:R-:W-:Y:S01]  /*4ae60*/  IMAD.WIDE R124, R61.reuse, 0x4, R76 ;  /* 0x000000043d7c7825 */ /* 0x048fe200078e024c */
[----:B------:R-:W-:Y:S04]  /*4ae70*/  LDGSTS.E [R8+0x28008], desc[UR60][R204.64], !P0 ;  /* 0x28008000cc087fae */ /* 0x000fe8000c12187c */
[----:B------:R-:W-:Y:S04]  /*4ae80*/  STL.64 [R1+0x970], R172 ;  /* 0x000970ac01007387 */ /* 0x000fe80000100a00 */
[----:B------:R-:W-:Y:S04]  /*4ae90*/  LDGSTS.E [R8+0x2800c], desc[UR60][R188.64], !P6 ;  /* 0x2800c000bc087fae */ /* 0x000fe8000f12187c */
[----:B------:R-:W-:Y:S01]  /*4aea0*/  LDGSTS.E [R8+0x2c000], desc[UR60][R172.64], !P5 ;  /* 0x2c000000ac087fae */ /* 0x000fe2000e92187c */
[----:B----4-:R-:W-:-:S03]  /*4aeb0*/  IMAD.WIDE R76, R61, 0x4, R44 ;  /* 0x000000043d4c7825 */ /* 0x010fc600078e022c */
[----:B------:R-:W-:Y:S04]  /*4aec0*/  LDGSTS.E [R8+0x2c004], desc[UR60][R156.64], !P4 ;  /* 0x2c0040009c087fae */ /* 0x000fe8000e12187c */
[----:B------:R-:W3:Y:S04]  /*4aed0*/  LDL.LU.64 R44, [R1+0x1a40] ;  /* 0x001a4000012c7983 */ /* 0x000ee80000300a00 */
[----:B------:R-:W-:Y:S04]  /*4aee0*/  STL.64 [R1+0x978], R156 ;  /* 0x0009789c01007387 */ /* 0x000fe80000100a00 */
[----:B------:R4:W-:Y:S04]  /*4aef0*/  STL.64 [R1+0x988], R124 ;  /* 0x0009887c01007387 */ /* 0x0009e80000100a00 */
[----:B------:R1:W-:Y:S04]  /*4af00*/  STL.64 [R1+0x990], R76 ;  /* 0x0009904c01007387 */ /* 0x0003e80000100a00 */
[----:B------:R-:W-:Y:S04]  /*4af10*/  LDGSTS.E [R8+0x2c008], desc[UR60][R124.64], !P3 ;  /* 0x2c0080007c087fae */ /* 0x000fe8000d92187c */
[----:B------:R1:W-:Y:S01]  /*4af20*/  LDGSTS.E [R8+0x2c00c], desc[UR60][R76.64], !P1 ;  /* 0x2c00c0004c087fae */ /* 0x0003e2000c92187c */
[----:B------:R-:W-:Y:S01]  /*4af30*/  ISETP.GE.U32.AND P5, PT, R4, 0x7ffffe6c, PT ;  /* 0x7ffffe6c0400780c */ /* 0x000fe20003fa6070 */
[----:B--2---:R-:W-:-:S02]  /*4af40*/  VIADD R4, R109, 0xfffffee8 ;  /* 0xfffffee86d047836 */ /* 0x004fc40000000000 */
[----:B----4-:R-:W2:Y:S04]  /*4af50*/  LDL.LU.64 R124, [R1+0x1a38] ;  /* 0x001a3800017c7983 */ /* 0x010ea80000300a00 */
[----:B-1----:R-:W4:Y:S01]  /*4af60*/  LDL.LU.64 R76, [R1+0x1950] ;  /* 0x00195000014c7983 */ /* 0x002f220000300a00 */
[----:B------:R-:W-:-:S03]  /*4af70*/  IADD3 R8, R108, -0x136, RZ ;  /* 0xfffffeca6c087810 */ /* 0x000fc60007ffe0ff */
[----:B------:R-:W4:Y:S01]  /*4af80*/  LDL.LU.64 R108, [R1+0x1948] ;  /* 0x00194800016c7983 */ /* 0x000f220000300a00 */
[----:B------:R-:W-:-:S05]  /*4af90*/  IMAD.WIDE R156, R61, 0x4, R92 ;  /* 0x000000043d9c7825 */ /* 0x000fca00078e025c */
[----:B------:R-:W-:Y:S04]  /*4afa0*/  STL.64 [R1+0x698], R156 ;  /* 0x0006989c01007387 */ /* 0x000fe80000100a00 */
[----:B------:R-:W4:Y:S01]  /*4afb0*/  LDL.LU.64 R92, [R1+0x1940] ;  /* 0x00194000015c7983 */ /* 0x000f220000300a00 */
[----:B------:R-:W-:Y:S02]  /*4afc0*/  ISETP.GE.U32.AND P4, PT, R6, 0x7ffffe6b, PT ;  /* 0x7ffffe6b0600780c */ /* 0x000fe40003f86070 */
[----:B------:R-:W-:Y:S01]  /*4afd0*/  ISETP.GE.U32.AND P3, PT, R0, 0x7ffffe6a, PT ;  /* 0x7ffffe6a0000780c */ /* 0x000fe20003f66070 */
[----:B------:R-:W-:Y:S01]  /*4afe0*/  VIADD R0, R7, 0xfffffecb ;  /* 0xfffffecb07007836 */ /* 0x000fe20000000000 */
[----:B------:R-:W-:Y:S01]  /*4aff0*/  ISETP.GE.U32.AND P1, PT, R4, 0x7ffffe69, PT ;  /* 0x7ffffe690400780c */ /* 0x000fe20003f26070 */
[----:B------:R-:W-:Y:S01]  /*4b000*/  LDGSTS.E [R9+0x20000], desc[UR60][R156.64], !P5 ;  /* 0x200000009c097fae */ /* 0x000fe2000e92187c */
[----:B------:R-:W-:Y:S01]  /*4b010*/  ISETP.GE.U32.AND P6, PT, R8, 0x7ffffe4b, PT ;  /* 0x7ffffe4b0800780c */ /* 0x000fe20003fc6070 */
[----:B------:R-:W1:Y:S01]  /*4b020*/  LDC R7, c[0x0][0x230] ;  /* 0x00008c00ff077b82 */ /* 0x000e620000000800 */
[----:B------:R-:W-:Y:S01]  /*4b030*/  ISETP.GE.U32.AND P0, PT, R0, 0x7ffffe4c, PT ;  /* 0x7ffffe4c0000780c */ /* 0x000fe20003f06070 */
[----:B------:R-:W-:-:S06]  /*4b040*/  IMAD.WIDE R140, R61, 0x4, R140 ;  /* 0x000000043d8c7825 */ /* 0x000fcc00078e028c */
[----:B------:R-:W1:Y:S08]  /*4b050*/  LDC R6, c[0x0][0x230] ;  /* 0x00008c00ff067b82 */ /* 0x000e700000000800 */
[----:B------:R-:W1:Y:S01]  /*4b060*/  LDC R8, c[0x0][0x230] ;  /* 0x00008c00ff087b82 */ /* 0x000e620000000800 */
[----:B------:R-:W-:Y:S04]  /*4b070*/  STL.64 [R1+0x6a0], R140 ;  /* 0x0006a08c01007387 */ /* 0x000fe80000100a00 */
[----:B------:R-:W-:Y:S01]  /*4b080*/  LDGSTS.E [R9+0x20004], desc[UR60][R140.64], !P4 ;  /* 0x200040008c097fae */ /* 0x000fe2000e12187c */
[----:B---3--:R-:W-:-:S05]  /*4b090*/  IMAD.WIDE R44, R61, 0x4, R44 ;  /* 0x000000043d2c7825 */ /* 0x008fca00078e022c */
[----:B------:R3:W-:Y:S04]  /*4b0a0*/  STL.64 [R1+0x6a8], R44 ;  /* 0x0006a82c01007387 */ /* 0x0007e80000100a00 */
[----:B------:R-:W3:Y:S04]  /*4b0b0*/  LDL.LU.64 R188, [R1+0x1938] ;  /* 0x0019380001bc7983 */ /* 0x000ee80000300a00 */
[----:B------:R-:W-:Y:S01]  /*4b0c0*/  LDGSTS.E [R9+0x20008], desc[UR60][R44.64], !P3 ;  /* 0x200080002c097fae */ /* 0x000fe2000d92187c */
[----:B--2---:R-:W-:-:S04]  /*4b0d0*/  IMAD.WIDE R124, R61, 0x4, R124 ;  /* 0x000000043d7c7825 */ /* 0x004fc800078e027c */
[----:B----4-:R-:W-:-:S04]  /*4b0e0*/  IMAD.WIDE R76, R61, 0x4, R76 ;  /* 0x000000043d4c7825 */ /* 0x010fc800078e024c */
[C---:B------:R-:W-:Y:S01]  /*4b0f0*/  IMAD.WIDE R108, R61.reuse, 0x4, R108 ;  /* 0x000000043d6c7825 */ /* 0x040fe200078e026c */
[----:B---3--:R-:W2:Y:S04]  /*4b100*/  LDL.LU.64 R44, [R1+0x1840] ;  /* 0x00184000012c7983 */ /* 0x008ea80000300a00 */
[----:B------:R-:W3:Y:S04]  /*4b110*/  LDL.LU.64 R204, [R1+0x1838] ;  /* 0x0018380001cc7983 */ /* 0x000ee80000300a00 */
[----:B------:R-:W-:Y:S04]  /*4b120*/  STL.64 [R1+0x6b0], R124 ;  /* 0x0006b07c01007387 */ /* 0x000fe80000100a00 */
[----:B------:R4:W-:Y:S04]  /*4b130*/  STL.64 [R1+0x790], R76 ;  /* 0x0007904c01007387 */ /* 0x0009e80000100a00 */
[----:B------:R1:W-:Y:S04]  /*4b140*/  STL.64 [R1+0x798], R108 ;  /* 0x0007986c01007387 */ /* 0x0003e80000100a00 */
[----:B------:R-:W-:Y:S04]  /*4b150*/  LDGSTS.E [R9+0x2000c], desc[UR60][R124.64], !P1 ;  /* 0x2000c0007c097fae */ /* 0x000fe8000c92187c */
[----:B------:R4:W-:Y:S04]  /*4b160*/  LDGSTS.E [R9+0x24000], desc[UR60][R76.64], !P0 ;  /* 0x240000004c097fae */ /* 0x0009e8000c12187c */
[----:B------:R-:W-:Y:S01]  /*4b170*/  LDGSTS.E [R9+0x24004], desc[UR60][R108.64], !P6 ;  /* 0x240040006c097fae */ /* 0x000fe2000f12187c */
[----:B------:R-:W-:-:S04]  /*4b180*/  IMAD.WIDE R92, R61, 0x4, R92 ;  /* 0x000000043d5c7825 */ /* 0x000fc800078e025c */
[----:B------:R-:W-:Y:S01]  /*4b190*/  VIADD R0, R60, 0xfffffec9 ;  /* 0xfffffec93c007836 */ /* 0x000fe20000000000 */
[----:B----4-:R-:W4:Y:S08]  /*4b1a0*/  LDC R77, c[0x0][0x230] ;  /* 0x00008c00ff4d7b82 */ /* 0x010f300000000800 */
[----:B------:R-:W4:Y:S08]  /*4b1b0*/  LDC R60, c[0x0][0x230] ;  /* 0x00008c00ff3c7b82 */ /* 0x000f300000000800 */
[----:B------:R-:W4:Y:S01]  /*4b1c0*/  LDC R76, c[0x0][0x230] ;  /* 0x00008c00ff4c7b82 */ /* 0x000f220000000800 */
[----:B------:R4:W-:Y:S04]  /*4b1d0*/  STL.64 [R1+0x7a0], R92 ;  /* 0x0007a05c01007387 */ /* 0x0009e80000100a00 */
[----:B------:R-:W3:Y:S04]  /*4b1e0*/  LDL.LU.64 R172, [R1+0x1830] ;  /* 0x0018300001ac7983 */ /* 0x000ee80000300a00 */
[----:B------:R-:W3:Y:S04]  /*4b1f0*/  LDL.LU.64 R156, [R1+0x1828] ;  /* 0x00182800019c7983 */ /* 0x000ee80000300a00 */
[----:B------:R-:W3:Y:S04]  /*4b200*/  LDL.LU.64 R140, [R1+0x1748] ;  /* 0x00174800018c7983 */ /* 0x000ee80000300a00 */
[----:B------:R-:W3:Y:S04]  /*4b210*/  LDL.LU.64 R124, [R1+0x1740] ;  /* 0x00174000017c7983 */ /* 0x000ee80000300a00 */
[----:B-1----:R-:W3:Y:S01]  /*4b220*/  LDL.LU.64 R108, [R1+0x1738] ;  /* 0x00173800016c7983 */ /* 0x002ee20000300a00 */
[----:B------:R-:W-:Y:S01]  /*4b230*/  ISETP.GE.U32.AND P5, PT, R0, 0x7ffffe4a, PT ;  /* 0x7ffffe4a0000780c */ /* 0x000fe20003fa6070 */
[----:B------:R-:W-:-:S02]  /*4b240*/  VIADD R0, R11, 0xfffffec8 ;  /* 0xfffffec80b007836 */ /* 0x000fc40000000000 */
[----:B------:R-:W1:Y:S03]  /*4b250*/  LDC R11, c[0x0][0x230] ;  /* 0x00008c00ff0b7b82 */ /* 0x000e660000000800 */
[----:B------:R-:W-:Y:S01]  /*4b260*/  ISETP.GE.U32.AND P4, PT, R0, 0x7ffffe49, PT ;  /* 0x7ffffe490000780c */ /* 0x000fe20003f86070 */
[----:B------:R-:W-:-:S04]  /*4b270*/  VIADD R0, R10, 0xfffffeab ;  /* 0xfffffeab0a007836 */ /* 0x000fc80000000000 */
[----:B------:R-:W1:Y:S01]  /*4b280*/  LDC R10, c[0x0][0x230] ;  /* 0x00008c00ff0a7b82 */ /* 0x000e620000000800 */
[----:B------:R-:W-:-:S07]  /*4b290*/  VIADD R4, R6, 0xfffffeaa ;  /* 0xfffffeaa06047836 */ /* 0x000fce0000000000 */
[----:B------:R-:W3:Y:S01]  /*4b2a0*/  LDC R6, c[0x0][0x230] ;  /* 0x00008c00ff067b82 */ /* 0x000ee20000000800 */
[----:B------:R-:W-:Y:S01]  /*4b2b0*/  ISETP.GE.U32.AND P3, PT, R0, 0x7ffffe2c, PT ;  /* 0x7ffffe2c0000780c */ /* 0x000fe20003f66070 */
[----:B------:R-:W-:Y:S01]  /*4b2c0*/  VIADD R0, R7, 0xfffffea9 ;  /* 0xfffffea907007836 */ /* 0x000fe20000000000 */
[----:B------:R-:W-:Y:S01]  /*4b2d0*/  LDGSTS.E [R9+0x24008], desc[UR60][R92.64], !P5 ;  /* 0x240080005c097fae */ /* 0x000fe2000e92187c */
[----:B------:R-:W-:Y:S02]  /*4b2e0*/  ISETP.GE.U32.AND P1, PT, R4, 0x7ffffe2b, PT ;  /* 0x7ffffe2b0400780c */ /* 0x000fe40003f26070 */
[----:B------:R-:W-:Y:S02]  /*4b2f0*/  IADD3 R4, R8, -0x158, RZ ;  /* 0xfffffea808047810 */ /* 0x000fe40007ffe0ff */
[----:B------:R-:W3:Y:S01]  /*4b300*/  LDC R7, c[0x0][0x230] ;  /* 0x00008c00ff077b82 */ /* 0x000ee20000000800 */
[----:B------:R-:W-:Y:S01]  /*4b310*/  ISETP.GE.U32.AND P0, PT, R0, 0x7ffffe2a, PT ;  /* 0x7ffffe2a0000780c */ /* 0x000fe20003f06070 */
[----:B----4-:R-:W-:Y:S01]  /*4b320*/  VIADD R0, R60, 0xfffffe8b ;  /* 0xfffffe8b3c007836 */ /* 0x010fe20000000000 */
[----:B------:R-:W-:Y:S01]  /*4b330*/  ISETP.GE.U32.AND P6, PT, R4, 0x7ffffe29, PT ;  /* 0x7ffffe290400780c */ /* 0x000fe20003fc6070 */
[----:B------:R-:W4:Y:S03]  /*4b340*/  LDL.LU.64 R92, [R1+0x1730] ;  /* 0x00173000015c7983 */ /* 0x000f260000300a00 */
[----:B------:R-:W-:Y:S01]  /*4b350*/  ISETP.GE.U32.AND P5, PT, R0, 0x7ffffe0c, PT ;  /* 0x7ffffe0c0000780c */ /* 0x000fe20003fa6070 */
[----:B-1----:R-:W-:Y:S01]  /*4b360*/  VIADD R0, R11, 0xfffffe8a ;  /* 0xfffffe8a0b007836 */ /* 0x002fe20000000000 */
[----:B------:R-:W-:Y:S01]  /*4b370*/  IADD3 R8, R76, -0x11a, RZ ;  /* 0xfffffee64c087810 */ /* 0x000fe20007ffe0ff */
[----:B------:R-:W1:Y:S01]  /*4b380*/  LDC R60, c[0x0][0x230] ;  /* 0x00008c00ff3c7b82 */ /* 0x000e620000000800 */
[----:B------:R-:W-:-:S02]  /*4b390*/  VIADD R4, R10, 0xfffffe89 ;  /* 0xfffffe890a047836 */ /* 0x000fc40000000000 */
[----:B------:R-:W-:-:S05]  /*4b3a0*/  IMAD.WIDE R188, R61, 0x4, R188 ;  /* 0x000000043dbc7825 */ /* 0x000fca00078e02bc */
[----:B------:R1:W-:Y:S04]  /*4b3b0*/  LDGSTS.E [R9+0x2400c], desc[UR60][R188.64], !P4 ;  /* 0x2400c000bc097fae */ /* 0x0003e8000e12187c */
[----:B------:R1:W-:Y:S01]  /*4b3c0*/  STL.64 [R1+0x7a8], R188 ;  /* 0x0007a8bc01007387 */ /* 0x0003e20000100a00 */
[----:B--2---:R-:W-:-:S04]  /*4b3d0*/  IMAD.WIDE R44, R61, 0x4, R44 ;  /* 0x000000043d2c7825 */ /* 0x004fc800078e022c */
[----:B---3--:R-:W-:Y:S01]  /*4b3e0*/  IMAD.WIDE R10, R61, 0x4, R204 ;  /* 0x000000043d0a7825 */ /* 0x008fe200078e02cc */
[----:B------:R2:W-:Y:S04]  /*4b3f0*/  LDGSTS.E [R9+0x28000], desc[UR60][R44.64], !P3 ;  /* 0x280000002c097fae */ /* 0x0005e8000d92187c */
[----:B------:R2:W-:Y:S01]  /*4b400*/  STL.64 [R1+0x890], R44 ;  /* 0x0008902c01007387 */ /* 0x0005e20000100a00 */
[----:B------:R-:W-:-:S03]  /*4b410*/  ISETP.GE.U32.AND P3, PT, R4, 0x7ffffe0a, PT ;  /* 0x7ffffe0a0400780c */ /* 0x000fc60003f66070 */
[----:B------:R3:W-:Y:S01]  /*4b420*/  STL.64 [R1+0x898], R10 ;  /* 0x0008980a01007387 */ /* 0x0007e20000100a00 */
[----:B------:R-:W-:Y:S01]  /*4b430*/  VIADD R4, R77, 0xfffffee7 ;  /* 0xfffffee74d047836 */ /* 0x000fe20000000000 */
[----:B------:R-:W-:Y:S02]  /*4b440*/  ISETP.GE.U32.AND P4, PT, R0, 0x7ffffe0b, PT ;  /* 0x7ffffe0b0000780c */ /* 0x000fe40003f86070 */
[----:B------:R-:W4:Y:S01]  /*4b450*/  LDL.LU.64 R76, [R1+0x1a30] ;  /* 0x001a3000014c7983 */ /* 0x000f220000300a00 */
[----:B------:R-:W-:-:S04]  /*4b460*/  IMAD.WIDE R204, R61, 0x4, R172 ;  /* 0x000000043dcc7825 */ /* 0x000fc800078e02ac */
[----:B-1----:R-:W-:-:S04]  /*4b470*/  IMAD.WIDE R188, R61, 0x4, R156 ;  /* 0x000000043dbc7825 */ /* 0x002fc800078e029c */
[C---:B------:R-:W-:Y:S01]  /*4b480*/  IMAD.WIDE R156, R61.reuse, 0x4, R140 ;  /* 0x000000043d9c7825 */ /* 0x040fe200078e028c */
[----:B------:R-:W4:Y:S04]  /*4b490*/  LDL.LU.64 R172, [R1+0x1a28] ;  /* 0x001a280001ac7983 */ /* 0x000f280000300a00 */
[----:B------:R-:W-:Y:S01]  /*4b4a0*/  STL.64 [R1+0x8a0], R204 ;  /* 0x0008a0cc01007387 */ /* 0x000fe20000100a00 */
[----:B------:R-:W-:-:S03]  /*4b4b0*/  IMAD.WIDE R140, R61, 0x4, R124 ;  /* 0x000000043d8c7825 */ /* 0x000fc600078e027c */
[----:B------:R-:W-:Y:S01]  /*4b4c0*/  STL.64 [R1+0x8a8], R188 ;  /* 0x0008a8bc01007387 */ /* 0x000fe20000100a00 */
[----:B------:R-:W-:-:S03]  /*4b4d0*/  IMAD.WIDE R124, R61, 0x4, R108 ;  /* 0x000000043d7c7825 */ /* 0x000fc600078e026c */
[----:B------:R1:W-:Y:S04]  /*4b4e0*/  STL.64 [R1+0xd40], R156 ;  /* 0x000d409c01007387 */ /* 0x0003e80000100a00 */
[----:B------:R-:W4:Y:S01]  /*4b4f0*/  LDL.LU.64 R108, [R1+0x1a20] ;  /* 0x001a2000016c7983 */ /* 0x000f220000300a00 */
[----:B------:R-:W-:Y:S01]  /*4b500*/  VIADD R0, R6, 0xfffffe88 ;  /* 0xfffffe8806007836 */ /* 0x000fe20000000000 */
[----:B--2---:R-:W2:Y:S08]  /*4b510*/  LDC R45, c[0x0][0x230] ;  /* 0x00008c00ff2d7b82 */ /* 0x004eb00000000800 */
[----:B------:R-:W1:Y:S01]  /*4b520*/  LDC R6, c[0x0][0x230] ;  /* 0x00008c00ff067b82 */ /* 0x000e620000000800 */
[----:B------:R3:W-:Y:S04]  /*4b530*/  LDGSTS.E [R9+0x28004], desc[UR60][R10.64], !P1 ;  /* 0x280040000a097fae */ /* 0x0007e8000c92187c */
[----:B------:R2:W-:Y:S01]  /*4b540*/  STL.64 [R1+0xd48], R140 ;  /* 0x000d488c01007387 */ /* 0x0005e20000100a00 */
[----:B------:R-:W-:-:S03]  /*4b550*/  ISETP.GE.U32.AND P1, PT, R0, 0x7ffffe09, PT ;  /* 0x7ffffe090000780c */ /* 0x000fc60003f26070 */
[----:B------:R-:W-:Y:S01]  /*4b560*/  LDGSTS.E [R9+0x28008], desc[UR60][R204.64], !P0 ;  /* 0x28008000cc097fae */ /* 0x000fe2000c12187c */
[----:B------:R-:W2:Y:S08]  /*4b570*/  LDC R44, c[0x0][0x230] ;  /* 0x00008c00ff2c7b82 */ /* 0x000eb00000000800 */
[----:B---3--:R-:W3:Y:S08]  /*4b580*/  LDC R11, c[0x0][0x230] ;  /* 0x00008c00ff0b7b82 */ /* 0x008ef00000000800 */
[----:B------:R-:W3:Y:S01]  /*4b590*/  LDC R10, c[0x0][0x230] ;  /* 0x00008c00ff0a7b82 */ /* 0x000ee20000000800 */
[----:B------:R-:W-:Y:S04]  /*4b5a0*/  STL.64 [R1+0xd50], R124 ;  /* 0x000d507c01007387 */ /* 0x000fe80000100a00 */
[----:B------:R-:W-:Y:S04]  /*4b5b0*/  LDGSTS.E [R9+0x2800c], desc[UR60][R188.64], !P6 ;  /* 0x2800c000bc097fae */ /* 0x000fe8000f12187c */
[----:B------:R-:W-:Y:S01]  /*4b5c0*/  LDGSTS.E [R9+0x2c000], desc[UR60][R156.64], !P5 ;  /* 0x2c0000009c097fae */ /* 0x000fe2000e92187c */
[----:B----4-:R-:W-:-:S04]  /*4b5d0*/  IMAD.WIDE R92, R61, 0x4, R92 ;  /* 0x000000043d5c7825 */ /* 0x010fc800078e025c */
[----:B------:R-:W-:Y:S01]  /*4b5e0*/  VIADD R0, R7, 0xfffffee5 ;  /* 0xfffffee507007836 */ /* 0x000fe20000000000 */
[----:B------:R-:W-:Y:S04]  /*4b5f0*/  LDGSTS.E [R9+0x2c004], desc[UR60][R140.64], !P4 ;  /* 0x2c0040008c097fae */ /* 0x000fe8000e12187c */
[----:B------:R4:W-:Y:S01]  /*4b600*/  STL.64 [R1+0xd58], R92 ;  /* 0x000d585c01007387 */ /* 0x0009e20000100a00 */
[----:B------:R-:W-:-:S03]  /*4b610*/  ISETP.GE.U32.AND P4, PT, R8, 0x7ffffe67, PT ;  /* 0x7ffffe670800780c */ /* 0x000fc60003f86070 */
[----:B------:R-:W-:Y:S01]  /*4b620*/  LDGSTS.E [R9+0x2c008], desc[UR60][R124.64], !P3 ;  /* 0x2c0080007c097fae */ /* 0x000fe2000d92187c */
[----:B-1----:R-:W-:Y:S01]  /*4b630*/  VIADD R8, R6, 0xfffffec6 ;  /* 0xfffffec606087836 */ /* 0x002fe20000000000 */
[----:B------:R-:W-:Y:S01]  /*4b640*/  ISETP.GE.U32.AND P5, PT, R4, 0x7ffffe68, PT ;  /* 0x7ffffe680400780c */ /* 0x000fe20003fa6070 */
[----:B------:R-:W1:Y:S01]  /*4b650*/  LDC R7, c[0x0][0x230] ;  /* 0x00008c00ff077b82 */ /* 0x000e620000000800 */
[----:B------:R-:W4:Y:S04]  /*4b660*/  LDL.LU.64 R156, [R1+0x1a18] ;  /* 0x001a1800019c7983 */ /* 0x000f280000300a00 */
[----:B------:R-:W4:Y:S01]  /*4b670*/  LDL.LU.64 R204, [R1+0x1930] ;  /* 0x0019300001cc7983 */ /* 0x000f220000300a00 */
[----:B------:R-:W-:Y:S01]  /*4b680*/  ISETP.GE.U32.AND P3, PT, R0, 0x7ffffe66, PT ;  /* 0x7ffffe660000780c */ /* 0x000fe20003f66070 */
[----:B------:R-:W-:-:S02]  /*4b690*/  VIADD R4, R60, 0xfffffee4 ;  /* 0xfffffee43c047836 */ /* 0x000fc40000000000 */
[----:B--2---:R-:W-:Y:S01]  /*4b6a0*/  VIADD R0, R45, 0xfffffec7 ;  /* 0xfffffec72d007836 */ /* 0x004fe20000000000 */
[----:B------:R-:W2:Y:S04]  /*4b6b0*/  LDL.LU.64 R140, [R1+0x1928] ;  /* 0x00192800018c7983 */ /* 0x000ea80000300a00 */
[----:B------:R4:W-:Y:S01]  /*4b6c0*/  LDGSTS.E [R9+0x2c00c], desc[UR60][R92.64], !P1 ;  /* 0x2c00c0005c097fae */ /* 0x0009e2000c92187c */
[----:B------:R-:W-:Y:S02]  /*4b6d0*/  ISETP.GE.U32.AND P6, PT, R8, 0x7ffffe47, PT ;  /* 0x7ffffe470800780c */ /* 0x000fe40003fc6070 */
[----:B------:R-:W-:Y:S02]  /*4b6e0*/  ISETP.GE.U32.AND P1, PT, R4, 0x7ffffe65, PT ;  /* 0x7ffffe650400780c */ /* 0x000fe40003f26070 */
[----:B------:R-:W-:Y:S01]  /*4b6f0*/  ISETP.GE.U32.AND P0, PT, R0, 0x7ffffe48, PT ;  /* 0x7ffffe480000780c */ /* 0x000fe20003f06070 */
[----:B---3--:R-:W-:Y:S01]  /*4b700*/  VIADD R0, R11, 0xfffffec5 ;  /* 0xfffffec50b007836 */ /* 0x008fe20000000000 */
[----:B------:R-:W-:Y:S01]  /*4b710*/  IADD3 R4, R10, -0x13c, RZ ;  /* 0xfffffec40a047810 */ /* 0x000fe20007ffe0ff */
[----:B------:R-:W3:Y:S08]  /*4b720*/  LDC R6, c[0x0][0x230] ;  /* 0x00008c00ff067b82 */ /* 0x000ef00000000800 */
[----:B----4-:R-:W4:Y:S08]  /*4b730*/  LDC R92, c[0x0][0x230] ;  /* 0x00008c00ff5c7b82 */ /* 0x010f300000000800 */
[----:B------:R-:W2:Y:S08]  /*4b740*/  LDC R124, c[0x0][0x230] ;  /* 0x00008c00ff7c7b82 */ /* 0x000eb00000000800 */
[----:B------:R-:W2:Y:S01]  /*4b750*/  LDC R60, c[0x0][0x230] ;  /* 0x00008c00ff3c7b82 */ /* 0x000ea20000000800 */
[----:B------:R-:W-:-:S02]  /*4b760*/  IMAD.WIDE R8, R61, 0x4, R76 ;  /* 0x000000043d087825 */ /* 0x000fc400078e024c */
[----:B------:R-:W2:Y:S04]  /*4b770*/  LDL.LU.64 R76, [R1+0x1920] ;  /* 0x00192000014c7983 */ /* 0x000ea80000300a00 */
[----:B------:R-:W-:Y:S01]  /*4b780*/  LDGSTS.E [R242+0x20000], desc[UR60][R8.64], !P5 ;  /* 0x2000000008f27fae */ /* 0x000fe2000e92187c */
[----:B------:R-:W-:-:S05]  /*4b790*/  IMAD.WIDE R172, R61, 0x4, R172 ;  /* 0x000000043dac7825 */ /* 0x000fca00078e02ac */
[----:B------:R3:W-:Y:S01]  /*4b7a0*/  STL.64 [R1+0x6b8], R172 ;  /* 0x0006b8ac01007387 */ /* 0x0007e20000100a00 */
[----:B------:R-:W-:-:S03]  /*4b7b0*/  IMAD.WIDE R10, R61, 0x4, R108 ;  /* 0x000000043d0a7825 */ /* 0x000fc600078e026c */
[----:B------:R-:W2:Y:S04]  /*4b7c0*/  LDL.LU.64 R108, [R1+0x1918] ;  /* 0x00191800016c7983 */ /* 0x000ea80000300a00 */
[----:B------:R3:W-:Y:S04]  /*4b7d0*/  LDGSTS.E [R242+0x20004], desc[UR60][R172.64], !P4 ;  /* 0x20004000acf27fae */ /* 0x0007e8000e12187c */
[----:B------:R3:W-:Y:S04]  /*4b7e0*/  STL.64 [R1+0x6c0], R10 ;  /* 0x0006c00a01007387 */ /* 0x0007e80000100a00 */
[----:B------:R3:W-:Y:S01]  /*4b7f0*/  LDGSTS.E [R242+0x20008], desc[UR60][R10.64], !P3 ;  /* 0x200080000af27fae */ /* 0x0007e2000d92187c */
[----:B------:R-:W-:-:S02]  /*4b800*/  ISETP.GE.U32.AND P5, PT, R0, 0x7ffffe46, PT ;  /* 0x7ffffe460000780c */ /* 0x000fc40003fa6070 */
[----:B------:R-:W-:Y:S01]  /*4b810*/  ISETP.GE.U32.AND P4, PT, R4, 0x7ffffe45, PT ;  /* 0x7ffffe450400780c */ /* 0x000fe20003f86070 */
[----:B------:R-:W-:Y:S02]  /*4b820*/  VIADD R0, R44, 0xfffffea7 ;  /* 0xfffffea72c007836 */ /* 0x000fe40000000000 */
[----:B-1----:R-:W-:Y:S01]  /*4b830*/  VIADD R4, R7, 0xfffffea6 ;  /* 0xfffffea607047836 */ /* 0x002fe20000000000 */
[----:B------:R-:W2:Y:S04]  /*4b840*/  LDL.LU.64 R44, [R1+0x1820] ;  /* 0x00182000012c7983 */ /* 0x000ea80000300a00 */
[----:B------:R-:W2:Y:S01]  /*4b850*/  LDL.LU.64 R188, [R1+0x1818] ;  /* 0x0018180001bc7983 */ /* 0x000ea20000300a00 */
[----:B------:R-:W1:Y:S01]  /*4b860*/  LDC R7, c[0x0][0x230] ;  /* 0x00008c00ff077b82 */ /* 0x000e620000000800 */
[----:B------:R-:W-:Y:S01]  /*4b870*/  ISETP.GE.U32.AND P3, PT, R0, 0x7ffffe28, PT ;  /* 0x7ffffe280000780c */ /* 0x000fe20003f66070 */
[----:B---3--:R-:W-:-:S06]  /*4b880*/  VIADD R0, R6, 0xfffffea5 ;  /* 0xfffffea506007836 */ /* 0x008fcc0000000000 */
[----:B------:R-:W3:Y:S08]  /*4b890*/  LDC R173, c[0x0][0x230] ;  /* 0x00008c00ffad7b82 */ /* 0x000ef00000000800 */
[----:B------:R-:W1:Y:S08]  /*4b8a0*/  LDC R172, c[0x0][0x230] ;  /* 0x00008c00ffac7b82 */ /* 0x000e700000000800 */
[----:B------:R-:W1:Y:S01]  /*4b8b0*/  LDC R6, c[0x0][0x230] ;  /* 0x00008c00ff067b82 */ /* 0x000e620000000800 */
[----:B------:R-:W-:-:S04]  /*4b8c0*/  IMAD.WIDE R156, R61, 0x4, R156 ;  /* 0x000000043d9c7825 */ /* 0x000fc800078e029c */
[C---:B------:R-:W-:Y:S01]  /*4b8d0*/  IMAD.WIDE R10, R61.reuse, 0x4, R204 ;  /* 0x000000043d0a7825 */ /* 0x040fe200078e02cc */
[----:B------:R-:W-:Y:S04]  /*4b8e0*/  STL.64 [R1+0x6c8], R156 ;  /* 0x0006c89c01007387 */ /* 0x000fe80000100a00 */
[----:B------:R-:W-:Y:S04]  /*4b8f0*/  LDGSTS.E [R242+0x2000c], desc[UR60][R156.64], !P1 ;  /* 0x2000c0009cf27fae */ /* 0x000fe8000c92187c */
[----:B------:R2:W-:Y:S04]  /*4b900*/  STL.64 [R1+0x7b0], R10 ;  /* 0x0007b00a01007387 */ /* 0x0005e80000100a00 */
[----:B------:R2:W-:Y:S01]  /*4b910*/  LDGSTS.E [R242+0x24000], desc[UR60][R10.64], !P0 ;  /* 0x240000000af27fae */ /* 0x0005e2000c12187c */
[----:B------:R-:W-:Y:S01]  /*4b920*/  ISETP.GE.U32.AND P1, PT, R4, 0x7ffffe27, PT ;  /* 0x7ffffe270400780c */ /* 0x000fe20003f26070 */
[----:B----4-:R-:W-:Y:S01]  /*4b930*/  VIADD R4, R92, 0xfffffea4 ;  /* 0xfffffea45c047836 */ /* 0x010fe20000000000 */
[----:B------:R-:W-:Y:S01]  /*4b940*/  ISETP.GE.U32.AND P0, PT, R0, 0x7ffffe26, PT ;  /* 0x7ffffe260000780c */ /* 0x000fe20003f06070 */
[----:B--2---:R-:W-:-:S04]  /*4b950*/  IMAD.WIDE R10, R61, 0x4, R140 ;  /* 0x000000043d0a7825 */ /* 0x004fc800078e028c */
[----:B------:R-:W-:Y:S01]  /*4b960*/  VIADD R0, R124, 0xfffffe87 ;  /* 0xfffffe877c007836 */ /* 0x000fe20000000000 */
[----:B------:R2:W-:Y:S04]  /*4b970*/  STL.64 [R1+0x7b8], R10 ;  /* 0x0007b80a01007387 */ /* 0x0005e80000100a00 */
[----:B------:R-:W4:Y:S04]  /*4b980*/  LDL.LU.64 R156, [R1+0x1810] ;  /* 0x00181000019c7983 */ /* 0x000f280000300a00 */
[----:B------:R2:W-:Y:S01]  /*4b990*/  LDGSTS.E [R242+0x24004], desc[UR60][R10.64], !P6 ;  /* 0x240040000af27fae */ /* 0x0005e2000f12187c */
[----:B------:R-:W-:-:S03]  /*4b9a0*/  IMAD.WIDE R92, R61, 0x4, R76 ;  /* 0x000000043d5c7825 */ /* 0x000fc600078e024c */
[----:B------:R-:W4:Y:S04]  /*4b9b0*/  LDL.LU.64 R76, [R1+0x1808] ;  /* 0x00180800014c7983 */ /* 0x000f280000300a00 */
[----:B------:R3:W-:Y:S04]  /*4b9c0*/  STL.64 [R1+0x7c0], R92 ;  /* 0x0007c05c01007387 */ /* 0x0007e80000100a00 */
[----:B------:R-:W4:Y:S04]  /*4b9d0*/  LDL.LU.64 R140, [R1+0x1728] ;  /* 0x00172800018c7983 */ /* 0x000f280000300a00 */
[----:B------:R-:W4:Y:S04]  /*4b9e0*/  LDL.LU.64 R124, [R1+0x1720] ;  /* 0x00172000017c7983 */ /* 0x000f280000300a00 */
[----:B------:R-:W-:Y:S01]  /*4b9f0*/  LDGSTS.E [R242+0x24008], desc[UR60][R92.64], !P5 ;  /* 0x240080005cf27fae */ /* 0x000fe2000e92187c */
[----:B--2---:R-:W-:-:S03]  /*4ba00*/  IMAD.WIDE R10, R61, 0x4, R108 ;  /* 0x000000043d0a7825 */ /* 0x004fc600078e026c */
[----:B------:R-:W2:Y:S04]  /*4ba10*/  LDL.LU.64 R108, [R1+0x1718] ;  /* 0x00171800016c7983 */ /* 0x000ea80000300a00 */
[----:B------:R1:W-:Y:S04]  /*4ba20*/  STL.64 [R1+0x7c8], R10 ;  /* 0x0007c80a01007387 */ /* 0x0003e80000100a00 */
[----:B---3--:R-:W3:Y:S01]  /*4ba30*/  LDL.LU.64 R92, [R1+0x1710] ;  /* 0x00171000015c7983 */ /* 0x008ee20000300a00 */
[----:B------:R-:W-:Y:S01]  /*4ba40*/  ISETP.GE.U32.AND P5, PT, R0, 0x7ffffe08, PT ;  /* 0x7ffffe080000780c */ /* 0x000fe20003fa6070 */
[----:B------:R-:W-:-:S02]  /*4ba50*/  VIADD R0, R60, 0xfffffe85 ;  /* 0xfffffe853c007836 */ /* 0x000fc40000000000 */
[----:B------:R-:W-:Y:S01]  /*4ba60*/  IMAD.WIDE R44, R61, 0x4, R44 ;  /* 0x000000043d2c7825 */ /* 0x000fe200078e022c */
[----:B------:R-:W-:Y:S02]  /*4ba70*/  ISETP.GE.U32.AND P6, PT, R4, 0x7ffffe25, PT ;  /* 0x7ffffe250400780c */ /* 0x000fe40003fc6070 */
[----:B------:R-:W-:Y:S01]  /*4ba80*/  IADD3 R4, R173, -0x17a, RZ ;  /* 0xfffffe86ad047810 */ /* 0x000fe20007ffe0ff */
[----:B------:R1:W-:Y:S04]  /*4ba90*/  LDGSTS.E [R242+0x2400c], desc[UR60][R10.64], !P4 ;  /* 0x2400c0000af27fae */ /* 0x0003e8000e12187c */
[----:B------:R1:W-:Y:S04]  /*4baa0*/  STL.64 [R1+0x8b0], R44 ;  /* 0x0008b02c01007387 */ /* 0x0003e80000100a00 */
[----:B------:R1:W-:Y:S01]  /*4bab0*/  LDGSTS.E [R242+0x28000], desc[UR60][R44.64], !P3 ;  /* 0x280000002cf27fae */ /* 0x0003e2000d92187c */
[----:B------:R-:W-:Y:S01]  /*4bac0*/  ISETP.GE.U32.AND P3, PT, R0, 0x7ffffe06, PT ;  /* 0x7ffffe060000780c */ /* 0x000fe20003f66070 */
[----:B-1----:R-:W-:Y:S01]  /*4bad0*/  VIADD R0, R7, 0xfffffe84 ;  /* 0xfffffe8407007836 */ /* 0x002fe20000000000 */
[----:B------:R-:W-:Y:S01]  /*4bae0*/  ISETP.GE.U32.AND P4, PT, R4, 0x7ffffe07, PT ;  /* 0x7ffffe070400780c */ /* 0x000fe20003f86070 */
[----:B------:R-:W1:Y:S01]  /*4baf0*/  LDC R60, c[0x0][0x230] ;  /* 0x00008c00ff3c7b82 */ /* 0x000e620000000800 */
[----:B------:R-:W-:-:S07]  /*4bb00*/  IMAD.WIDE R10, R61, 0x4, R188 ;  /* 0x000000043d0a7825 */ /* 0x000fce00078e02bc */
[----:B------:R-:W1:Y:S08]  /*4bb10*/  LDC R7, c[0x0][0x230] ;  /* 0x00008c00ff077b82 */ /* 0x000e700000000800 */
[----:B------:R-:W1:Y:S08]  /*4bb20*/  LDC R45, c[0x0][0x230] ;  /* 0x00008c00ff2d7b82 */ /* 0x000e700000000800 */
[----:B------:R-:W1:Y:S01]  /*4bb30*/  LDC R44, c[0x0][0x230] ;  /* 0x00008c00ff2c7b82 */ /* 0x000e620000000800 */
[----:B------:R4:W-:Y:S04]  /*4bb40*/  STL.64 [R1+0x8b8], R10 ;  /* 0x0008b80a01007387 */ /* 0x0009e80000100a00 */
[----:B------:R4:W-:Y:S01]  /*4bb50*/  LDGSTS.E [R242+0x28004], desc[UR60][R10.64], !P1 ;  /* 0x280040000af27fae */ /* 0x0009e2000c92187c */
[----:B------:R-:W-:Y:S01]  /*4bb60*/  ISETP.GE.U32.AND P1, PT, R0, 0x7ffffe05, PT ;  /* 0x7ffffe050000780c */ /* 0x000fe20003f26070 */
[----:B------:R-:W-:-:S02]  /*4bb70*/  VIADD R0, R172, 0xfffffee3 ;  /* 0xfffffee3ac007836 */ /* 0x000fc40000000000 */
[----:B------:R-:W-:Y:S02]  /*4bb80*/  VIADD R4, R6, 0xfffffee2 ;  /* 0xfffffee206047836 */ /* 0x000fe40000000000 */
[----:B------:R-:W1:Y:S08]  /*4bb90*/  LDC R6, c[0x0][0x230] ;  /* 0x00008c00ff067b82 */ /* 0x000e700000000800 */
[----:B----4-:R-:W4:Y:S08]  /*4bba0*/  LDC R11, c[0x0][0x230] ;  /* 0x00008c00ff0b7b82 */ /* 0x010f300000000800 */
[----:B------:R-:W1:Y:S01]  /*4bbb0*/  LDC R10, c[0x0][0x230] ;  /* 0x00008c00ff0a7b82 */ /* 0x000e620000000800 */
[----:B------:R-:W-:-:S05]  /*4bbc0*/  IMAD.WIDE R188, R61, 0x4, R156 ;  /* 0x000000043dbc7825 */ /* 0x000fca00078e029c */
[----:B------:R-:W-:Y:S01]  /*4bbd0*/  LDGSTS.E [R242+0x28008], desc[UR60][R188.64], !P0 ;  /* 0x28008000bcf27fae */ /* 0x000fe2000c12187c */
[----:B------:R-:W-:-:S04]  /*4bbe0*/  IMAD.WIDE R156, R61, 0x4, R76 ;  /* 0x000000043d9c7825 */ /* 0x000fc800078e024c */
[C---:B------:R-:W-:Y:S01]  /*4bbf0*/  IMAD.WIDE R140, R61.reuse, 0x4, R140 ;  /* 0x000000043d8c7825 */ /* 0x040fe200078e028c */
[----:B------:R-:W4:Y:S03]  /*4bc00*/  LDL.LU.64 R76, [R1+0x1a10] ;  /* 0x001a1000014c7983 */ /* 0x000f260000300a00 */
[C---:B------:R-:W-:Y:S01]  /*4bc10*/  IMAD.WIDE R124, R61.reuse, 0x4, R124 ;  /* 0x000000043d7c7825 */ /* 0x040fe200078e027c */
[----:B------:R-:W-:Y:S04]  /*4bc20*/  STL.64 [R1+0x8c0], R188 ;  /* 0x0008c0bc01007387 */ /* 0x000fe80000100a00 */
[----:B------:R-:W4:Y:S04]  /*4bc30*/  LDL.LU.64 R172, [R1+0x1a08] ;  /* 0x001a080001ac7983 */ /* 0x000f280000300a00 */
[----:B------:R1:W-:Y:S04]  /*4bc40*/  STL.64 [R1+0x8c8], R156 ;  /* 0x0008c89c01007387 */ /* 0x0003e80000100a00 */
[----:B------:R-:W-:Y:S04]  /*4bc50*/  STL.64 [R1+0xd60], R140 ;  /* 0x000d608c01007387 */ /* 0x000fe80000100a00 */
[----:B------:R1:W-:Y:S04]  /*4bc60*/  STL.64 [R1+0xd68], R124 ;  /* 0x000d687c01007387 */ /* 0x0003e80000100a00 */
[----:B------:R-:W-:Y:S04]  /*4bc70*/  LDGSTS.E [R242+0x2800c], desc[UR60][R156.64], !P6 ;  /* 0x2800c0009cf27fae */ /* 0x000fe8000f12187c */
[----:B------:R-:W-:Y:S04]  /*4bc80*/  LDGSTS.E [R242+0x2c000], desc[UR60][R140.64], !P5 ;  /* 0x2c0000008cf27fae */ /* 0x000fe8000e92187c */
[----:B------:R-:W-:Y:S01]  /*4bc90*/  LDGSTS.E [R242+0x2c004], desc[UR60][R124.64], !P4 ;  /* 0x2c0040007cf27fae */ /* 0x000fe2000e12187c */
[----:B--2---:R-:W-:-:S04]  /*4bca0*/  IMAD.WIDE R108, R61, 0x4, R108 ;  /* 0x000000043d6c7825 */ /* 0x004fc800078e026c */
[----:B---3--:R-:W-:Y:S01]  /*4bcb0*/  IMAD.WIDE R92, R61, 0x4, R92 ;  /* 0x000000043d5c7825 */ /* 0x008fe200078e025c */
[----:B------:R2:W-:Y:S04]  /*4bcc0*/  STL.64 [R1+0xd70], R108 ;  /* 0x000d706c01007387 */ /* 0x0005e80000100a00 */
[----:B------:R3:W-:Y:S04]  /*4bcd0*/  STL.64 [R1+0xd78], R92 ;  /* 0x000d785c01007387 */ /* 0x0007e80000100a00 */
[----:B-1----:R-:W4:Y:S04]  /*4bce0*/  LDL.LU.64 R156, [R1+0x1a00] ;  /* 0x001a0000019c7983 */ /* 0x002f280000300a00 */
[----:B------:R-:W4:Y:S04]  /*4bcf0*/  LDL.LU.64 R124, [R1+0x19f8] ;  /* 0x0019f800017c7983 */ /* 0x000f280000300a00 */
[----:B------:R2:W-:Y:S04]  /*4bd00*/  LDGSTS.E [R242+0x2c008], desc[UR60][R108.64], !P3 ;  /* 0x2c0080006cf27fae */ /* 0x0005e8000d92187c */
[----:B------:R-:W4:Y:S04]  /*4bd10*/  LDL.LU.64 R140, [R1+0x1910] ;  /* 0x00191000018c7983 */ /* 0x000f280000300a00 */
[----:B------:R1:W-:Y:S01]  /*4bd20*/  LDGSTS.E [R242+0x2c00c], desc[UR60][R92.64], !P1 ;  /* 0x2c00c0005cf27fae */ /* 0x0003e2000c92187c */
[----:B------:R-:W-:-:S02]  /*4bd30*/  ISETP.GE.U32.AND P3, PT, R4, 0x7ffffe63, PT ;  /* 0x7ffffe630400780c */ /* 0x000fc40003f66070 */
[----:B------:R-:W-:Y:S01]  /*4bd40*/  IADD3 R4, R45, -0x120, RZ ;  /* 0xfffffee02d047810 */ /* 0x000fe20007ffe0ff */
[----:B--2---:R-:W2:Y:S08]  /*4bd50*/  LDC R109, c[0x0][0x230] ;  /* 0x00008c00ff6d7b82 */ /* 0x004eb00000000800 */
[----:B------:R-:W2:Y:S01]  /*4bd60*/  LDC R108, c[0x0][0x230] ;  /* 0x00008c00ff6c7b82 */ /* 0x000ea20000000800 */
[----:B-1----:R-:W-:-:S02]  /*4bd70*/  VIADD R242, R44, 0xfffffec3 ;  /* 0xfffffec32cf27836 */ /* 0x002fc40000000000 */
[----:B------:R-:W2:Y:S04]  /*4bd80*/  LDL.LU.64 R44, [R1+0x1908] ;  /* 0x00190800012c7983 */ /* 0x000ea80000300a00 */
[----:B---3--:R-:W3:Y:S01]  /*4bd90*/  LDL.LU.64 R92, [R1+0x1900] ;  /* 0x00190000015c7983 */ /* 0x008ee20000300a00 */
[----:B------:R-:W-:Y:S01]  /*4bda0*/  ISETP.GE.U32.AND P1, PT, R0, 0x7ffffe64, PT ;  /* 0x7ffffe640000780c */ /* 0x000fe20003f26070 */
[----:B------:R-:W-:Y:S01]  /*4bdb0*/  VIADD R0, R60, 0xfffffee1 ;  /* 0xfffffee13c007836 */ /* 0x000fe20000000000 */
[----:B------:R-:W-:Y:S01]  /*4bdc0*/  ISETP.GE.U32.AND P5, PT, R4, 0x7ffffe61, PT ;  /* 0x7ffffe610400780c */ /* 0x000fe20003fa6070 */
[----:B------:R-:W-:Y:S01]  /*4bdd0*/  VIADD R4, R10, 0xfffffec1 ;  /* 0xfffffec10a047836 */ /* 0x000fe20000000000 */
[----:B------:R-:W-:Y:S01]  /*4bde0*/  ISETP.GE.U32.AND P6, PT, R242, 0x7ffffe44, PT ;  /* 0x7ffffe44f200780c */ /* 0x000fe20003fc6070 */
[----:B------:R-:W1:Y:S01]  /*4bdf0*/  LDC R60, c[0x0][0x230] ;  /* 0x00008c00ff3c7b82 */ /* 0x000e620000000800 */
[----:B------:R-:W-:Y:S01]  /*4be00*/  ISETP.GE.U32.AND P4, PT, R0, 0x7ffffe62, PT ;  /* 0x7ffffe620000780c */ /* 0x000fe20003f86070 */
[----:B----4-:R-:W-:-:S06]  /*4be10*/  VIADD R0, R11, 0xfffffec2 ;  /* 0xfffffec20b007836 */ /* 0x010fcc0000000000 */
[----:B------:R-:W4:Y:S01]  /*4be20*/  LDC R242, c[0x0][0x230] ;  /* 0x00008c00fff27b82 */ /* 0x000f220000000800 */
[----:B------:R-:W-:Y:S01]  /*4be30*/  ISETP.GE.U32.AND P0, PT, R0, 0x7ffffe43, PT ;  /* 0x7ffffe430000780c */ /* 0x000fe20003f06070 */
[----:B------:R-:W-:-:S06]  /*4be40*/  VIADD R0, R7, 0xfffffec0 ;  /* 0xfffffec007007836 */ /* 0x000fcc0000000000 */
[----:B------:R-:W1:Y:S01]  /*4be50*/  LDC R7, c[0x0][0x230] ;  /* 0x00008c00ff077b82 */ /* 0x000e620000000800 */
[----:B------:R-:W-:-:S04]  /*4be60*/  IMAD.WIDE R76, R61, 0x4, R76 ;  /* 0x000000043d4c7825 */ /* 0x000fc800078e024c */
[----:B------:R-:W-:Y:S01]  /*4be70*/  IMAD.WIDE R10, R61, 0x4, R172 ;  /* 0x000000043d0a7825 */ /* 0x000fe200078e02ac */
[----:B------:R1:W-:Y:S04]  /*4be80*/  STL.64 [R1+0x6d0], R76 ;  /* 0x0006d04c01007387 */ /* 0x0003e80000100a00 */
[----:B------:R-:W-:Y:S04]  /*4be90*/  LDGSTS.E [R243+0x20000], desc[UR60][R76.64], !P1 ;  /* 0x200000004cf37fae */ /* 0x000fe8000c92187c */
[----:B------:R1:W-:Y:S04]  /*4bea0*/  STL.64 [R1+0x6d8], R10 ;  /* 0x0006d80a01007387 */ /* 0x0003e80000100a00 */
[----:B------:R1:W-:Y:S01]  /*4beb0*/  LDGSTS.E [R243+0x20004], desc[UR60][R10.64], !P3 ;  /* 0x200040000af37fae */ /* 0x0003e2000d92187c */
[----:B------:R-:W-:Y:S01]  /*4bec0*/  ISETP.GE.U32.AND P1, PT, R4, 0x7ffffe42, PT ;  /* 0x7ffffe420400780c */ /* 0x000fe20003f26070 */
[----:B------:R-:W-:-:S02]  /*4bed0*/  VIADD R4, R6, 0xfffffea3 ;  /* 0xfffffea306047836 */ /* 0x000fc40000000000 */
[----:B-1----:R-:W4:Y:S04]  /*4bee0*/  LDL.LU.64 R76, [R1+0x18f8] ;  /* 0x0018f800014c7983 */ /* 0x002f280000300a00 */
[----:B------:R-:W4:Y:S01]  /*4bef0*/  LDL.LU.64 R188, [R1+0x1800] ;  /* 0x0018000001bc7983 */ /* 0x000f220000300a00 */
[----:B------:R-:W-:-:S04]  /*4bf00*/  IMAD.WIDE R156, R61, 0x4, R156 ;  /* 0x000000043d9c7825 */ /* 0x000fc800078e029c */
[----:B------:R-:W-:Y:S01]  /*4bf10*/  IMAD.WIDE R10, R61, 0x4, R124 ;  /* 0x000000043d0a7825 */ /* 0x000fe200078e027c */
[----:B------:R-:W-:Y:S01]  /*4bf20*/  ISETP.GE.U32.AND P3, PT, R0, 0x7ffffe41, PT ;  /* 0x7ffffe410000780c */ /* 0x000fe20003f66070 */
[----:B------:R-:W1:Y:S01]  /*4bf30*/  LDC R6, c[0x0][0x230] ;  /* 0x00008c00ff067b82 */ /* 0x000e620000000800 */
[----:B------:R-:W-:Y:S04]  /*4bf40*/  STL.64 [R1+0x6e0], R156 ;  /* 0x0006e09c01007387 */ /* 0x000fe80000100a00 */
[----:B------:R-:W4:Y:S04]  /*4bf50*/  LDL.LU.64 R124, [R1+0x17f8] ;  /* 0x0017f800017c7983 */ /* 0x000f280000300a00 */
[----:B------:R-:W-:Y:S04]  /*4bf60*/  LDGSTS.E [R243+0x20008], desc[UR60][R156.64], !P4 ;  /* 0x200080009cf37fae */ /* 0x000fe8000e12187c */
[----:B------:R3:W-:Y:S04]  /*4bf70*/  STL.64 [R1+0x6e8], R10 ;  /* 0x0006e80a01007387 */ /* 0x0007e80000100a00 */
[----:B------:R3:W-:Y:S01]  /*4bf80*/  LDGSTS.E [R243+0x2000c], desc[UR60][R10.64], !P5 ;  /* 0x2000c0000af37fae */ /* 0x0007e2000e92187c */
[----:B------:R-:W-:-:S02]  /*4bf90*/  ISETP.GE.U32.AND P4, PT, R4, 0x7ffffe24, PT ;  /* 0x7ffffe240400780c */ /* 0x000fc40003f86070 */
[----:B--2---:R-:W-:Y:S01]  /*4bfa0*/  IADD3 R0, R109, -0x15e, RZ ;  /* 0xfffffea26d007810 */ /* 0x004fe20007ffe0ff */
[----:B------:R-:W-:Y:S02]  /*4bfb0*/  VIADD R4, R108, 0xfffffea0 ;  /* 0xfffffea06c047836 */ /* 0x000fe40000000000 */
[----:B------:R-:W-:-:S04]  /*4bfc0*/  IMAD.WIDE R204, R61, 0x4, R44 ;  /* 0x000000043dcc7825 */ /* 0x000fc800078e022c */
[----:B---3--:R-:W-:-:S04]  /*4bfd0*/  IMAD.WIDE R10, R61, 0x4, R140 ;  /* 0x000000043d0a7825 */ /* 0x008fc800078e028c */
[----:B------:R-:W-:Y:S01]  /*4bfe0*/  IMAD.WIDE R108, R61, 0x4, R92 ;  /* 0x000000043d6c7825 */ /* 0x000fe200078e025c */
[----:B------:R2:W-:Y:S04]  /*4bff0*/  STL.64 [R1+0x7d0], R10 ;  /* 0x0007d00a01007387 */ /* 0x0005e80000100a00 */
[----:B------:R-:W3:Y:S04]  /*4c000*/  LDL.LU.64 R44, [R1+0x17f0] ;  /* 0x0017f000012c7983 */ /* 0x000ee80000300a00 */
[----:B------:R-:W3:Y:S04]  /*4c010*/  LDL.LU.64 R140, [R1+0x17e8] ;  /* 0x0017e800018c7983 */ /* 0x000ee80000300a00 */
[----:B------:R-:W-:Y:S04]  /*4c020*/  STL.64 [R1+0x7d8], R204 ;  /* 0x0007d8cc01007387 */ /* 0x000fe80000100a00 */
[----:B------:R-:W3:Y:S04]  /*4c030*/  LDL.LU.64 R172, [R1+0x1708] ;  /* 0x0017080001ac7983 */ /* 0x000ee80000300a00 */
[----:B------:R-:W3:Y:S04]  /*4c040*/  LDL.LU.64 R156, [R1+0x1700] ;  /* 0x00170000019c7983 */ /* 0x000ee80000300a00 */
[----:B------:R-:W-:Y:S04]  /*4c050*/  LDGSTS.E [R243+0x24000], desc[UR60][R10.64], !P6 ;  /* 0x240000000af37fae */ /* 0x000fe8000f12187c */
[----:B------:R1:W-:Y:S01]  /*4c060*/  STL.64 [R1+0x7e0], R108 ;  /* 0x0007e06c01007387 */ /* 0x0003e20000100a00 */
[----:B------:R-:W-:-:S03]  /*4c070*/  ISETP.GE.U32.AND P5, PT, R0, 0x7ffffe23, PT ;  /* 0x7ffffe230000780c */ /* 0x000fc60003fa6070 */
[----:B------:R-:W-:Y:S04]  /*4c080*/  LDGSTS.E [R243+0x24004], desc[UR60][R204.64], !P0 ;  /* 0x24004000ccf37fae */ /* 0x000fe8000c12187c */
[----:B--2---:R-:W2:Y:S04]  /*4c090*/  LDL.LU.64 R10, [R1+0x16f8] ;  /* 0x0016f800010a7983 */ /* 0x004ea80000300a00 */
[----:B------:R-:W2:Y:S01]  /*4c0a0*/  LDL.LU.64 R92, [R1+0x16f0] ;  /* 0x0016f000015c7983 */ /* 0x000ea20000300a00 */
[----:B----4-:R-:W-:-:S03]  /*4c0b0*/  VIADD R0, R242, 0xfffffea1 ;  /* 0xfffffea1f2007836 */ /* 0x010fc60000000000 */
[----:B------:R4:W-:Y:S01]  /*4c0c0*/  LDGSTS.E [R243+0x24008], desc[UR60][R108.64], !P1 ;  /* 0x240080006cf37fae */ /* 0x0009e2000c92187c */
[----:B------:R-:W1:Y:S02]  /*4c0d0*/  LDC R242, c[0x0][0x230] ;  /* 0x00008c00fff27b82 */ /* 0x000e640000000800 */
[----:B-1----:R-:W-:Y:S02]  /*4c0e0*/  IADD3 R6, R6, -0x180, RZ ;  /* 0xfffffe8006067810 */ /* 0x002fe40007ffe0ff */
[----:B------:R-:W-:Y:S02]  /*4c0f0*/  ISETP.GE.U32.AND P6, PT, R0, 0x7ffffe22, PT ;  /* 0x7ffffe220000780c */ /* 0x000fe40003fc6070 */
[----:B------:R-:W-:Y:S01]  /*4c100*/  ISETP.GE.U32.AND P0, PT, R4, 0x7ffffe21, PT ;  /* 0x7ffffe210400780c */ /* 0x000fe20003f06070 */
[----:B------:R-:W-:Y:S02]  /*4c110*/  VIADD R4, R7, 0xfffffe81 ;  /* 0xfffffe8107047836 */ /* 0x000fe40000000000 */
[----:B------:R-:W-:-:S05]  /*4c120*/  VIADD R0, R242, 0xfffffe83 ;  /* 0xfffffe83f2007836 */ /* 0x000fca0000000000 */
[----:B------:R-:W-:Y:S01]  /*4c130*/  ISETP.GE.U32.AND P1, PT, R0, 0x7ffffe04, PT ;  /* 0x7ffffe040000780c */ /* 0x000fe20003f26070 */
[----:B------:R-:W-:Y:S02]  /*4c140*/  VIADD R0, R60, 0xfffffe82 ;  /* 0xfffffe823c007836 */ /* 0x000fe40000000000 */
[----:B----4-:R-:W-:-:S04]  /*4c150*/  IMAD.WIDE R108, R61, 0x4, R76 ;  /* 0x000000043d6c7825 */ /* 0x010fc800078e024c */
[C---:B------:R-:W-:Y:S01]  /*4c160*/  IMAD.WIDE R204, R61.reuse, 0x4, R188 ;  /* 0x000000043dcc7825 */ /* 0x040fe200078e02bc */
[----:B------:R-:W4:Y:S04]  /*4c170*/  LDL.LU.64 R76, [R1+0x16e8] ;  /* 0x0016e800014c7983 */ /* 0x000f280000300a00 */
[----:B------:R1:W-:Y:S04]  /*4c180*/  STL.64 [R1+0x7e8], R108 ;  /* 0x0007e86c01007387 */ /* 0x0003e80000100a00 */
[----:B------:R-:W-:Y:S04]  /*4c190*/  LDGSTS.E [R243+0x2400c], desc[UR60][R108.64], !P3 ;  /* 0x2400c0006cf37fae */ /* 0x000fe8000d92187c */
[----:B------:R3:W-:Y:S01]  /*4c1a0*/  LDGSTS.E [R243+0x28000], desc[UR60][R204.64], !P4 ;  /* 0x28000000ccf37fae */ /* 0x0007e2000e12187c */
[----:B------:R-:W-:-:S03]  /*4c1b0*/  IMAD.WIDE R188, R61, 0x4, R124 ;  /* 0x000000043dbc7825 */ /* 0x000fc600078e027c */
[----:B------:R-:W4:Y:S04]  /*4c1c0*/  LDL.LU.64 R124, [R1+0x16e0] ;  /* 0x0016e000017c7983 */ /* 0x000f280000300a00 */
[----:B------:R-:W-:Y:S04]  /*4c1d0*/  STL.64 [R1+0x8d0], R204 ;  /* 0x0008d0cc01007387 */ /* 0x000fe80000100a00 */
[----:B-1----:R-:W4:Y:S04]  /*4c1e0*/  LDL.LU.64 R108, [R1+0x16d8] ;  /* 0x0016d800016c7983 */ /* 0x002f280000300a00 */
[----:B------:R1:W-:Y:S04]  /*4c1f0*/  STL.64 [R1+0x8d8], R188 ;  /* 0x0008d8bc01007387 */ /* 0x0003e80000100a00 */
[----:B------:R-:W-:Y:S01]  /*4c200*/  LDGSTS.E [R243+0x28004], desc[UR60][R188.64], !P5 ;  /* 0x28004000bcf37fae */ /* 0x000fe2000e92187c */
[----:B------:R-:W-:-:S03]  /*4c210*/  ISETP.GE.U32.AND P5, PT, R6, 0x7ffffe01, PT ;  /* 0x7ffffe010600780c */ /* 0x000fc60003fa6070 */
[----:B-1----:R-:W4:Y:S01]  /*4c220*/  LDL.LU.64 R188, [R1+0x16d0] ;  /* 0x0016d00001bc7983 */ /* 0x002f220000300a00 */
[----:B---3--:R-:W-:-:S04]  /*4c230*/  IMAD.WIDE R44, R61, 0x4, R44 ;  /* 0x000000043d2c7825 */ /* 0x008fc800078e022c */
[----:B------:R-:W-:-:S04]  /*4c240*/  IMAD.WIDE R204, R61, 0x4, R140 ;  /* 0x000000043dcc7825 */ /* 0x000fc800078e028c */
[C---:B------:R-:W-:Y:S01]  /*4c250*/  IMAD.WIDE R172, R61.reuse, 0x4, R172 ;  /* 0x000000043dac7825 */ /* 0x040fe200078e02ac */
[----:B------:R-:W3:Y:S03]  /*4c260*/  LDL.LU.64 R140, [R1+0x16c8] ;  /* 0x0016c800018c7983 */ /* 0x000ee60000300a00 */
[C---:B------:R-:W-:Y:S01]  /*4c270*/  IMAD.WIDE R156, R61.reuse, 0x4, R156 ;  /* 0x000000043d9c7825 */ /* 0x040fe200078e029c */
[----:B------:R1:W-:Y:S04]  /*4c280*/  STL.64 [R1+0x8e0], R44 ;  /* 0x0008e02c01007387 */ /* 0x0003e80000100a00 */
[----:B------:R-:W-:Y:S04]  /*4c290*/  STL.64 [R1+0x8e8], R204 ;  /* 0x0008e8cc01007387 */ /* 0x000fe80000100a00 */
[----:B------:R1:W-:Y:S01]  /*4c2a0*/  STL.64 [R1+0xd80], R172 ;  /* 0x000d80ac01007387 */ /* 0x0003e20000100a00 */
[----:B--2---:R-:W-:-:S04]  /*4c2b0*/  IMAD.WIDE R10, R61, 0x4, R10 ;  /* 0x000000043d0a7825 */ /* 0x004fc800078e020a */
[----:B------:R-:W-:Y:S01]  /*4c2c0*/  IMAD.WIDE R6, R61, 0x4, R92 ;  /* 0x000000043d067825 */ /* 0x000fe200078e025c */
[----:B------:R-:W-:Y:S01]  /*4c2d0*/  ISETP.GE.U32.AND P3, PT, R0, 0x7ffffe03, PT ;  /* 0x7ffffe030000780c */ /* 0x000fe20003f66070 */
[----:B------:R-:W2:Y:S04]  /*4c2e0*/  LDL.LU.64 R92, [R1+0x16c0] ;  /* 0x0016c000015c7983 */ /* 0x000ea80000300a00 */
[----:B------:R-:W-:Y:S04]  /*4c2f0*/  STL.64 [R1+0xd88], R156 ;  /* 0x000d889c01007387 */ /* 0x000fe80000100a00 */
[----:B------:R-:W2:Y:S01]  /*4c300*/  LDL.LU.64 R60, [R1+0x16b8] ;  /* 0x0016b800013c7983 */ /* 0x000ea20000300a00 */
[----:B------:R-:W-:-:S03]  /*4c310*/  ISETP.GE.U32.AND P4, PT, R4, 0x7ffffe02, PT ;  /* 0x7ffffe020400780c */ /* 0x000fc60003f86070 */
[----:B------:R-:W-:Y:S04]  /*4c320*/  LDGSTS.E [R243+0x28008], desc[UR60][R44.64], !P6 ;  /* 0x280080002cf37fae */ /* 0x000fe8000f12187c */
[----:B------:R-:W-:Y:S04]  /*4c330*/  LDGSTS.E [R243+0x2800c], desc[UR60][R204.64], !P0 ;  /* 0x2800c000ccf37fae */ /* 0x000fe8000c12187c */
[----:B------:R-:W-:Y:S04]  /*4c340*/  LDGSTS.E [R243+0x2c000], desc[UR60][R172.64], !P1 ;  /* 0x2c000000acf37fae */ /* 0x000fe8000c92187c */
[----:B------:R-:W-:Y:S04]  /*4c350*/  STL.64 [R1+0xd90], R10 ;  /* 0x000d900a01007387 */ /* 0x000fe80000100a00 */
[----:B------:R-:W-:Y:S04]  /*4c360*/  LDGSTS.E [R243+0x2c004], desc[UR60][R156.64], !P3 ;  /* 0x2c0040009cf37fae */ /* 0x000fe8000d92187c */
[----:B-1----:R-:W2:Y:S04]  /*4c370*/  LDL.LU.64 R44, [R1+0x2710] ;  /* 0x00271000012c7983 */ /* 0x002ea80000300a00 */
[----:B------:R-:W-:Y:S04]  /*4c380*/  LDGSTS.E [R243+0x2c008], desc[UR60][R10.64], !P4 ;  /* 0x2c0080000af37fae */ /* 0x000fe8000e12187c */
[----:B------:R4:W-:Y:S04]  /*4c390*/  STL.64 [R1+0xd98], R6 ;  /* 0x000d980601007387 */ /* 0x0009e80000100a00 */
[----:B------:R4:W-:Y:S04]  /*4c3a0*/  LDGSTS.E [R243+0x2c00c], desc[UR60][R6.64], !P5 ;  /* 0x2c00c00006f37fae */ /* 0x0009e8000e92187c */
[----:B------:R-:W2:Y:S01]  /*4c3b0*/  LDL.LU.64 R172, [R1+0x16b0] ;  /* 0x0016b00001ac7983 */ /* 0x000ea20000300a00 */
[----:B------:R-:W-:-:S02]  /*4c3c0*/  VIADD R0, R244, 0x100000 ;  /* 0x00100000f4007836 */ /* 0x000fc40000000000 */
[C---:B------:R-:W-:Y:S01]  /*4c3d0*/  VIADD R242, R244.reuse, 0x100000 ;  /* 0x00100000f4f27836 */ /* 0x040fe20000000000 */
[----:B------:R-:W0:Y:S01]  /*4c3e0*/  LDGDEPBAR ;  /* 0x00000000000079af */ /* 0x000e220000000000 */
[----:B------:R-:W-:Y:S02]  /*4c3f0*/  VIADD R4, R244, 0x100000 ;  /* 0x00100000f4047836 */ /* 0x000fe40000000000 */
[C---:B----4-:R-:W-:Y:S02]  /*4c400*/  IMAD.WIDE R6, R5.reuse, 0x4, R76 ;  /* 0x0000000405067825 */ /* 0x050fe400078e024c */
[----:B------:R-:W4:Y:S04]  /*4c410*/  LDL.LU.64 R76, [R1+0x16a8] ;  /* 0x0016a800014c7983 */ /* 0x000f280000300a00 */
[----:B------:R1:W-:Y:S04]  /*4c420*/  STL.64 [R1+0xda0], R6 ;  /* 0x000da00601007387 */ /* 0x0003e80000100a00 */
[----:B------:R1:W-:Y:S01]  /*4c430*/  LDGSTS.E [R0+-0x80000], desc[UR60][R6.64], P2 ;  /* 0x8000000006007fae */ /* 0x0003e2000912187c */
[----:B------:R-:W-:-:S04]  /*4c440*/  IMAD.WIDE R156, R5, 0x4, R124 ;  /* 0x00000004059c7825 */ /* 0x000fc800078e027c */
[C---:B------:R-:W-:Y:S01]  /*4c450*/  IMAD.WIDE R10, R5.reuse, 0x4, R108 ;  /* 0x00000004050a7825 */ /* 0x040fe200078e026c */
[----:B------:R-:W4:Y:S04]  /*4c460*/  LDL.LU.64 R124, [R1+0x16a0] ;  /* 0x0016a000017c7983 */ /* 0x000f280000300a00 */
[----:B------:R-:W4:Y:S04]  /*4c470*/  LDL.LU.64 R108, [R1+0x1698] ;  /* 0x00169800016c7983 */ /* 0x000f280000300a00 */
[----:B------:R-:W-:Y:S04]  /*4c480*/  STL.64 [R1+0xde0], R156 ;  /* 0x000de09c01007387 */ /* 0x000fe80000100a00 */
[----:B------:R-:W-:Y:S04]  /*4c490*/  LDGSTS.E [R242+-0x7fc00], desc[UR60][R156.64], P2 ;  /* 0x804000009cf27fae */ /* 0x000fe8000912187c */
[----:B------:R3:W-:Y:S04]  /*4c4a0*/  STL.64 [R1+0xe20], R10 ;  /* 0x000e200a01007387 */ /* 0x0007e80000100a00 */
[----:B------:R3:W-:Y:S01]  /*4c4b0*/  LDGSTS.E [R4+-0x7f800], desc[UR60][R10.64], P2 ;  /* 0x808000000a047fae */ /* 0x0007e2000912187c */
[----:B-1----:R-:W-:-:S03]  /*4c4c0*/  IMAD.WIDE R6, R5, 0x4, R188 ;  /* 0x0000000405067825 */ /* 0x002fc600078e02bc */
[----:B------:R-:W4:Y:S04]  /*4c4d0*/  LDL.LU.64 R188, [R1+0x1660] ;  /* 0x0016600001bc7983 */ /* 0x000f280000300a00 */
[----:B------:R1:W-:Y:S01]  /*4c4e0*/  STL.64 [R1+0xe60], R6 ;  /* 0x000e600601007387 */ /* 0x0003e20000100a00 */
[----:B---3--:R-:W-:-:S03]  /*4c4f0*/  IMAD.WIDE R10, R5, 0x4, R140 ;  /* 0x00000004050a7825 */ /* 0x008fc600078e028c */
[----:B------:R1:W-:Y:S04]  /*4c500*/  LDGSTS.E [R0+-0x7f400], desc[UR60][R6.64], P2 ;  /* 0x80c0000006007fae */ /* 0x0003e8000912187c */
[----:B------:R-:W3:Y:S04]  /*4c510*/  LDL.LU.64 R140, [R1+0x1690] ;  /* 0x00169000018c7983 */ /* 0x000ee80000300a00 */
[----:B------:R1:W-:Y:S01]  /*4c520*/  STL.64 [R1+0xea0], R10 ;  /* 0x000ea00a01007387 */ /* 0x0003e20000100a00 */
[----:B--2---:R-:W-:-:S04]  /*4c530*/  IMAD.WIDE R156, R5, 0x4, R92 ;  /* 0x00000004059c7825 */ /* 0x004fc800078e025c */
[----:B-1----:R-:W-:Y:S01]  /*4c540*/  IMAD.WIDE R6, R5, 0x4, R60 ;  /* 0x0000000405067825 */ /* 0x002fe200078e023c */
[----:B------:R-:W2:Y:S04]  /*4c550*/  LDL.LU.64 R92, [R1+0x1688] ;  /* 0x00168800015c7983 */ /* 0x000ea80000300a00 */
[----:B------:R-:W2:Y:S01]  /*4c560*/  LDL.LU.64 R60, [R1+0x1680] ;  /* 0x00168000013c7983 */ /* 0x000ea20000300a00 */
[----:B------:R-:W-:-:S03]  /*4c570*/  VIADD R243, R244, 0x100000 ;  /* 0x00100000f4f37836 */ /* 0x000fc60000000000 */
[----:B------:R-:W-:Y:S04]  /*4c580*/  STL.64 [R1+0xee0], R156 ;  /* 0x000ee09c01007387 */ /* 0x000fe80000100a00 */
[----:B------:R4:W-:Y:S04]  /*4c590*/  STL.64 [R1+0xf20], R6 ;  /* 0x000f200601007387 */ /* 0x0009e80000100a00 */
[----:B------:R1:W-:Y:S04]  /*4c5a0*/  LDGSTS.E [R243+-0x7f000], desc[UR60][R10.64], P2 ;  /* 0x810000000af37fae */ /* 0x0003e8000912187c */
[----:B------:R-:W-:Y:S04]  /*4c5b0*/  LDGSTS.E [R242+-0x7ec00], desc[UR60][R156.64], P2 ;  /* 0x814000009cf27fae */ /* 0x000fe8000912187c */
[----:B------:R4:W-:Y:S01]  /*4c5c0*/  LDGSTS.E [R4+-0x7e800], desc[UR60][R6.64], P2 ;  /* 0x8180000006047fae */ /* 0x0009e2000912187c */
[----:B-1----:R-:W-:-:S03]  /*4c5d0*/  IMAD.WIDE R10, R5, 0x4, R172 ;  /* 0x00000004050a7825 */ /* 0x002fc600078e02ac */
[----:B------:R-:W2:Y:S04]  /*4c5e0*/  LDL.LU.64 R172, [R1+0x1678] ;  /* 0x0016780001ac7983 */ /* 0x000ea80000300a00 */
[----:B------:R1:W-:Y:S04]  /*4c5f0*/  STL.64 [R1+0xf60], R10 ;  /* 0x000f600a01007387 */ /* 0x0003e80000100a00 */
[----:B------:R1:W-:Y:S01]  /*4c600*/  LDGSTS.E [R0+-0x7e400], desc[UR60][R10.64], P2 ;  /* 0x81c000000a007fae */ /* 0x0003e2000912187c */
[----:B----4-:R-:W-:-:S03]  /*4c610*/  IMAD.WIDE R6, R5, 0x4, R76 ;  /* 0x0000000405067825 */ /* 0x010fc600078e024c */
[----:B------:R-:W4:Y:S04]  /*4c620*/  LDL.LU.64 R76, [R1+0x1670] ;  /* 0x00167000014c7983 */ /* 0x000f280000300a00 */
[----:B------:R1:W-:Y:S04]  /*4c630*/  STL.64 [R1+0xfa0], R6 ;  /* 0x000fa00601007387 */ /* 0x0003e80000100a00 */
[----:B------:R1:W-:Y:S01]  /*4c640*/  LDGSTS.E [R243+-0x7e000], desc[UR60][R6.64], P2 ;  /* 0x8200000006f37fae */ /* 0x0003e2000912187c */
[----:B------:R-:W-:-:S04]  /*4c650*/  IMAD.WIDE R156, R5, 0x4, R124 ;  /* 0x00000004059c7825 */ /* 0x000fc800078e027c */
[C---:B-1----:R-:W-:Y:S01]  /*4c660*/  IMAD.WIDE R10, R5.reuse, 0x4, R108 ;  /* 0x00000004050a7825 */ /* 0x042fe200078e026c */
[----:B------:R-:W4:Y:S04]  /*4c670*/  LDL.LU.64 R124, [R1+0x1668] ;  /* 0x00166800017c7983 */ /* 0x000f280000300a00 */
[----:B------:R-:W4:Y:S04]  /*4c680*/  LDL.LU.64 R108, [R1+0x1658] ;  /* 0x00165800016c7983 */ /* 0x000f280000300a00 */
[----:B------:R-:W-:Y:S04]  /*4c690*/  STL.64 [R1+0xfe0], R156 ;  /* 0x000fe09c01007387 */ /* 0x000fe80000100a00 */
[----:B------:R-:W-:Y:S04]  /*4c6a0*/  LDGSTS.E [R242+-0x7dc00], desc[UR60][R156.64], P2 ;  /* 0x824000009cf27fae */ /* 0x000fe8000912187c */
[----:B------:R3:W-:Y:S04]  /*4c6b0*/  STL.64 [R1+0x1020], R10 ;  /* 0x0010200a01007387 */ /* 0x0007e80000100a00 */
[----:B------:R3:W-:Y:S01]  /*4c6c0*/  LDGSTS.E [R4+-0x7d800], desc[UR60][R10.64], P2 ;  /* 0x828000000a047fae */ /* 0x0007e2000912187c */
[----:B------:R-:W-:-:S03]  /*4c6d0*/  IMAD.WIDE R6, R5, 0x4, R188 ;  /* 0x0000000405067825 */ /* 0x000fc600078e02bc */
[----:B------:R-:W4:Y:S04]  /*4c6e0*/  LDL.LU.64 R188, [R1+0x1650] ;  /* 0x0016500001bc7983 */ /* 0x000f280000300a00 */
[----:B------:R1:W-:Y:S01]  /*4c6f0*/  STL.64 [R1+0x1660], R6 ;  /* 0x0016600601007387 */ /* 0x0003e20000100a00 */
[----:B---3--:R-:W-:-:S03]  /*4c700*/  IMAD.WIDE R10, R5, 0x4, R140 ;  /* 0x00000004050a7825 */ /* 0x008fc600078e028c */
[----:B------:R-:W3:Y:S04]  /*4c710*/  LDL.LU.64 R156, [R1+0x1648] ;  /* 0x00164800019c7983 */ /* 0x000ee80000300a00 */
[----:B------:R1:W-:Y:S04]  /*4c720*/  LDGSTS.E [R0+-0x7d400], desc[UR60][R6.64], P2 ;  /* 0x82c0000006007fae */ /* 0x0003e8000912187c */
[----:B------:R-:W-:Y:S04]  /*4c730*/  STL.64 [R1+0x16a0], R10 ;  /* 0x0016a00a01007387 */ /* 0x000fe80000100a00 */
[----:B------:R1:W-:Y:S01]  /*4c740*/  LDGSTS.E [R243+-0x7d000], desc[UR60][R10.64], P2 ;  /* 0x830000000af37fae */ /* 0x0003e2000912187c */
[----:B--2---:R-:W-:-:S04]  /*4c750*/  IMAD.WIDE R140, R5, 0x4, R92 ;  /* 0x00000004058c7825 */ /* 0x004fc800078e025c */
[C---:B-1----:R-:W-:Y:S01]  /*4c760*/  IMAD.WIDE R6, R5.reuse, 0x4, R60 ;  /* 0x0000000405067825 */ /* 0x042fe200078e023c */
[----:B------:R-:W2:Y:S04]  /*4c770*/  LDL.LU.64 R92, [R1+0x1640] ;  /* 0x00164000015c7983 */ /* 0x000ea80000300a00 */
[----:B------:R-:W2:Y:S04]  /*4c780*/  LDL.LU.64 R60, [R1+0x1638] ;  /* 0x00163800013c7983 */ /* 0x000ea80000300a00 */
[----:B------:R1:W-:Y:S04]  /*4c790*/  STL.64 [R1+0x1688], R140 ;  /* 0x0016888c01007387 */ /* 0x0003e80000100a00 */
[----:B------:R-:W-:Y:S04]  /*4c7a0*/  LDGSTS.E [R242+-0x7cc00], desc[UR60][R140.64], P2 ;  /* 0x834000008cf27fae */ /* 0x000fe8000912187c */
[----:B------:R4:W-:Y:S04]  /*4c7b0*/  STL.64 [R1+0x1680], R6 ;  /* 0x0016800601007387 */ /* 0x0009e80000100a00 */
[----:B------:R4:W-:Y:S04]  /*4c7c0*/  LDGSTS.E [R4+-0x7c800], desc[UR60][R6.64], P2 ;  /* 0x8380000006047fae */ /* 0x0009e8000912187c */
[----:B-1----:R-:W2:Y:S01]  /*4c7d0*/  LDL.LU.64 R140, [R1+0x1630] ;  /* 0x00163000018c7983 */ /* 0x002ea20000300a00 */
[----:B------:R-:W-:-:S05]  /*4c7e0*/  IMAD.WIDE R10, R5, 0x4, R172 ;  /* 0x00000004050a7825 */ /* 0x000fca00078e02ac */
        /* <DEDUP_REMOVED lines=14> */
[----:B------:R-:W-:-:S04]  /*4c8d0*/  IMAD.WIDE R6, R5, 0x4, R188 ;  /* 0x0000000405067825 */ /* 0x000fc800078e02bc */
[C---:B---3--:R-:W-:Y:S01]  /*4c8e0*/  IMAD.WIDE R10, R5.reuse, 0x4, R156 ;  /* 0x00000004050a7825 */ /* 0x048fe200078e029c */
[----:B------:R-:W3:Y:S04]  /*4c8f0*/  LDL.LU.64 R188, [R1+0x1610] ;  /* 0x0016100001bc7983 */ /* 0x000ee80000300a00 */
[----:B------:R2:W-:Y:S04]  /*4c900*/  STL.64 [R1+0x16c0], R6 ;  /* 0x0016c00601007387 */ /* 0x0005e80000100a00 */
[----:B------:R-:W3:Y:S04]  /*4c910*/  LDL.LU.64 R172, [R1+0x1608] ;  /* 0x0016080001ac7983 */ /* 0x000ee80000300a00 */
[----:B------:R2:W-:Y:S04]  /*4c920*/  LDGSTS.E [R0+-0x7b400], desc[UR60][R6.64], P2 ;  /* 0x84c0000006007fae */ /* 0x0005e8000912187c */
[----:B------:R1:W-:Y:S04]  /*4c930*/  STL.64 [R1+0x16e8], R10 ;  /* 0x0016e80a01007387 */ /* 0x0003e80000100a00 */
[----:B------:R-:W3:Y:S04]  /*4c940*/  LDL.LU.64 R156, [R1+0x1600] ;  /* 0x00160000019c7983 */ /* 0x000ee80000300a00 */
[----:B------:R1:W-:Y:S01]  /*4c950*/  LDGSTS.E [R243+-0x7b000], desc[UR60][R10.64], P2 ;  /* 0x850000000af37fae */ /* 0x0003e2000912187c */
[----:B--2---:R-:W-:-:S03]  /*4c960*/  IMAD.WIDE R6, R5, 0x4, R60 ;  /* 0x0000000405067825 */ /* 0x004fc600078e023c */
[----:B------:R-:W2:Y:S01]  /*4c970*/  LDL.LU.64 R60, [R1+0x15f8] ;  /* 0x0015f800013c7983 */ /* 0x000ea20000300a00 */
[----:B------:R-:W-:-:S05]  /*4c980*/  IMAD.WIDE R92, R5, 0x4, R92 ;  /* 0x00000004055c7825 */ /* 0x000fca00078e025c */
[----:B------:R1:W-:Y:S04]  /*4c990*/  STL.64 [R1+0x1728], R92 ;  /* 0x0017285c01007387 */ /* 0x0003e80000100a00 */
[----:B------:R-:W-:Y:S04]  /*4c9a0*/  LDGSTS.E [R242+-0x7ac00], desc[UR60][R92.64], P2 ;  /* 0x854000005cf27fae */ /* 0x000fe8000912187c */
[----:B------:R4:W-:Y:S04]  /*4c9b0*/  STL.64 [R1+0x1768], R6 ;  /* 0x0017680601007387 */ /* 0x0009e80000100a00 */
[----:B------:R4:W-:Y:S01]  /*4c9c0*/  LDGSTS.E [R4+-0x7a800], desc[UR60][R6.64], P2 ;  /* 0x8580000006047fae */ /* 0x0009e2000912187c */
[----:B-1----:R-:W-:-:S05]  /*4c9d0*/  IMAD.WIDE R10, R5, 0x4, R140 ;  /* 0x00000004050a7825 */ /* 0x002fca00078e028c */
[----:B------:R1:W-:Y:S04]  /*4c9e0*/  LDGSTS.E [R0+-0x7a400], desc[UR60][R10.64], P2 ;  /* 0x85c000000a007fae */ /* 0x0003e8000912187c */
[----:B------:R-:W2:Y:S04]  /*4c9f0*/  LDL.LU.64 R92, [R1+0x15f0] ;  /* 0x0015f000015c7983 */ /* 0x000ea80000300a00 */
[----:B------:R1:W-:Y:S01]  /*4ca00*/  STL.64 [R1+0x17a8], R10 ;  /* 0x0017a80a01007387 */ /* 0x0003e20000100a00 */
        /* <DEDUP_REMOVED lines=8> */
[----:B------:R1:W-:Y:S04]  /*4ca90*/  STL.64 [R1+0x1808], R140 ;  /* 0x0018088c01007387 */ /* 0x0003e80000100a00 */
[----:B------:R-:W-:Y:S04]  /*4caa0*/  LDGSTS.E [R242+-0x79c00], desc[UR60][R140.64], P2 ;  /* 0x864000008cf27fae */ /* 0x000fe8000912187c */
[----:B------:R1:W-:Y:S04]  /*4cab0*/  STL.64 [R1+0x1828], R10 ;  /* 0x0018280a01007387 */ /* 0x0003e80000100a00 */
[----:B------:R1:W-:Y:S01]  /*4cac0*/  LDGSTS.E [R4+-0x79800], desc[UR60][R10.64], P2 ;  /* 0x868000000a047fae */ /* 0x0003e2000912187c */
[----:B---3--:R-:W-:-:S03]  /*4cad0*/  IMAD.WIDE R6, R5, 0x4, R188 ;  /* 0x0000000405067825 */ /* 0x008fc600078e02bc */
[----:B-1----:R-:W3:Y:S01]  /*4cae0*/  LDL.LU.64 R140, [R1+0x15d0] ;  /* 0x0015d000018c7983 */ /* 0x002ee20000300a00 */
[----:B------:R-:W-:-:S04]  /*4caf0*/  IMAD.WIDE R10, R5, 0x4, R172 ;  /* 0x00000004050a7825 */ /* 0x000fc800078e02ac */
[C---:B------:R-:W-:Y:S01]  /*4cb00*/  IMAD.WIDE R156, R5.reuse, 0x4, R156 ;  /* 0x00000004059c7825 */ /* 0x040fe200078e029c */
[----:B------:R2:W-:Y:S04]  /*4cb10*/  STL.64 [R1+0x1848], R6 ;  /* 0x0018480601007387 */ /* 0x0005e80000100a00 */
[----:B------:R2:W-:Y:S04]  /*4cb20*/  LDGSTS.E [R0+-0x79400], desc[UR60][R6.64], P2 ;  /* 0x86c0000006007fae */ /* 0x0005e8000912187c */
[----:B------:R-:W3:Y:S04]  /*4cb30*/  LDL.LU.64 R172, [R1+0x15c8] ;  /* 0x0015c80001ac7983 */ /* 0x000ee80000300a00 */
[----:B------:R1:W-:Y:S04]  /*4cb40*/  STL.64 [R1+0x18e8], R10 ;  /* 0x0018e80a01007387 */ /* 0x0003e80000100a00 */
[----:B------:R-:W-:Y:S04]  /*4cb50*/  LDGSTS.E [R243+-0x79000], desc[UR60][R10.64], P2 ;  /* 0x870000000af37fae */ /* 0x000fe8000912187c */
[----:B------:R-:W-:Y:S01]  /*4cb60*/  LDGSTS.E [R242+-0x78c00], desc[UR60][R156.64], P2 ;  /* 0x874000009cf27fae */ /* 0x000fe2000912187c */
[----:B--2---:R-:W-:-:S03]  /*4cb70*/  IMAD.WIDE R6, R5, 0x4, R60 ;  /* 0x0000000405067825 */ /* 0x004fc600078e023c */
[----:B------:R-:W2:Y:S04]  /*4cb80*/  LDL.LU.64 R60, [R1+0x15c0] ;  /* 0x0015c000013c7983 */ /* 0x000ea80000300a00 */
[----:B------:R-:W-:Y:S04]  /*4cb90*/  STL.64 [R1+0x1900], R156 ;  /* 0x0019009c01007387 */ /* 0x000fe80000100a00 */
[----:B------:R4:W-:Y:S04]  /*4cba0*/  STL.64 [R1+0x1938], R6 ;  /* 0x0019380601007387 */ /* 0x0009e80000100a00 */
[----:B-1----:R-:W2:Y:S04]  /*4cbb0*/  LDL.LU.64 R10, [R1+0x15b8] ;  /* 0x0015b800010a7983 */ /* 0x002ea80000300a00 */
[----:B------:R4:W-:Y:S01]  /*4cbc0*/  LDGSTS.E [R4+-0x78800], desc[UR60][R6.64], P2 ;  /* 0x8780000006047fae */ /* 0x0009e2000912187c */
[----:B------:R-:W-:-:S05]  /*4cbd0*/  IMAD.WIDE R92, R5, 0x4, R92 ;  /* 0x00000004055c7825 */ /* 0x000fca00078e025c */
[----:B------:R1:W-:Y:S04]  /*4cbe0*/  STL.64 [R1+0x1950], R92 ;  /* 0x0019505c01007387 */ /* 0x0003e80000100a00 */
[----:B------:R-:W-:Y:S01]  /*4cbf0*/  LDGSTS.E [R0+-0x78400], desc[UR60][R92.64], P2 ;  /* 0x87c000005c007fae */ /* 0x000fe2000912187c */
[----:B----4-:R-:W-:-:S03]  /*4cc00*/  IMAD.WIDE R6, R5, 0x4, R76 ;  /* 0x0000000405067825 */ /* 0x010fc600078e024c */
[----:B------:R-:W4:Y:S04]  /*4cc10*/  LDL.LU.64 R76, [R1+0x298] ;  /* 0x00029800014c7983 */ /* 0x000f280000300a00 */
[----:B-1----:R-:W4:Y:S04]  /*4cc20*/  LDL.LU.64 R92, [R1+0x258] ;  /* 0x00025800015c7983 */ /* 0x002f280000300a00 */
[----:B------:R3:W-:Y:S04]  /*4cc30*/  STL.64 [R1+0x1968], R6 ;  /* 0x0019680601007387 */ /* 0x0007e80000100a00 */
[----:B------:R3:W-:Y:S01]  /*4cc40*/  LDGSTS.E [R243+-0x60000], desc[UR60][R6.64], P2 ;  /* 0xa000000006f37fae */ /* 0x0007e2000912187c */
[----:B------:R-:W-:-:S04]  /*4cc50*/  IMAD.WIDE R188, R5, 0x4, R124 ;  /* 0x0000000405bc7825 */ /* 0x000fc800078e027c */
[C---:B------:R-:W-:Y:S02]  /*4cc60*/  IMAD.WIDE R156, R5.reuse, 0x4, R108 ;  /* 0x00000004059c7825 */ /* 0x040fe400078e026c */
[----:B------:R-:W4:Y:S04]  /*4cc70*/  LDL.LU.64 R108, [R1+0x218] ;  /* 0x00021800016c7983 */ /* 0x000f280000300a00 */
[----:B------:R-:W-:Y:S04]  /*4cc80*/  STL.64 [R1+0x1978], R188 ;  /* 0x001978bc01007387 */ /* 0x000fe80000100a00 */
[----:B------:R-:W4:Y:S04]  /*4cc90*/  LDL.LU.64 R124, [R1+0x1d8] ;  /* 0x0001d800017c7983 */ /* 0x000f280000300a00 */
[----:B------:R1:W-:Y:S04]  /*4cca0*/  STL.64 [R1+0x19a8], R156 ;  /* 0x0019a89c01007387 */ /* 0x0003e80000100a00 */
[----:B------:R-:W-:Y:S04]  /*4ccb0*/  LDGSTS.E [R242+-0x5fc00], desc[UR60][R188.64], P2 ;  /* 0xa0400000bcf27fae */ /* 0x000fe8000912187c */
[----:B------:R4:W-:Y:S01]  /*4ccc0*/  LDGSTS.E [R4+-0x5f800], desc[UR60][R156.64], P2 ;  /* 0xa08000009c047fae */ /* 0x0009e2000912187c */
[----:B---3--:R-:W-:-:S03]  /*4ccd0*/  IMAD.WIDE R6, R5, 0x4, R140 ;  /* 0x0000000405067825 */ /* 0x008fc600078e028c */
[----:B------:R-:W3:Y:S04]  /*4cce0*/  LDL.LU.64 R140, [R1+0x198] ;  /* 0x00019800018c7983 */ /* 0x000ee80000300a00 */
[----:B------:R2:W-:Y:S04]  /*4ccf0*/  STL.64 [R1+0x19b8], R6 ;  /* 0x0019b80601007387 */ /* 0x0005e80000100a00 */
[----:B-1----:R-:W3:Y:S01]  /*4cd00*/  LDL.LU.64 R156, [R1+0x158] ;  /* 0x00015800019c7983 */ /* 0x002ee20000300a00 */
[----:B------:R-:W-:-:S03]  /*4cd10*/  IMAD.WIDE R204, R5, 0x4, R172 ;  /* 0x0000000405cc7825 */ /* 0x000fc600078e02ac */
[----:B------:R1:W-:Y:S04]  /*4cd20*/  LDGSTS.E [R0+-0x5f400], desc[UR60][R6.64], P2 ;  /* 0xa0c0000006007fae */ /* 0x0003e8000912187c */
[----:B------:R-:W3:Y:S04]  /*4cd30*/  LDL.LU.64 R172, [R1+0x118] ;  /* 0x0001180001ac7983 */ /* 0x000ee80000300a00 */
[----:B------:R-:W3:Y:S04]  /*4cd40*/  LDL.LU.64 R188, [R1+0xd8] ;  /* 0x0000d80001bc7983 */ /* 0x000ee80000300a00 */
[----:B------:R1:W-:Y:S04]  /*4cd50*/  STL.64 [R1+0x19c8], R204 ;  /* 0x0019c8cc01007387 */ /* 0x0003e80000100a00 */
[----:B------:R3:W-:Y:S04]  /*4cd60*/  LDGSTS.E [R243+-0x5f000], desc[UR60][R204.64], P2 ;  /* 0xa1000000ccf37fae */ /* 0x0007e8000912187c */
[----:B--2---:R-:W2:Y:S01]  /*4cd70*/  LDL.LU.64 R6, [R1+0x98] ;  /* 0x0000980001067983 */ /* 0x004ea20000300a00 */
[----:B------:R-:W-:-:S04]  /*4cd80*/  IMAD.WIDE R60, R5, 0x4, R60 ;  /* 0x00000004053c7825 */ /* 0x000fc800078e023c */
[C---:B------:R-:W-:Y:S01]  /*4cd90*/  IMAD.WIDE R10, R5.reuse, 0x4, R10 ;  /* 0x00000004050a7825 */ /* 0x040fe200078e020a */
[----:B------:R1:W-:Y:S04]  /*4cda0*/  STL.64 [R1+0x19d0], R60 ;  /* 0x0019d03c01007387 */ /* 0x0003e80000100a00 */
[----:B-1----:R-:W2:Y:S04]  /*4cdb0*/  LDL.LU.64 R204, [R1+0x58] ;  /* 0x0000580001cc7983 */ /* 0x002ea80000300a00 */
[----:B------:R1:W-:Y:S04]  /*4cdc0*/  STL.64 [R1+0x19f8], R10 ;  /* 0x0019f80a01007387 */ /* 0x0003e80000100a00 */
[----:B------:R-:W-:Y:S04]  /*4cdd0*/  LDGSTS.E [R242+-0x5ec00], desc[UR60][R60.64], P2 ;  /* 0xa14000003cf27fae */ /* 0x000fe8000912187c */
[----:B------:R2:W-:Y:S04]  /*4cde0*/  LDGSTS.E [R4+-0x5e800], desc[UR60][R10.64], P2 ;  /* 0xa18000000a047fae */ /* 0x0005e8000912187c */
[----:B------:R-:W2:Y:S04]  /*4cdf0*/  LDL.LU.64 R60, [R1+0x2708] ;  /* 0x00270800013c7983 */ /* 0x000ea80000300a00 */
[----:B-1----:R-:W2:Y:S01]  /*4ce00*/  LDL.LU.64 R10, [R1+0x18] ;  /* 0x00001800010a7983 */ /* 0x002ea20000300a00 */
[----:B------:R-:W-:-:S04]  /*4ce10*/  IMAD.WIDE R30, R5, 0x4, R30 ;  /* 0x00000004051e7825 */ /* 0x000fc800078e021e */
[----:B------:R-:W-:-:S04]  /*4ce20*/  IMAD.WIDE R46, R5, 0x4, R46 ;  /* 0x00000004052e7825 */ /* 0x000fc800078e022e */
[----:B------:R-:W-:-:S04]  /*4ce30*/  IMAD.WIDE R62, R5, 0x4, R62 ;  /* 0x00000004053e7825 */ /* 0x000fc800078e023e */
[----:B----4-:R-:W-:-:S04]  /*4ce40*/  IMAD.WIDE R76, R5, 0x4, R76 ;  /* 0x00000004054c7825 */ /* 0x010fc800078e024c */
[C---:B------:R-:W-:Y:S01]  /*4ce50*/  IMAD.WIDE R92, R5.reuse, 0x4, R92 ;  /* 0x00000004055c7825 */ /* 0x040fe200078e025c */
[----:B------:R1:W-:Y:S04]  /*4ce60*/  STL.64 [R1+0x1a00], R76 ;  /* 0x001a004c01007387 */ /* 0x0003e80000100a00 */
[----:B------:R-:W-:Y:S04]  /*4ce70*/  LDGSTS.E [R0+-0x5e400], desc[UR60][R76.64], P2 ;  /* 0xa1c000004c007fae */ /* 0x000fe8000912187c */
[----:B------:R-:W-:Y:S01]  /*4ce80*/  LDGSTS.E [R243+-0x5e000], desc[UR60][R92.64], P2 ;  /* 0xa20000005cf37fae */ /* 0x000fe2000912187c */
[----:B------:R-:W-:-:S04]  /*4ce90*/  IMAD.WIDE R108, R5, 0x4, R108 ;  /* 0x00000004056c7825 */ /* 0x000fc800078e026c */
[C---:B------:R-:W-:Y:S01]  /*4cea0*/  IMAD.WIDE R124, R5.reuse, 0x4, R124 ;  /* 0x00000004057c7825 */ /* 0x040fe200078e027c */
[----:B-1----:R-:W4:Y:S04]  /*4ceb0*/  LDL.LU.64 R76, [R1+0x2700] ;  /* 0x00270000014c7983 */ /* 0x002f280000300a00 */
[----:B------:R1:W-:Y:S04]  /*4cec0*/  STL.64 [R1+0x1a08], R92 ;  /* 0x001a085c01007387 */ /* 0x0003e80000100a00 */
[----:B------:R-:W-:Y:S04]  /*4ced0*/  LDGSTS.E [R242+-0x5dc00], desc[UR60][R108.64], P2 ;  /* 0xa24000006cf27fae */ /* 0x000fe8000912187c */
[----:B------:R-:W-:Y:S01]  /*4cee0*/  LDGSTS.E [R4+-0x5d800], desc[UR60][R124.64], P2 ;  /* 0xa28000007c047fae */ /* 0x000fe2000912187c */
[----:B---3--:R-:W-:-:S04]  /*4cef0*/  IMAD.WIDE R140, R5, 0x4, R140 ;  /* 0x00000004058c7825 */ /* 0x008fc800078e028c */
[C---:B------:R-:W-:Y:S01]  /*4cf00*/  IMAD.WIDE R156, R5.reuse, 0x4, R156 ;  /* 0x00000004059c7825 */ /* 0x040fe200078e029c */
[----:B-1----:R-:W3:Y:S04]  /*4cf10*/  LDL.LU.64 R92, [R1+0x26f8] ;  /* 0x0026f800015c7983 */ /* 0x002ee80000300a00 */
[----:B------:R1:W-:Y:S04]  /*4cf20*/  STL.64 [R1+0x1a10], R108 ;  /* 0x001a106c01007387 */ /* 0x0003e80000100a00 */
[----:B------:R1:W-:Y:S01]  /*4cf30*/  STL.64 [R1+0x1a18], R124 ;  /* 0x001a187c01007387 */ /* 0x0003e20000100a00 */
[----:B------:R-:W-:-:S03]  /*4cf40*/  IMAD.WIDE R172, R5, 0x4, R172 ;  /* 0x0000000405ac7825 */ /* 0x000fc600078e02ac */
[----:B------:R-:W-:Y:S01]  /*4cf50*/  LDGSTS.E [R0+-0x5d400], desc[UR60][R140.64], P2 ;  /* 0xa2c000008c007fae */ /* 0x000fe2000912187c */
[----:B------:R-:W-:-:S03]  /*4cf60*/  IMAD.WIDE R188, R5, 0x4, R188 ;  /* 0x0000000405bc7825 */ /* 0x000fc600078e02bc */
[----:B------:R-:W-:Y:S04]  /*4cf70*/  LDGSTS.E [R243+-0x5d000], desc[UR60][R156.64], P2 ;  /* 0xa30000009cf37fae */ /* 0x000fe8000912187c */
[----:B------:R-:W-:Y:S04]  /*4cf80*/  LDGSTS.E [R242+-0x5cc00], desc[UR60][R172.64], P2 ;  /* 0xa3400000acf27fae */ /* 0x000fe8000912187c */
[----:B------:R-:W-:Y:S04]  /*4cf90*/  LDGSTS.E [R4+-0x5c800], desc[UR60][R188.64], P2 ;  /* 0xa3800000bc047fae */ /* 0x000fe8000912187c */
[----:B-1----:R-:W3:Y:S04]  /*4cfa0*/  LDL.LU.64 R108, [R1+0x26f0] ;  /* 0x0026f000016c7983 */ /* 0x002ee80000300a00 */
[----:B------:R-:W3:Y:S04]  /*4cfb0*/  LDL.LU.64 R124, [R1+0x26e8] ;  /* 0x0026e800017c7983 */ /* 0x000ee80000300a00 */
[----:B------:R1:W-:Y:S01]  /*4cfc0*/  STL.64 [R1+0x1a20], R140 ;  /* 0x001a208c01007387 */ /* 0x0003e20000100a00 */
[----:B--2---:R-:W-:-:S05]  /*4cfd0*/  IMAD.WIDE R6, R5, 0x4, R6 ;  /* 0x0000000405067825 */ /* 0x004fca00078e0206 */
[----:B------:R2:W-:Y:S04]  /*4cfe0*/  LDGSTS.E [R0+-0x5c400], desc[UR60][R6.64], P2 ;  /* 0xa3c0000006007fae */ /* 0x0005e8000912187c */
[----:B-1----:R-:W3:Y:S04]  /*4cff0*/  LDL.LU.64 R140, [R1+0x26e0] ;  /* 0x0026e000018c7983 */ /* 0x002ee80000300a00 */
[----:B------:R1:W-:Y:S01]  /*4d000*/  STL.64 [R1+0x1a28], R156 ;  /* 0x001a289c01007387 */ /* 0x0003e20000100a00 */
[----:B------:R-:W-:-:S05]  /*4d010*/  IMAD.WIDE R204, R5, 0x4, R204 ;  /* 0x0000000405cc7825 */ /* 0x000fca00078e02cc */
[----:B------:R-:W-:Y:S04]  /*4d020*/  LDGSTS.E [R243+-0x5c000], desc[UR60][R204.64], P2 ;  /* 0xa4000000ccf37fae */ /* 0x000fe8000912187c */
[----:B-1----:R-:W3:Y:S04]  /*4d030*/  LDL.LU.64 R156, [R1+0x26d8] ;  /* 0x0026d800019c7983 */ /* 0x002ee80000300a00 */
[----:B------:R1:W-:Y:S04]  /*4d040*/  STL.64 [R1+0x1ed8], R172 ;  /* 0x001ed8ac01007387 */ /* 0x0003e80000100a00 */
[----:B------:R2:W-:Y:S01]  /*4d050*/  STL.64 [R1+0x1ed0], R188 ;  /* 0x001ed0bc01007387 */ /* 0x0005e20000100a00 */
[----:B------:R-:W-:-:S05]  /*4d060*/  IMAD.WIDE R10, R5, 0x4, R10 ;  /* 0x00000004050a7825 */ /* 0x000fca00078e020a */
[----:B------:R-:W-:Y:S04]  /*4d070*/  LDGSTS.E [R242+-0x5bc00], desc[UR60][R10.64], P2 ;  /* 0xa44000000af27fae */ /* 0x000fe8000912187c */
[----:B-1----:R-:W3:Y:S04]  /*4d080*/  LDL.LU.64 R172, [R1+0x26d0] ;  /* 0x0026d00001ac7983 */ /* 0x002ee80000300a00 */
[----:B--2---:R-:W2:Y:S04]  /*4d090*/  LDL.LU.64 R188, [R1+0x26c8] ;  /* 0x0026c80001bc7983 */ /* 0x004ea80000300a00 */
[----:B------:R1:W-:Y:S04]  /*4d0a0*/  STL.64 [R1+0x1ec8], R6 ;  /* 0x001ec80601007387 */ /* 0x0003e80000100a00 */
[----:B------:R1:W-:Y:S02]  /*4d0b0*/  STL.64 [R1+0x1ec0], R204 ;  /* 0x001ec0cc01007387 */ /* 0x0003e40000100a00 */
[----:B-1----:R-:W-:-:S02]  /*4d0c0*/  IMAD.WIDE R6, R5, 0x4, R232 ;  /* 0x0000000405067825 */ /* 0x002fc400078e02e8 */
[----:B------:R-:W2:Y:S02]  /*4d0d0*/  LDL.LU.64 R204, [R1+0x26c0] ;  /* 0x0026c00001cc7983 */ /* 0x000ea40000300a00 */
[C---:B------:R-:W-:Y:S02]  /*4d0e0*/  IMAD.WIDE R232, R5.reuse, 0x4, R14 ;  /* 0x0000000405e87825 */ /* 0x040fe400078e020e */
[----:B------:R1:W-:Y:S02]  /*4d0f0*/  STL.64 [R1+0x1eb8], R10 ;  /* 0x001eb80a01007387 */ /* 0x0003e40000100a00 */
[----:B------:R-:W-:Y:S02]  /*4d100*/  VIADD R15, R244, 0x100000 ;  /* 0x00100000f40f7836 */ /* 0x000fe40000000000 */
[----:B------:R1:W-:Y:S04]  /*4d110*/  STL.64 [R1+0x1eb0], R6 ;  /* 0x001eb00601007387 */ /* 0x0003e80000100a00 */
[----:B------:R-:W-:Y:S04]  /*4d120*/  LDGSTS.E [R4+-0x5b800], desc[UR60][R6.64], P2 ;  /* 0xa480000006047fae */ /* 0x000fe8000912187c */
[----:B------:R-:W-:Y:S04]  /*4d130*/  LDGSTS.E [R0+-0x5b400], desc[UR60][R232.64], P2 ;  /* 0xa4c00000e8007fae */ /* 0x000fe8000912187c */
[----:B------:R1:W-:Y:S04]  /*4d140*/  LDGSTS.E [R15+-0x5b000], desc[UR60][R30.64], P2 ;  /* 0xa50000001e0f7fae */ /* 0x0003e8000912187c */
[----:B-1----:R-:W2:Y:S04]  /*4d150*/  LDL.LU.64 R10, [R1+0x26b8] ;  /* 0x0026b800010a7983 */ /* 0x002ea80000300a00 */
[----:B------:R-:W5:Y:S04]  /*4d160*/  LDL.LU.64 R6, [R1+0x26b0] ;  /* 0x0026b00001067983 */ /* 0x000f680000300a00 */
[----:B------:R-:W-:Y:S04]  /*4d170*/  STL.64 [R1+0x1ea8], R232 ;  /* 0x001ea8e801007387 */ /* 0x000fe80000100a00 */
[----:B------:R1:W-:Y:S04]  /*4d180*/  STL.64 [R1+0x1ea0], R30 ;  /* 0x001ea01e01007387 */ /* 0x0003e80000100a00 */
[----:B------:R1:W-:Y:S04]  /*4d190*/  STL.64 [R1+0x1e98], R46 ;  /* 0x001e982e01007387 */ /* 0x0003e80000100a00 */
[----:B------:R1:W-:Y:S02]  /*4d1a0*/  STL.64 [R1+0x1e90], R62 ;  /* 0x001e903e01007387 */ /* 0x0003e40000100a00 */
[----:B-1----:R-:W-:-:S05]  /*4d1b0*/  IMAD.WIDE R30, R5, 0x4, R78 ;  /* 0x00000004051e7825 */ /* 0x002fca00078e024e */
[----:B------:R1:W-:Y:S04]  /*4d1c0*/  STL.64 [R1+0x1e88], R30 ;  /* 0x001e881e01007387 */ /* 0x0003e80000100a00 */
[----:B------:R-:W4:Y:S01]  /*4d1d0*/  LDL.LU.64 R232, [R1+0x15b0] ;  /* 0x0015b00001e87983 */ /* 0x000f220000300a00 */
[----:B------:R-:W-:-:S05]  /*4d1e0*/  IADD3 R14, R244, 0x100000, RZ ;  /* 0x00100000f40e7810 */ /* 0x000fca0007ffe0ff */
[----:B------:R-:W-:Y:S04]  /*4d1f0*/  LDGSTS.E [R14+-0x5ac00], desc[UR60][R46.64], P2 ;  /* 0xa54000002e0e7fae */ /* 0x000fe8000912187c */
[----:B------:R1:W-:Y:S04]  /*4d200*/  LDGSTS.E [R4+-0x5a800], desc[UR60][R62.64], P2 ;  /* 0xa58000003e047fae */ /* 0x0003e8000912187c */
[----:B------:R-:W-:Y:S01]  /*4d210*/  LDGSTS.E [R0+-0x5a400], desc[UR60][R30.64], P2 ;  /* 0xa5c000001e007fae */ /* 0x000fe2000912187c */
[----:B------:R-:W-:-:S03]  /*4d220*/  IMAD.WIDE R78, R5, 0x4, R126 ;  /* 0x00000004054e7825 */ /* 0x000fc600078e027e */
[----:B------:R-:W3:Y:S01]  /*4d230*/  LDL.LU.64 R46, [R1+0x15a8] ;  /* 0x0015a800012e7983 */ /* 0x000ee20000300a00 */
[----:B-1----:R-:W-:-:S04]  /*4d240*/  IMAD.WIDE R62, R5, 0x4, R94 ;  /* 0x00000004053e7825 */ /* 0x002fc800078e025e */
[C---:B------:R-:W-:Y:S01]  /*4d250*/  IMAD.WIDE R94, R5.reuse, 0x4, R110 ;  /* 0x00000004055e7825 */ /* 0x040fe200078e026e */
[----:B------:R1:W-:Y:S04]  /*4d260*/  STL.64 [R1+0x1e80], R62 ;  /* 0x001e803e01007387 */ /* 0x0003e80000100a00 */
[----:B------:R-:W2:Y:S04]  /*4d270*/  LDL.LU.64 R30, [R1+0x15a0] ;  /* 0x0015a000011e7983 */ /* 0x000ea80000300a00 */
[----:B------:R1:W-:Y:S04]  /*4d280*/  LDGSTS.E [R15+-0x5a000], desc[UR60][R62.64], P2 ;  /* 0xa60000003e0f7fae */ /* 0x0003e8000912187c */
[----:B------:R-:W-:Y:S04]  /*4d290*/  STL.64 [R1+0x1e78], R94 ;  /* 0x001e785e01007387 */ /* 0x000fe80000100a00 */
[----:B------:R-:W-:Y:S04]  /*4d2a0*/  LDGSTS.E [R14+-0x59c00], desc[UR60][R94.64], P2 ;  /* 0xa64000005e0e7fae */ /* 0x000fe8000912187c */
[----:B------:R1:W-:Y:S04]  /*4d2b0*/  STL.64 [R1+0x1e70], R78 ;  /* 0x001e704e01007387 */ /* 0x0003e80000100a00 */
[----:B------:R-:W-:Y:S01]  /*4d2c0*/  LDGSTS.E [R4+-0x59800], desc[UR60][R78.64], P2 ;  /* 0xa68000004e047fae */ /* 0x000fe2000912187c */
[----:B------:R-:W-:-:S04]  /*4d2d0*/  IMAD.WIDE R110, R5, 0x4, R158 ;  /* 0x00000004056e7825 */ /* 0x000fc800078e029e */
[C---:B-1----:R-:W-:Y:S01]  /*4d2e0*/  IMAD.WIDE R62, R5.reuse, 0x4, R142 ;  /* 0x00000004053e7825 */ /* 0x042fe200078e028e */
[----:B------:R-:W2:Y:S04]  /*4d2f0*/  LDL.LU.64 R78, [R1+0x1598] ;  /* 0x00159800014e7983 */ /* 0x000ea80000300a00 */
[----:B------:R1:W-:Y:S04]  /*4d300*/  STL.64 [R1+0x1e68], R62 ;  /* 0x001e683e01007387 */ /* 0x0003e80000100a00 */
[----:B------:R-:W-:Y:S01]  /*4d310*/  LDGSTS.E [R0+-0x59400], desc[UR60][R62.64], P2 ;  /* 0xa6c000003e007fae */ /* 0x000fe2000912187c */
[----:B------:R-:W-:-:S04]  /*4d320*/  IMAD.WIDE R158, R5, 0x4, R174 ;  /* 0x00000004059e7825 */ /* 0x000fc800078e02ae */
[----:B------:R-:W-:Y:S01]  /*4d330*/  IMAD.WIDE R142, R5, 0x4, R190 ;  /* 0x00000004058e7825 */ /* 0x000fe200078e02be */
[----:B------:R1:W-:Y:S04]  /*4d340*/  LDGSTS.E [R14+-0x59000], desc[UR60][R110.64], P2 ;  /* 0xa70000006e0e7fae */ /* 0x0003e8000912187c */
[----:B------:R-:W-:Y:S01]  /*4d350*/  LDGSTS.E [R4+-0x58c00], desc[UR60][R158.64], P2 ;  /* 0xa74000009e047fae */ /* 0x000fe2000912187c */
[----:B------:R-:W-:-:S03]  /*4d360*/  VIADD R244, R244, 0x100000 ;  /* 0x00100000f4f47836 */ /* 0x000fc60000000000 */
[----:B------:R1:W-:Y:S04]  /*4d370*/  LDGSTS.E [R0+-0x58800], desc[UR60][R142.64], P2 ;  /* 0xa78000008e007fae */ /* 0x0003e8000912187c */
[----:B-1----:R-:W2:Y:S04]  /*4d380*/  LDL.LU.64 R62, [R1+0x1590] ;  /* 0x00159000013e7983 */ /* 0x002ea80000300a00 */
[----:B------:R-:W2:Y:S04]  /*4d390*/  LDL.LU.64 R126, [R1+0x1588] ;  /* 0x00158800017e7983 */ /* 0x000ea80000300a00 */
[----:B------:R1:W-:Y:S04]  /*4d3a0*/  STL.64 [R1+0x1e60], R110 ;  /* 0x001e606e01007387 */ /* 0x0003e80000100a00 */
[----:B------:R-:W2:Y:S04]  /*4d3b0*/  LDL.LU.64 R94, [R1+0x1580] ;  /* 0x00158000015e7983 */ /* 0x000ea80000300a00 */
[----:B------:R4:W-:Y:S04]  /*4d3c0*/  STL.64 [R1+0x1e58], R158 ;  /* 0x001e589e01007387 */ /* 0x0009e80000100a00 */
[----:B------:R3:W-:Y:S04]  /*4d3d0*/  STL.64 [R1+0x1e50], R142 ;  /* 0x001e508e01007387 */ /* 0x0007e80000100a00 */
[----:B------:R-:W2:Y:S01]  /*4d3e0*/  LDL.LU.64 R242, [R1+0x1578] ;  /* 0x0015780001f27983 */ /* 0x000ea20000300a00 */
[----:B-1----:R-:W-:-:S05]  /*4d3f0*/  IMAD.WIDE R110, R5, 0x4, R206 ;  /* 0x00000004056e7825 */ /* 0x002fca00078e02ce */
[----:B------:R2:W-:Y:S01]  /*4d400*/  STL.64 [R1+0x1e48], R110 ;  /* 0x001e486e01007387 */ /* 0x0005e20000100a00 */
[----:B------:R-:W-:-:S03]  /*4d410*/  VIADD R0, R245, 0x100000 ;  /* 0x00100000f5007836 */ /* 0x000fc60000000000 */
[----:B------:R2:W-:Y:S01]  /*4d420*/  LDGSTS.E [R244+-0x58400], desc[UR60][R110.64], P2 ;  /* 0xa7c000006ef47fae */ /* 0x0005e2000912187c */
[----:B----4-:R-:W-:-:S03]  /*4d430*/  IMAD.WIDE R158, R5, 0x4, R232 ;  /* 0x00000004059e7825 */ /* 0x010fc600078e02e8 */
[----:B------:R-:W4:Y:S01]  /*4d440*/  LDL.LU.64 R232, [R1+0x1570] ;  /* 0x0015700001e87983 */ /* 0x000f220000300a00 */
[C---:B------:R-:W-:Y:S02]  /*4d450*/  VIADD R14, R245.reuse, 0x100000 ;  /* 0x00100000f50e7836 */ /* 0x040fe40000000000 */
[----:B------:R-:W-:Y:S01]  /*4d460*/  VIADD R4, R245, 0x100000 ;  /* 0x00100000f5047836 */ /* 0x000fe20000000000 */
[----:B------:R-:W-:Y:S04]  /*4d470*/  STL.64 [R1+0x980], R158 ;  /* 0x0009809e01007387 */ /* 0x000fe80000100a00 */
[----:B------:R1:W-:Y:S01]  /*4d480*/  LDGSTS.E [R0+-0x7ff80], desc[UR60][R158.64], P2 ;  /* 0x800800009e007fae */ /* 0x0003e2000912187c */
[----:B---3--:R-:W-:-:S03]  /*4d490*/  IMAD.WIDE R142, R5, 0x4, R46 ;  /* 0x00000004058e7825 */ /* 0x008fc600078e022e */
[----:B------:R-:W3:Y:S04]  /*4d4a0*/  LDL.LU.64 R46, [R1+0x1568] ;  /* 0x00156800012e7983 */ /* 0x000ee80000300a00 */
[----:B------:R1:W-:Y:S01]  /*4d4b0*/  LDGSTS.E [R14+-0x7fb80], desc[UR60][R142.64], P2 ;  /* 0x804800008e0e7fae */ /* 0x0003e2000912187c */
[----:B--2---:R-:W-:-:S03]  /*4d4c0*/  IMAD.WIDE R110, R5, 0x4, R30 ;  /* 0x00000004056e7825 */ /* 0x004fc600078e021e */
[----:B------:R-:W2:Y:S04]  /*4d4d0*/  LDL.LU.64 R30, [R1+0x1560] ;  /* 0x00156000011e7983 */ /* 0x000ea80000300a00 */
[----:B------:R-:W-:Y:S04]  /*4d4e0*/  STL.64 [R1+0xde8], R142 ;  /* 0x000de88e01007387 */ /* 0x000fe80000100a00 */
[----:B------:R1:W-:Y:S04]  /*4d4f0*/  STL.64 [R1+0xe28], R110 ;  /* 0x000e286e01007387 */ /* 0x0003e80000100a00 */
[----:B------:R-:W-:Y:S01]  /*4d500*/  LDGSTS.E [R4+-0x7f780], desc[UR60][R110.64], P2 ;  /* 0x808800006e047fae */ /* 0x000fe2000912187c */
[----:B------:R-:W-:-:S02]  /*4d510*/  VIADD R15, R245, 0x100000 ;  /* 0x00100000f50f7836 */ /* 0x000fc40000000000 */
[C---:B------:R-:W-:Y:S01]  /*4d520*/  IMAD.WIDE R78, R5.reuse, 0x4, R78 ;  /* 0x00000004054e7825 */ /* 0x040fe200078e024e */
[----:B-1----:R-:W2:Y:S04]  /*4d530*/  LDL.LU.64 R110, [R1+0x1520] ;  /* 0x00152000016e7983 */ /* 0x002ea80000300a00 */
[----:B------:R1:W-:Y:S04]  /*4d540*/  STL.64 [R1+0xe68], R78 ;  /* 0x000e684e01007387 */ /* 0x0003e80000100a00 */
[----:B------:R-:W-:Y:S01]  /*4d550*/  LDGSTS.E [R0+-0x7f380], desc[UR60][R78.64], P2 ;  /* 0x80c800004e007fae */ /* 0x000fe2000912187c */
[----:B------:R-:W-:-:S03]  /*4d560*/  IMAD.WIDE R62, R5, 0x4, R62 ;  /* 0x00000004053e7825 */ /* 0x000fc600078e023e */
[----:B-1----:R-:W2:Y:S04]  /*4d570*/  LDL.LU.64 R78, [R1+0x1558] ;  /* 0x00155800014e7983 */ /* 0x002ea80000300a00 */
[----:B------:R1:W-:Y:S01]  /*4d580*/  STL.64 [R1+0xea8], R62 ;  /* 0x000ea83e01007387 */ /* 0x0003e20000100a00 */
[----:B------:R-:W-:-:S04]  /*4d590*/  IMAD.WIDE R158, R5, 0x4, R126 ;  /* 0x00000004059e7825 */ /* 0x000fc800078e027e */
[C---:B------:R-:W-:Y:S01]  /*4d5a0*/  IMAD.WIDE R142, R5.reuse, 0x4, R94 ;  /* 0x00000004058e7825 */ /* 0x040fe200078e025e */
[----:B------:R-:W2:Y:S04]  /*4d5b0*/  LDL.LU.64 R126, [R1+0x1550] ;  /* 0x00155000017e7983 */ /* 0x000ea80000300a00 */
[----:B------:R-:W2:Y:S04]  /*4d5c0*/  LDL.LU.64 R94, [R1+0x1548] ;  /* 0x00154800015e7983 */ /* 0x000ea80000300a00 */
[----:B------:R4:W-:Y:S04]  /*4d5d0*/  STL.64 [R1+0xee8], R158 ;  /* 0x000ee89e01007387 */ /* 0x0009e80000100a00 */
[----:B------:R1:W-:Y:S04]  /*4d5e0*/  LDGSTS.E [R15+-0x7ef80], desc[UR60][R62.64], P2 ;  /* 0x810800003e0f7fae */ /* 0x0003e8000912187c */
[----:B------:R-:W-:Y:S04]  /*4d5f0*/  STL.64 [R1+0xf28], R142 ;  /* 0x000f288e01007387 */ /* 0x000fe80000100a00 */
[----:B------:R4:W-:Y:S04]  /*4d600*/  LDGSTS.E [R14+-0x7eb80], desc[UR60][R158.64], P2 ;  /* 0x814800009e0e7fae */ /* 0x0009e8000912187c */
[----:B------:R3:W-:Y:S01]  /*4d610*/  LDGSTS.E [R4+-0x7e780], desc[UR60][R142.64], P2 ;  /* 0x818800008e047fae */ /* 0x0007e2000912187c */
[----:B-1----:R-:W-:-:S03]  /*4d620*/  IMAD.WIDE R62, R5, 0x4, R242 ;  /* 0x00000004053e7825 */ /* 0x002fc600078e02f2 */
[----:B------:R-:W2:Y:S04]  /*4d630*/  LDL.LU.64 R242, [R1+0x1540] ;  /* 0x0015400001f27983 */ /* 0x000ea80000300a00 */
[----:B------:R1:W-:Y:S04]  /*4d640*/  STL.64 [R1+0xf68], R62 ;  /* 0x000f683e01007387 */ /* 0x0003e80000100a00 */
[----:B------:R-:W-:Y:S01]  /*4d650*/  LDGSTS.E [R0+-0x7e380], desc[UR60][R62.64], P2 ;  /* 0x81c800003e007fae */ /* 0x000fe2000912187c */
[----:B----4-:R-:W-:-:S03]  /*4d660*/  IMAD.WIDE R158, R5, 0x4, R232 ;  /* 0x00000004059e7825 */ /* 0x010fc600078e02e8 */
[----:B------:R-:W4:Y:S04]  /*4d670*/  LDL.LU.64 R232, [R1+0x1538] ;  /* 0x0015380001e87983 */ /* 0x000f280000300a00 */
[----:B------:R-:W-:Y:S04]  /*4d680*/  STL.64 [R1+0xfa8], R158 ;  /* 0x000fa89e01007387 */ /* 0x000fe80000100a00 */
[----:B-1----:R-:W4:Y:S04]  /*4d690*/  LDL.LU.64 R62, [R1+0x1530] ;  /* 0x00153000013e7983 */ /* 0x002f280000300a00 */
[----:B------:R1:W-:Y:S01]  /*4d6a0*/  LDGSTS.E [R15+-0x7df80], desc[UR60][R158.64], P2 ;  /* 0x820800009e0f7fae */ /* 0x0003e2000912187c */
[----:B---3--:R-:W-:-:S05]  /*4d6b0*/  IMAD.WIDE R142, R5, 0x4, R46 ;  /* 0x00000004058e7825 */ /* 0x008fca00078e022e */
[----:B------:R3:W-:Y:S01]  /*4d6c0*/  LDGSTS.E [R14+-0x7db80], desc[UR60][R142.64], P2 ;  /* 0x824800008e0e7fae */ /* 0x0007e2000912187c */
[----:B--2---:R-:W-:-:S03]  /*4d6d0*/  IMAD.WIDE R46, R5, 0x4, R30 ;  /* 0x00000004052e7825 */ /* 0x004fc600078e021e */
[----:B------:R-:W2:Y:S04]  /*4d6e0*/  LDL.LU.64 R30, [R1+0x1528] ;  /* 0x00152800011e7983 */ /* 0x000ea80000300a00 */
[----:B------:R-:W-:Y:S04]  /*4d6f0*/  STL.64 [R1+0xfe8], R142 ;  /* 0x000fe88e01007387 */ /* 0x000fe80000100a00 */
[----:B------:R1:W-:Y:S04]  /*4d700*/  STL.64 [R1+0x1028], R46 ;  /* 0x0010282e01007387 */ /* 0x0003e80000100a00 */
[----:B------:R-:W-:Y:S01]  /*4d710*/  LDGSTS.E [R4+-0x7d780], desc[UR60][R46.64], P2 ;  /* 0x828800002e047fae */ /* 0x000fe2000912187c */
[----:B------:R-:W-:-:S03]  /*4d720*/  IMAD.WIDE R110, R5, 0x4, R110 ;  /* 0x00000004056e7825 */ /* 0x000fc600078e026e */
[----:B-1----:R-:W2:Y:S04]  /*4d730*/  LDL.LU.64 R46, [R1+0x1518] ;  /* 0x00151800012e7983 */ /* 0x002ea80000300a00 */
[----:B------:R1:W-:Y:S04]  /*4d740*/  STL.64 [R1+0x1520], R110 ;  /* 0x0015206e01007387 */ /* 0x0003e80000100a00 */
[----:B------:R-:W-:Y:S01]  /*4d750*/  LDGSTS.E [R0+-0x7d380], desc[UR60][R110.64], P2 ;  /* 0x82c800006e007fae */ /* 0x000fe2000912187c */
[----:B------:R-:W-:-:S03]  /*4d760*/  IMAD.WIDE R78, R5, 0x4, R78 ;  /* 0x00000004054e7825 */ /* 0x000fc600078e024e */
[----:B-1----:R-:W2:Y:S01]  /*4d770*/  LDL.LU.64 R110, [R1+0x1510] ;  /* 0x00151000016e7983 */ /* 0x002ea20000300a00 */
[----:B------:R-:W-:-:S03]  /*4d780*/  IMAD.WIDE R158, R5, 0x4, R126 ;  /* 0x00000004059e7825 */ /* 0x000fc600078e027e */
[----:B------:R1:W-:Y:S01]  /*4d790*/  STL.64 [R1+0x1560], R78 ;  /* 0x0015604e01007387 */ /* 0x0003e20000100a00 */
[----:B---3--:R-:W-:-:S03]  /*4d7a0*/  IMAD.WIDE R142, R5, 0x4, R94 ;  /* 0x00000004058e7825 */ /* 0x008fc600078e025e */
[----:B------:R-:W3:Y:S04]  /*4d7b0*/  LDL.LU.64 R126, [R1+0x1508] ;  /* 0x00150800017e7983 */ /* 0x000ee80000300a00 */
[----:B------:R-:W3:Y:S04]  /*4d7c0*/  LDL.LU.64 R94, [R1+0x1500] ;  /* 0x00150000015e7983 */ /* 0x000ee80000300a00 */
[----:B------:R4:W-:Y:S04]  /*4d7d0*/  STL.64 [R1+0x1568], R158 ;  /* 0x0015689e01007387 */ /* 0x0009e80000100a00 */
[----:B------:R1:W-:Y:S04]  /*4d7e0*/  LDGSTS.E [R15+-0x7cf80], desc[UR60][R78.64], P2 ;  /* 0x830800004e0f7fae */ /* 0x0003e8000912187c */
[----:B------:R4:W-:Y:S04]  /*4d7f0*/  STL.64 [R1+0x1570], R142 ;  /* 0x0015708e01007387 */ /* 0x0009e80000100a00 */
[----:B------:R4:W-:Y:S04]  /*4d800*/  LDGSTS.E [R14+-0x7cb80], desc[UR60][R158.64], P2 ;  /* 0x834800009e0e7fae */ /* 0x0009e8000912187c */
[----:B------:R4:W-:Y:S01]  /*4d810*/  LDGSTS.E [R4+-0x7c780], desc[UR60][R142.64], P2 ;  /* 0x838800008e047fae */ /* 0x0009e2000912187c */
[----:B-1----:R-:W-:-:S03]  /*4d820*/  IMAD.WIDE R78, R5, 0x4, R242 ;  /* 0x00000004054e7825 */ /* 0x002fc600078e02f2 */
[----:B------:R-:W3:Y:S04]  /*4d830*/  LDL.LU.64 R242, [R1+0x14f8] ;  /* 0x0014f80001f27983 */ /* 0x000ee80000300a00 */
[----:B------:R1:W-:Y:S04]  /*4d840*/  STL.64 [R1+0x1540], R78 ;  /* 0x0015404e01007387 */ /* 0x0003e80000100a00 */
[----:B------:R-:W-:Y:S01]  /*4d850*/  LDGSTS.E [R0+-0x7c380], desc[UR60][R78.64], P2 ;  /* 0x83c800004e007fae */ /* 0x000fe2000912187c */
[----:B----4-:R-:W-:-:S03]  /*4d860*/  IMAD.WIDE R158, R5, 0x4, R232 ;  /* 0x00000004059e7825 */ /* 0x010fc600078e02e8 */
[----:B------:R-:W4:Y:S04]  /*4d870*/  LDL.LU.64 R232, [R1+0x14f0] ;  /* 0x0014f00001e87983 */ /* 0x000f280000300a00 */
[----:B------:R-:W-:Y:S01]  /*4d880*/  STL.64 [R1+0x1538], R158 ;  /* 0x0015389e01007387 */ /* 0x000fe20000100a00 */
[----:B------:R-:W-:-:S03]  /*4d890*/  IMAD.WIDE R142, R5, 0x4, R62 ;  /* 0x00000004058e7825 */ /* 0x000fc600078e023e */
[----:B-1----:R-:W4:Y:S04]  /*4d8a0*/  LDL.LU.64 R78, [R1+0x14e8] ;  /* 0x0014e800014e7983 */ /* 0x002f280000300a00 */
[----:B------:R3:W-:Y:S04]  /*4d8b0*/  LDGSTS.E [R15+-0x7bf80], desc[UR60][R158.64], P2 ;  /* 0x840800009e0f7fae */ /* 0x0007e8000912187c */
        /* <DEDUP_REMOVED lines=9> */
[----:B------:R-:W-:Y:S04]  /*4d950*/  LDGSTS.E [R0+-0x7b380], desc[UR60][R46.64], P2 ;  /* 0x84c800002e007fae */ /* 0x000fe8000912187c */
[----:B-1----:R-:W2:Y:S01]  /*4d960*/  LDL.LU.64 R46, [R1+0x14d0] ;  /* 0x0014d000012e7983 */ /* 0x002ea20000300a00 */
[----:B------:R-:W-:-:S05]  /*4d970*/  IMAD.WIDE R110, R5, 0x4, R110 ;  /* 0x00000004056e7825 */ /* 0x000fca00078e026e */
[----:B------:R1:W-:Y:S01]  /*4d980*/  STL.64 [R1+0x15a8], R110 ;  /* 0x0015a86e01007387 */ /* 0x0003e20000100a00 */
[----:B---3--:R-:W-:-:S04]  /*4d990*/  IMAD.WIDE R158, R5, 0x4, R126 ;  /* 0x00000004059e7825 */ /* 0x008fc800078e027e */
[C---:B------:R-:W-:Y:S01]  /*4d9a0*/  IMAD.WIDE R142, R5.reuse, 0x4, R94 ;  /* 0x00000004058e7825 */ /* 0x040fe200078e025e */
        /* <DEDUP_REMOVED lines=12> */
[----:B------:R-:W4:Y:S01]  /*4da70*/  LDL.LU.64 R232, [R1+0x14b0] ;  /* 0x0014b00001e87983 */ /* 0x000f220000300a00 */
[----:B------:R-:W-:-:S03]  /*4da80*/  IMAD.WIDE R142, R5, 0x4, R78 ;  /* 0x00000004058e7825 */ /* 0x000fc600078e024e */
[----:B------:R-:W-:Y:S04]  /*4da90*/  STL.64 [R1+0x1638], R158 ;  /* 0x0016389e01007387 */ /* 0x000fe80000100a00 */
[----:B-1----:R-:W4:Y:S04]  /*4daa0*/  LDL.LU.64 R110, [R1+0x14a8] ;  /* 0x0014a800016e7983 */ /* 0x002f280000300a00 */
[----:B------:R-:W4:Y:S04]  /*4dab0*/  LDL.LU.64 R78, [R1+0x14a0] ;  /* 0x0014a000014e7983 */ /* 0x000f280000300a00 */
[----:B------:R-:W-:Y:S04]  /*4dac0*/  LDGSTS.E [R15+-0x79f80], desc[UR60][R158.64], P2 ;  /* 0x860800009e0f7fae */ /* 0x000fe8000912187c */
[----:B------:R-:W-:Y:S04]  /*4dad0*/  STL.64 [R1+0x1720], R142 ;  /* 0x0017208e01007387 */ /* 0x000fe80000100a00 */
[----:B------:R3:W-:Y:S01]  /*4dae0*/  LDGSTS.E [R14+-0x79b80], desc[UR60][R142.64], P2 ;  /* 0x864800008e0e7fae */ /* 0x0007e2000912187c */
[----:B--2---:R-:W-:-:S05]  /*4daf0*/  IMAD.WIDE R30, R5, 0x4, R30 ;  /* 0x00000004051e7825 */ /* 0x004fca00078e021e */
[----:B------:R1:W-:Y:S04]  /*4db00*/  STL.64 [R1+0x1760], R30 ;  /* 0x0017601e01007387 */ /* 0x0003e80000100a00 */
[----:B------:R-:W-:Y:S01]  /*4db10*/  LDGSTS.E [R4+-0x79780], desc[UR60][R30.64], P2 ;  /* 0x868800001e047fae */ /* 0x000fe2000912187c */
[----:B------:R-:W-:-:S03]  /*4db20*/  IMAD.WIDE R62, R5, 0x4, R62 ;  /* 0x00000004053e7825 */ /* 0x000fc600078e023e */
[----:B-1----:R-:W2:Y:S04]  /*4db30*/  LDL.LU.64 R30, [R1+0x1498] ;  /* 0x00149800011e7983 */ /* 0x002ea80000300a00 */
[----:B------:R1:W-:Y:S04]  /*4db40*/  STL.64 [R1+0x17a0], R62 ;  /* 0x0017a03e01007387 */ /* 0x0003e80000100a00 */
[----:B------:R-:W-:Y:S01]  /*4db50*/  LDGSTS.E [R0+-0x79380], desc[UR60][R62.64], P2 ;  /* 0x86c800003e007fae */ /* 0x000fe2000912187c */
[----:B------:R-:W-:-:S03]  /*4db60*/  IMAD.WIDE R46, R5, 0x4, R46 ;  /* 0x00000004052e7825 */ /* 0x000fc600078e022e */
[----:B-1----:R-:W2:Y:S04]  /*4db70*/  LDL.LU.64 R62, [R1+0x1490] ;  /* 0x00149000013e7983 */ /* 0x002ea80000300a00 */
[----:B------:R1:W-:Y:S04]  /*4db80*/  STL.64 [R1+0x17e0], R46 ;  /* 0x0017e02e01007387 */ /* 0x0003e80000100a00 */
[----:B------:R-:W-:Y:S01]  /*4db90*/  LDGSTS.E [R15+-0x78f80], desc[UR60][R46.64], P2 ;  /* 0x870800002e0f7fae */ /* 0x000fe2000912187c */
[----:B---3--:R-:W-:-:S04]  /*4dba0*/  IMAD.WIDE R142, R5, 0x4, R126 ;  /* 0x00000004058e7825 */ /* 0x008fc800078e027e */
[C---:B------:R-:W-:Y:S01]  /*4dbb0*/  IMAD.WIDE R94, R5.reuse, 0x4, R94 ;  /* 0x00000004055e7825 */ /* 0x040fe200078e025e */
[----:B------:R-:W-:Y:S04]  /*4dbc0*/  LDGSTS.E [R14+-0x78b80], desc[UR60][R142.64], P2 ;  /* 0x874800008e0e7fae */ /* 0x000fe8000912187c */
[----:B-1----:R-:W3:Y:S04]  /*4dbd0*/  LDL.LU.64 R46, [R1+0x1488] ;  /* 0x00148800012e7983 */ /* 0x002ee80000300a00 */
[----:B------:R-:W-:Y:S04]  /*4dbe0*/  STL.64 [R1+0x1800], R142 ;  /* 0x0018008e01007387 */ /* 0x000fe80000100a00 */
[----:B------:R4:W-:Y:S04]  /*4dbf0*/  STL.64 [R1+0x1820], R94 ;  /* 0x0018205e01007387 */ /* 0x0009e80000100a00 */
[----:B------:R4:W-:Y:S01]  /*4dc00*/  LDGSTS.E [R4+-0x78780], desc[UR60][R94.64], P2 ;  /* 0x878800005e047fae */ /* 0x0009e2000912187c */
[----:B------:R-:W-:-:S03]  /*4dc10*/  IMAD.WIDE R126, R5, 0x4, R242 ;  /* 0x00000004057e7825 */ /* 0x000fc600078e02f2 */
[----:B------:R-:W3:Y:S04]  /*4dc20*/  LDL.LU.64 R242, [R1+0x1480] ;  /* 0x0014800001f27983 */ /* 0x000ee80000300a00 */
[----:B------:R1:W-:Y:S04]  /*4dc30*/  STL.64 [R1+0x1840], R126 ;  /* 0x0018407e01007387 */ /* 0x0003e80000100a00 */
[----:B------:R-:W-:Y:S01]  /*4dc40*/  LDGSTS.E [R0+-0x78380], desc[UR60][R126.64], P2 ;  /* 0x87c800007e007fae */ /* 0x000fe2000912187c */
[----:B----4-:R-:W-:-:S03]  /*4dc50*/  IMAD.WIDE R94, R5, 0x4, R232 ;  /* 0x00000004055e7825 */ /* 0x010fc600078e02e8 */
[----:B------:R-:W4:Y:S01]  /*4dc60*/  LDL.LU.64 R232, [R1+0x290] ;  /* 0x0002900001e87983 */ /* 0x000f220000300a00 */
[----:B------:R-:W-:-:S03]  /*4dc70*/  IMAD.WIDE R158, R5, 0x4, R110 ;  /* 0x00000004059e7825 */ /* 0x000fc600078e026e */
[----:B------:R-:W4:Y:S01]  /*4dc80*/  LDL.LU.64 R142, [R1+0x250] ;  /* 0x00025000018e7983 */ /* 0x000f220000300a00 */
[----:B------:R-:W-:-:S03]  /*4dc90*/  IMAD.WIDE R78, R5, 0x4, R78 ;  /* 0x00000004054e7825 */ /* 0x000fc600078e024e */
[----:B------:R1:W-:Y:S04]  /*4dca0*/  STL.64 [R1+0x18e0], R94 ;  /* 0x0018e05e01007387 */ /* 0x0003e80000100a00 */
[----:B-1----:R-:W4:Y:S04]  /*4dcb0*/  LDL.LU.64 R126, [R1+0x210] ;  /* 0x00021000017e7983 */ /* 0x002f280000300a00 */
[----:B------:R-:W-:Y:S04]  /*4dcc0*/  STL.64 [R1+0x18f8], R158 ;  /* 0x0018f89e01007387 */ /* 0x000fe80000100a00 */
[----:B------:R-:W4:Y:S04]  /*4dcd0*/  LDL.LU.64 R110, [R1+0x1d0] ;  /* 0x0001d000016e7983 */ /* 0x000f280000300a00 */
[----:B------:R-:W-:Y:S04]  /*4dce0*/  LDGSTS.E [R15+-0x5ff80], desc[UR60][R94.64], P2 ;  /* 0xa00800005e0f7fae */ /* 0x000fe8000912187c */
[----:B------:R1:W-:Y:S04]  /*4dcf0*/  STL.64 [R1+0x1930], R78 ;  /* 0x0019304e01007387 */ /* 0x0003e80000100a00 */
[----:B------:R1:W-:Y:S04]  /*4dd00*/  LDGSTS.E [R14+-0x5fb80], desc[UR60][R158.64], P2 ;  /* 0xa04800009e0e7fae */ /* 0x0003e8000912187c */
[----:B------:R-:W-:Y:S04]  /*4dd10*/  LDGSTS.E [R4+-0x5f780], desc[UR60][R78.64], P2 ;  /* 0xa08800004e047fae */ /* 0x000fe8000912187c */
[----:B------:R-:W4:Y:S01]  /*4dd20*/  LDL.LU.64 R94, [R1+0x190] ;  /* 0x00019000015e7983 */ /* 0x000f220000300a00 */
[----:B--2---:R-:W-:-:S05]  /*4dd30*/  IMAD.WIDE R30, R5, 0x4, R30 ;  /* 0x00000004051e7825 */ /* 0x004fca00078e021e */
[----:B------:R2:W-:Y:S04]  /*4dd40*/  STL.64 [R1+0x1948], R30 ;  /* 0x0019481e01007387 */ /* 0x0005e80000100a00 */
[----:B-1----:R-:W4:Y:S04]  /*4dd50*/  LDL.LU.64 R78, [R1+0x150] ;  /* 0x00015000014e7983 */ /* 0x002f280000300a00 */
[----:B------:R-:W-:Y:S01]  /*4dd60*/  LDGSTS.E [R0+-0x5f380], desc[UR60][R30.64], P2 ;  /* 0xa0c800001e007fae */ /* 0x000fe2000912187c */
[----:B------:R-:W-:-:S03]  /*4dd70*/  IMAD.WIDE R158, R5, 0x4, R62 ;  /* 0x00000004059e7825 */ /* 0x000fc600078e023e */
[----:B------:R-:W4:Y:S04]  /*4dd80*/  LDL.LU.64 R62, [R1+0x110] ;  /* 0x00011000013e7983 */ /* 0x000f280000300a00 */
[----:B--2---:R-:W2:Y:S04]  /*4dd90*/  LDL.LU.64 R30, [R1+0xd0] ;  /* 0x0000d000011e7983 */ /* 0x004ea80000300a00 */
[----:B------:R4:W-:Y:S04]  /*4dda0*/  STL.64 [R1+0x1960], R158 ;  /* 0x0019609e01007387 */ /* 0x0009e80000100a00 */
[----:B------:R4:W-:Y:S01]  /*4ddb0*/  LDGSTS.E [R15+-0x5ef80], desc[UR60][R158.64], P2 ;  /* 0xa10800009e0f7fae */ /* 0x0009e2000912187c */
[----:B---3--:R-:W-:-:S03]  /*4ddc0*/  IMAD.WIDE R190, R5, 0x4, R46 ;  /* 0x0000000405be7825 */ /* 0x008fc600078e022e */
[----:B------:R-:W3:Y:S04]  /*4ddd0*/  LDL.LU.64 R46, [R1+0x90] ;  /* 0x00009000012e7983 */ /* 0x000ee80000300a00 */
[----:B------:R-:W-:Y:S04]  /*4dde0*/  STL.64 [R1+0x1970], R190 ;  /* 0x001970be01007387 */ /* 0x000fe80000100a00 */
[----:B------:R-:W-:Y:S01]  /*4ddf0*/  LDGSTS.E [R14+-0x5eb80], desc[UR60][R190.64], P2 ;  /* 0xa1480000be0e7fae */ /* 0x000fe2000912187c */
[----:B------:R-:W-:-:S03]  /*4de00*/  IMAD.WIDE R174, R5, 0x4, R242 ;  /* 0x0000000405ae7825 */ /* 0x000fc600078e02f2 */
[----:B------:R-:W3:Y:S04]  /*4de10*/  LDL.LU.64 R242, [R1+0x50] ;  /* 0x0000500001f27983 */ /* 0x000ee80000300a00 */
[----:B------:R-:W-:Y:S04]  /*4de20*/  STL.64 [R1+0x19a0], R174 ;  /* 0x0019a0ae01007387 */ /* 0x000fe80000100a00 */
[----:B------:R-:W-:Y:S01]  /*4de30*/  LDGSTS.E [R4+-0x5e780], desc[UR60][R174.64], P2 ;  /* 0xa1880000ae047fae */ /* 0x000fe2000912187c */
[----:B----4-:R-:W-:-:S03]  /*4de40*/  IMAD.WIDE R158, R5, 0x4, R232 ;  /* 0x00000004059e7825 */ /* 0x010fc600078e02e8 */
[----:B------:R-:W4:Y:S01]  /*4de50*/  LDL.LU.64 R232, [R1+0x10] ;  /* 0x0000100001e87983 */ /* 0x000f220000300a00 */
[----:B------:R-:W-:-:S04]  /*4de60*/  IMAD.WIDE R142, R5, 0x4, R142 ;  /* 0x00000004058e7825 */ /* 0x000fc800078e028e */
[----:B------:R-:W-:-:S04]  /*4de70*/  IMAD.WIDE R126, R5, 0x4, R126 ;  /* 0x00000004057e7825 */ /* 0x000fc800078e027e */
[C---:B------:R-:W-:Y:S01]  /*4de80*/  IMAD.WIDE R110, R5.reuse, 0x4, R110 ;  /* 0x00000004056e7825 */ /* 0x040fe200078e026e */
[----:B------:R-:W-:Y:S04]  /*4de90*/  STL.64 [R1+0x19b0], R158 ;  /* 0x0019b09e01007387 */ /* 0x000fe80000100a00 */
[----:B------:R-:W-:Y:S04]  /*4dea0*/  LDGSTS.E [R0+-0x5e380], desc[UR60][R158.64], P2 ;  /* 0xa1c800009e007fae */ /* 0x000fe8000912187c */
[----:B------:R-:W-:Y:S04]  /*4deb0*/  STL.64 [R1+0x19c0], R142 ;  /* 0x0019c08e01007387 */ /* 0x000fe80000100a00 */
[----:B------:R-:W-:Y:S04]  /*4dec0*/  LDGSTS.E [R15+-0x5df80], desc[UR60][R142.64], P2 ;  /* 0xa20800008e0f7fae */ /* 0x000fe8000912187c */
[----:B------:R-:W-:Y:S04]  /*4ded0*/  STL.64 [R1+0x19d8], R126 ;  /* 0x0019d87e01007387 */ /* 0x000fe80000100a00 */
[----:B------:R-:W-:Y:S04]  /*4dee0*/  LDGSTS.E [R14+-0x5db80], desc[UR60][R126.64], P2 ;  /* 0xa24800007e0e7fae */ /* 0x000fe8000912187c */
[----:B------:R-:W-:Y:S04]  /*4def0*/  STL.64 [R1+0x19e0], R110 ;  /* 0x0019e06e01007387 */ /* 0x000fe80000100a00 */
[----:B------:R-:W-:Y:S01]  /*4df00*/  LDGSTS.E [R4+-0x5d780], desc[UR60][R110.64], P2 ;  /* 0xa28800006e047fae */ /* 0x000fe2000912187c */
[----:B------:R-:W-:-:S05]  /*4df10*/  IMAD.WIDE R94, R5, 0x4, R94 ;  /* 0x00000004055e7825 */ /* 0x000fca00078e025e */
[----:B------:R-:W-:Y:S04]  /*4df20*/  STL.64 [R1+0x19e8], R94 ;  /* 0x0019e85e01007387 */ /* 0x000fe80000100a00 */
[----:B------:R-:W-:Y:S01]  /*4df30*/  LDGSTS.E [R0+-0x5d380], desc[UR60][R94.64], P2 ;  /* 0xa2c800005e007fae */ /* 0x000fe2000912187c */
[----:B------:R-:W-:-:S05]  /*4df40*/  IMAD.WIDE R78, R5, 0x4, R78 ;  /* 0x00000004054e7825 */ /* 0x000fca00078e024e */
[----:B------:R-:W-:Y:S04]  /*4df50*/  STL.64 [R1+0x19f0], R78 ;  /* 0x0019f04e01007387 */ /* 0x000fe80000100a00 */
[----:B------:R-:W-:Y:S01]  /*4df60*/  LDGSTS.E [R15+-0x5cf80], desc[UR60][R78.64], P2 ;  /* 0xa30800004e0f7fae */ /* 0x000fe2000912187c */
[----:B------:R-:W-:-:S04]  /*4df70*/  IMAD.WIDE R62, R5, 0x4, R62 ;  /* 0x00000004053e7825 */ /* 0x000fc800078e023e */
[C---:B--2---:R-:W-:Y:S01]  /*4df80*/  IMAD.WIDE R30, R5.reuse, 0x4, R30 ;  /* 0x00000004051e7825 */ /* 0x044fe200078e021e */
[----:B------:R-:W-:Y:S04]  /*4df90*/  STL.64 [R1+0x1e40], R62 ;  /* 0x001e403e01007387 */ /* 0x000fe80000100a00 */
[----:B------:R-:W-:Y:S04]  /*4dfa0*/  LDGSTS.E [R14+-0x5cb80], desc[UR60][R62.64], P2 ;  /* 0xa34800003e0e7fae */ /* 0x000fe8000912187c */
[----:B------:R1:W-:Y:S04]  /*4dfb0*/  STL.64 [R1+0x1e38], R30 ;  /* 0x001e381e01007387 */ /* 0x0003e80000100a00 */
[----:B------:R1:W-:Y:S01]  /*4dfc0*/  LDGSTS.E [R4+-0x5c780], desc[UR60][R30.64], P2 ;  /* 0xa38800001e047fae */ /* 0x0003e2000912187c */
[----:B---3--:R-:W-:-:S05]  /*4dfd0*/  IMAD.WIDE R46, R5, 0x4, R46 ;  /* 0x00000004052e7825 */ /* 0x008fca00078e022e */
[----:B------:R2:W-:Y:S04]  /*4dfe0*/  STL.64 [R1+0x1e30], R46 ;  /* 0x001e302e01007387 */ /* 0x0005e80000100a00 */
[----:B------:R2:W-:Y:S01]  /*4dff0*/  LDGSTS.E [R0+-0x5c380], desc[UR60][R46.64], P2 ;  /* 0xa3c800002e007fae */ /* 0x0005e2000912187c */
[----:B-1----:R-:W-:-:S05]  /*4e000*/  IMAD.WIDE R30, R5, 0x4, R242 ;  /* 0x00000004051e7825 */ /* 0x002fca00078e02f2 */
[----:B------:R1:W-:Y:S01]  /*4e010*/  STL.64 [R1+0x1e28], R30 ;  /* 0x001e281e01007387 */ /* 0x0003e20000100a00 */
[----:B--2---:R-:W-:-:S03]  /*4e020*/  IMAD.WIDE R46, R5, 0x4, R230 ;  /* 0x00000004052e7825 */ /* 0x004fc600078e02e6 */
[----:B------:R1:W-:Y:S02]  /*4e030*/  LDGSTS.E [R15+-0x5bf80], desc[UR60][R30.64], P2 ;  /* 0xa40800001e0f7fae */ /* 0x0003e4000912187c */
[----:B-1----:R-:W-:-:S04]  /*4e040*/  IMAD.WIDE R30, R5, 0x4, R16 ;  /* 0x00000004051e7825 */ /* 0x002fc800078e0210 */
[----:B------:R-:W-:-:S04]  /*4e050*/  IMAD.WIDE R16, R5, 0x4, R32 ;  /* 0x0000000405107825 */ /* 0x000fc800078e0220 */
[----:B------:R-:W-:-:S04]  /*4e060*/  IMAD.WIDE R32, R5, 0x4, R48 ;  /* 0x0000000405207825 */ /* 0x000fc800078e0230 */
[----:B----4-:R-:W-:-:S05]  /*4e070*/  IMAD.WIDE R62, R5, 0x4, R232 ;  /* 0x00000004053e7825 */ /* 0x010fca00078e02e8 */
[----:B------:R-:W-:Y:S04]  /*4e080*/  STL.64 [R1+0x1e20], R62 ;  /* 0x001e203e01007387 */ /* 0x000fe80000100a00 */
[----:B------:R-:W-:Y:S04]  /*4e090*/  LDGSTS.E [R14+-0x5bb80], desc[UR60][R62.64], P2 ;  /* 0xa44800003e0e7fae */ /* 0x000fe8000912187c */
[----:B------:R-:W-:Y:S04]  /*4e0a0*/  STL.64 [R1+0x1e18], R46 ;  /* 0x001e182e01007387 */ /* 0x000fe80000100a00 */
[----:B------:R-:W-:Y:S04]  /*4e0b0*/  LDGSTS.E [R4+-0x5b780], desc[UR60][R46.64], P2 ;  /* 0xa48800002e047fae */ /* 0x000fe8000912187c */
[----:B------:R1:W-:Y:S04]  /*4e0c0*/  STL.64 [R1+0x1e10], R30 ;  /* 0x001e101e01007387 */ /* 0x0003e80000100a00 */
[----:B------:R1:W-:Y:S04]  /*4e0d0*/  LDGSTS.E [R0+-0x5b380], desc[UR60][R30.64], P2 ;  /* 0xa4c800001e007fae */ /* 0x0003e8000912187c */
[----:B------:R2:W-:Y:S04]  /*4e0e0*/  STL.64 [R1+0x1e08], R16 ;  /* 0x001e081001007387 */ /* 0x0005e80000100a00 */
[----:B------:R2:W-:Y:S04]  /*4e0f0*/  LDGSTS.E [R15+-0x5af80], desc[UR60][R16.64], P2 ;  /* 0xa5080000100f7fae */ /* 0x0005e8000912187c */
[----:B------:R3:W-:Y:S04]  /*4e100*/  STL.64 [R1+0x1e00], R32 ;  /* 0x001e002001007387 */ /* 0x0007e80000100a00 */
[----:B------:R3:W-:Y:S01]  /*4e110*/  LDGSTS.E [R14+-0x5ab80], desc[UR60][R32.64], P2 ;  /* 0xa5480000200e7fae */ /* 0x0007e2000912187c */
[----:B-1----:R-:W-:-:S04]  /*4e120*/  IMAD.WIDE R30, R5, 0x4, R64 ;  /* 0x00000004051e7825 */ /* 0x002fc800078e0240 */
[C---:B--2---:R-:W-:Y:S01]  /*4e130*/  IMAD.WIDE R16, R5.reuse, 0x4, R80 ;  /* 0x0000000405107825 */ /* 0x044fe200078e0250 */
[----:B------:R1:W-:Y:S04]  /*4e140*/  STL.64 [R1+0x1df8], R30 ;  /* 0x001df81e01007387 */ /* 0x0003e80000100a00 */
[----:B------:R2:W-:Y:S04]  /*4e150*/  STL.64 [R1+0x1df0], R16 ;  /* 0x001df01001007387 */ /* 0x0005e80000100a00 */
[----:B------:R-:W4:Y:S04]  /*4e160*/  LDL.LU.64 R242, [R1+0x1478] ;  /* 0x0014780001f27983 */ /* 0x000f280000300a00 */
[----:B------:R1:W-:Y:S04]  /*4e170*/  LDGSTS.E [R4+-0x5a780], desc[UR60][R30.64], P2 ;  /* 0xa58800001e047fae */ /* 0x0003e8000912187c */
[----:B------:R2:W-:Y:S04]  /*4e180*/  LDGSTS.E [R0+-0x5a380], desc[UR60][R16.64], P2 ;  /* 0xa5c8000010007fae */ /* 0x0005e8000912187c */
[----:B------:R-:W4:Y:S01]  /*4e190*/  LDL.LU.64 R232, [R1+0x1470] ;  /* 0x0014700001e87983 */ /* 0x000f220000300a00 */
[----:B---3--:R-:W-:-:S04]  /*4e1a0*/  IMAD.WIDE R32, R5, 0x4, R112 ;  /* 0x0000000405207825 */ /* 0x008fc800078e0270 */
[----:B-1----:R-:W-:-:S04]  /*4e1b0*/  IMAD.WIDE R30, R5, 0x4, R96 ;  /* 0x00000004051e7825 */ /* 0x002fc800078e0260 */
[C---:B--2---:R-:W-:Y:S01]  /*4e1c0*/  IMAD.WIDE R16, R5.reuse, 0x4, R128 ;  /* 0x0000000405107825 */ /* 0x044fe200078e0280 */
[----:B------:R1:W-:Y:S04]  /*4e1d0*/  STL.64 [R1+0x1de8], R30 ;  /* 0x001de81e01007387 */ /* 0x0003e80000100a00 */
[----:B------:R-:W2:Y:S04]  /*4e1e0*/  LDL.LU.64 R94, [R1+0x1468] ;  /* 0x00146800015e7983 */ /* 0x000ea80000300a00 */
[----:B------:R1:W-:Y:S04]  /*4e1f0*/  LDGSTS.E [R15+-0x59f80], desc[UR60][R30.64], P2 ;  /* 0xa60800001e0f7fae */ /* 0x0003e8000912187c */
[----:B------:R-:W-:Y:S04]  /*4e200*/  STL.64 [R1+0x1de0], R32 ;  /* 0x001de02001007387 */ /* 0x000fe80000100a00 */
[----:B------:R3:W-:Y:S04]  /*4e210*/  STL.64 [R1+0x1dd8], R16 ;  /* 0x001dd81001007387 */ /* 0x0007e80000100a00 */
[----:B------:R-:W2:Y:S04]  /*4e220*/  LDL.LU.64 R78, [R1+0x1460] ;  /* 0x00146000014e7983 */ /* 0x000ea80000300a00 */
[----:B------:R-:W-:Y:S04]  /*4e230*/  LDGSTS.E [R14+-0x59b80], desc[UR60][R32.64], P2 ;  /* 0xa6480000200e7fae */ /* 0x000fe8000912187c */
[----:B------:R3:W-:Y:S01]  /*4e240*/  LDGSTS.E [R4+-0x59780], desc[UR60][R16.64], P2 ;  /* 0xa688000010047fae */ /* 0x0007e2000912187c */
[----:B-1----:R-:W-:-:S05]  /*4e250*/  IMAD.WIDE R30, R5, 0x4, R144 ;  /* 0x00000004051e7825 */ /* 0x002fca00078e0290 */
[----:B------:R1:W-:Y:S01]  /*4e260*/  STL.64 [R1+0x1dd0], R30 ;  /* 0x001dd01e01007387 */ /* 0x0003e20000100a00 */
[----:B---3--:R-:W-:-:S03]  /*4e270*/  IMAD.WIDE R16, R5, 0x4, R160 ;  /* 0x0000000405107825 */ /* 0x008fc600078e02a0 */
[----:B------:R-:W3:Y:S04]  /*4e280*/  LDL.LU.64 R46, [R1+0x1458] ;  /* 0x00145800012e7983 */ /* 0x000ee80000300a00 */
[----:B------:R-:W3:Y:S04]  /*4e290*/  LDL.LU.64 R62, [R1+0x1450] ;  /* 0x00145000013e7983 */ /* 0x000ee80000300a00 */
[----:B------:R-:W-:Y:S04]  /*4e2a0*/  LDGSTS.E [R0+-0x59380], desc[UR60][R30.64], P2 ;  /* 0xa6c800001e007fae */ /* 0x000fe8000912187c */
[----:B------:R1:W-:Y:S01]  /*4e2b0*/  STL.64 [R1+0x1dc8], R16 ;  /* 0x001dc81001007387 */ /* 0x0003e20000100a00 */
[----:B------:R-:W-:-:S04]  /*4e2c0*/  IMAD.WIDE R48, R5, 0x4, R176 ;  /* 0x0000000405307825 */ /* 0x000fc800078e02b0 */
[----:B------:R-:W-:Y:S01]  /*4e2d0*/  IMAD.WIDE R32, R5, 0x4, R192 ;  /* 0x0000000405207825 */ /* 0x000fe200078e02c0 */
[----:B------:R1:W-:Y:S01]  /*4e2e0*/  LDGSTS.E [R14+-0x58f80], desc[UR60][R16.64], P2 ;  /* 0xa7080000100e7fae */ /* 0x0003e2000912187c */
[----:B------:R-:W-:-:S03]  /*4e2f0*/  IADD3 R245, R245, 0x100000, RZ ;  /* 0x00100000f5f57810 */ /* 0x000fc60007ffe0ff */
[----:B------:R-:W-:Y:S04]  /*4e300*/  LDGSTS.E [R4+-0x58b80], desc[UR60][R48.64], P2 ;  /* 0xa748000030047fae */ /* 0x000fe8000912187c */
[----:B------:R4:W-:Y:S04]  /*4e310*/  LDGSTS.E [R0+-0x58780], desc[UR60][R32.64], P2 ;  /* 0xa788000020007fae */ /* 0x0009e8000912187c */
[----:B-1----:R-:W3:Y:S04]  /*4e320*/  LDL.LU.64 R30, [R1+0x1448] ;  /* 0x00144800011e7983 */ /* 0x002ee80000300a00 */
[----:B------:R-:W-:Y:S01]  /*4e330*/  STL.64 [R1+0x1dc0], R48 ;  /* 0x001dc03001007387 */ /* 0x000fe20000100a00 */
[----:B------:R-:W-:-:S03]  /*4e340*/  IMAD.WIDE R16, R5, 0x4, R208 ;  /* 0x0000000405107825 */ /* 0x000fc600078e02d0 */
[----:B------:R-:W-:Y:S04]  /*4e350*/  STL.64 [R1+0x1db8], R32 ;  /* 0x001db82001007387 */ /* 0x000fe80000100a00 */
[----:B------:R-:W3:Y:S04]  /*4e360*/  LDL.LU.64 R126, [R1+0x1440] ;  /* 0x00144000017e7983 */ /* 0x000ee80000300a00 */
[----:B------:R2:W-:Y:S04]  /*4e370*/  STL.64 [R1+0x1db0], R16 ;  /* 0x001db01001007387 */ /* 0x0005e80000100a00 */
[----:B------:R2:W-:Y:S01]  /*4e380*/  LDGSTS.E [R245+-0x58380], desc[UR60][R16.64], P2 ;  /* 0xa7c8000010f57fae */ /* 0x0005e2000912187c */
[----:B----4-:R-:W-:-:S03]  /*4e390*/  IMAD.WIDE R230, R5, 0x4, R242 ;  /* 0x0000000405e67825 */ /* 0x010fc600078e02f2 */
[----:B------:R-:W4:Y:S01]  /*4e3a0*/  LDL.LU.64 R242, [R1+0x1438] ;  /* 0x0014380001f27983 */ /* 0x000f220000300a00 */
[C---:B------:R-:W-:Y:S02]  /*4e3b0*/  VIADD R0, R246.reuse, 0x100000 ;  /* 0x00100000f6007836 */ /* 0x040fe40000000000 */
[----:B------:R-:W-:Y:S02]  /*4e3c0*/  VIADD R14, R246, 0x100000 ;  /* 0x00100000f60e7836 */ /* 0x000fe40000000000 */
[----:B------:R-:W-:-:S04]  /*4e3d0*/  IMAD.WIDE R232, R5, 0x4, R232 ;  /* 0x0000000405e87825 */ /* 0x000fc800078e02e8 */
[----:B------:R-:W-:Y:S01]  /*4e3e0*/  VIADD R4, R246, 0x100000 ;  /* 0x00100000f6047836 */ /* 0x000fe20000000000 */
[----:B------:R-:W4:Y:S04]  /*4e3f0*/  LDL.LU.64 R110, [R1+0x1430] ;  /* 0x00143000016e7983 */ /* 0x000f280000300a00 */
[----:B------:R-:W-:Y:S04]  /*4e400*/  LDGSTS.E [R0+-0x7ff00], desc[UR60][R230.64], P2 ;  /* 0x80100000e6007fae */ /* 0x000fe8000912187c */
[----:B------:R-:W-:Y:S01]  /*4e410*/  LDGSTS.E [R14+-0x7fb00], desc[UR60][R232.64], P2 ;  /* 0x80500000e80e7fae */ /* 0x000fe2000912187c */
[----:B--2---:R-:W-:-:S03]  /*4e420*/  IMAD.WIDE R16, R5, 0x4, R94 ;  /* 0x0000000405107825 */ /* 0x004fc600078e025e */
[----:B------:R-:W2:Y:S04]  /*4e430*/  LDL.LU.64 R94, [R1+0x1428] ;  /* 0x00142800015e7983 */ /* 0x000ea80000300a00 */
[----:B------:R3:W-:Y:S01]  /*4e440*/  STL.64 [R1+0xe30], R16 ;  /* 0x000e301001007387 */ /* 0x0007e20000100a00 */
[----:B------:R-:W-:-:S03]  /*4e450*/  IMAD.WIDE R32, R5, 0x4, R78 ;  /* 0x0000000405207825 */ /* 0x000fc600078e024e */
[----:B------:R3:W-:Y:S04]  /*4e460*/  LDGSTS.E [R4+-0x7f700], desc[UR60][R16.64], P2 ;  /* 0x8090000010047fae */ /* 0x0007e8000912187c */
[----:B------:R-:W2:Y:S04]  /*4e470*/  LDL.LU.64 R78, [R1+0x13e0] ;  /* 0x0013e000014e7983 */ /* 0x000ea80000300a00 */
[----:B------:R1:W-:Y:S04]  /*4e480*/  STL.64 [R1+0xe70], R32 ;  /* 0x000e702001007387 */ /* 0x0003e80000100a00 */
[----:B------:R1:W-:Y:S01]  /*4e490*/  LDGSTS.E [R0+-0x7f300], desc[UR60][R32.64], P2 ;  /* 0x80d0000020007fae */ /* 0x0003e2000912187c */
[----:B------:R-:W-:-:S02]  /*4e4a0*/  VIADD R15, R246, 0x100000 ;  /* 0x00100000f60f7836 */ /* 0x000fc40000000000 */
[C---:B---3--:R-:W-:Y:S02]  /*4e4b0*/  IMAD.WIDE R16, R5.reuse, 0x4, R46 ;  /* 0x0000000405107825 */ /* 0x048fe400078e022e */
[----:B------:R-:W3:Y:S04]  /*4e4c0*/  LDL.LU.64 R46, [R1+0x1420] ;  /* 0x00142000012e7983 */ /* 0x000ee80000300a00 */
[----:B------:R1:W-:Y:S01]  /*4e4d0*/  STL.64 [R1+0xeb0], R16 ;  /* 0x000eb01001007387 */ /* 0x0003e20000100a00 */
[----:B------:R-:W-:-:S03]  /*4e4e0*/  IMAD.WIDE R48, R5, 0x4, R62 ;  /* 0x0000000405307825 */ /* 0x000fc600078e023e */
[----:B------:R1:W-:Y:S04]  /*4e4f0*/  LDGSTS.E [R15+-0x7ef00], desc[UR60][R16.64], P2 ;  /* 0x81100000100f7fae */ /* 0x0003e8000912187c */
[----:B------:R-:W3:Y:S04]  /*4e500*/  LDL.LU.64 R62, [R1+0x1418] ;  /* 0x00141800013e7983 */ /* 0x000ee80000300a00 */
[----:B------:R-:W-:Y:S01]  /*4e510*/  LDGSTS.E [R14+-0x7eb00], desc[UR60][R48.64], P2 ;  /* 0x81500000300e7fae */ /* 0x000fe2000912187c */
[----:B-1----:R-:W-:-:S03]  /*4e520*/  IMAD.WIDE R32, R5, 0x4, R30 ;  /* 0x0000000405207825 */ /* 0x002fc600078e021e */
[----:B------:R-:W3:Y:S04]  /*4e530*/  LDL.LU.64 R30, [R1+0x1410] ;  /* 0x00141000011e7983 */ /* 0x000ee80000300a00 */
[----:B------:R-:W-:Y:S04]  /*4e540*/  STL.64 [R1+0xef0], R48 ;  /* 0x000ef03001007387 */ /* 0x000fe80000100a00 */
[----:B------:R4:W-:Y:S01]  /*4e550*/  STL.64 [R1+0xf30], R32 ;  /* 0x000f302001007387 */ /* 0x0009e20000100a00 */
[----:B------:R-:W-:-:S03]  /*4e560*/  IMAD.WIDE R16, R5, 0x4, R126 ;  /* 0x0000000405107825 */ /* 0x000fc600078e027e */
[----:B------:R4:W-:Y:S04]  /*4e570*/  LDGSTS.E [R4+-0x7e700], desc[UR60][R32.64], P2 ;  /* 0x8190000020047fae */ /* 0x0009e8000912187c */
[----:B------:R-:W3:Y:S04]  /*4e580*/  LDL.LU.64 R126, [R1+0x1408] ;  /* 0x00140800017e7983 */ /* 0x000ee80000300a00 */
[----:B------:R2:W-:Y:S04]  /*4e590*/  STL.64 [R1+0xf70], R16 ;  /* 0x000f701001007387 */ /* 0x0005e80000100a00 */
[----:B------:R2:W-:Y:S01]  /*4e5a0*/  LDGSTS.E [R0+-0x7e300], desc[UR60][R16.64], P2 ;  /* 0x81d0000010007fae */ /* 0x0005e2000912187c */
[----:B----4-:R-:W-:-:S03]  /*4e5b0*/  IMAD.WIDE R32, R5, 0x4, R242 ;  /* 0x0000000405207825 */ /* 0x010fc600078e02f2 */
[----:B------:R-:W4:Y:S04]  /*4e5c0*/  LDL.LU.64 R242, [R1+0x1400] ;  /* 0x0014000001f27983 */ /* 0x000f280000300a00 */
[----:B------:R1:W-:Y:S01]  /*4e5d0*/  STL.64 [R1+0xfb0], R32 ;  /* 0x000fb02001007387 */ /* 0x0003e20000100a00 */
[----:B------:R-:W-:-:S03]  /*4e5e0*/  IMAD.WIDE R48, R5, 0x4, R110 ;  /* 0x0000000405307825 */ /* 0x000fc600078e026e */
[----:B------:R1:W-:Y:S04]  /*4e5f0*/  LDGSTS.E [R15+-0x7df00], desc[UR60][R32.64], P2 ;  /* 0x82100000200f7fae */ /* 0x0003e8000912187c */
[----:B------:R-:W4:Y:S04]  /*4e600*/  LDL.LU.64 R110, [R1+0x13f8] ;  /* 0x0013f800016e7983 */ /* 0x000f280000300a00 */
[----:B------:R-:W-:Y:S01]  /*4e610*/  LDGSTS.E [R14+-0x7db00], desc[UR60][R48.64], P2 ;  /* 0x82500000300e7fae */ /* 0x000fe2000912187c */
[----:B--2---:R-:W-:-:S03]  /*4e620*/  IMAD.WIDE R16, R5, 0x4, R94 ;  /* 0x0000000405107825 */ /* 0x004fc600078e025e */
[----:B------:R-:W2:Y:S01]  /*4e630*/  LDL.LU.64 R94, [R1+0x13f0] ;  /* 0x0013f000015e7983 */ /* 0x000ea20000300a00 */
[----:B-1----:R-:W-:-:S03]  /*4e640*/  IMAD.WIDE R32, R5, 0x4, R78 ;  /* 0x0000000405207825 */ /* 0x002fc600078e024e */
[----:B------:R-:W-:Y:S04]  /*4e650*/  STL.64 [R1+0xff0], R48 ;  /* 0x000ff03001007387 */ /* 0x000fe80000100a00 */
[----:B------:R3:W-:Y:S04]  /*4e660*/  STL.64 [R1+0x1030], R16 ;  /* 0x0010301001007387 */ /* 0x0007e80000100a00 */
[----:B------:R3:W-:Y:S04]  /*4e670*/  LDGSTS.E [R4+-0x7d700], desc[UR60][R16.64], P2 ;  /* 0x8290000010047fae */ /* 0x0007e8000912187c */
[----:B------:R-:W2:Y:S04]  /*4e680*/  LDL.LU.64 R78, [R1+0x13e8] ;  /* 0x0013e800014e7983 */ /* 0x000ea80000300a00 */
[----:B------:R1:W-:Y:S04]  /*4e690*/  STL.64 [R1+0x13e0], R32 ;  /* 0x0013e02001007387 */ /* 0x0003e80000100a00 */
[----:B------:R1:W-:Y:S01]  /*4e6a0*/  LDGSTS.E [R0+-0x7d300], desc[UR60][R32.64], P2 ;  /* 0x82d0000020007fae */ /* 0x0003e2000912187c */
[----:B---3--:R-:W-:-:S03]  /*4e6b0*/  IMAD.WIDE R16, R5, 0x4, R46 ;  /* 0x0000000405107825 */ /* 0x008fc600078e022e */
[----:B------:R-:W3:Y:S04]  /*4e6c0*/  LDL.LU.64 R46, [R1+0x13d8] ;  /* 0x0013d800012e7983 */ /* 0x000ee80000300a00 */
[----:B------:R1:W-:Y:S01]  /*4e6d0*/  STL.64 [R1+0x1420], R16 ;  /* 0x0014201001007387 */ /* 0x0003e20000100a00 */
[----:B------:R-:W-:-:S03]  /*4e6e0*/  IMAD.WIDE R48, R5, 0x4, R62 ;  /* 0x0000000405307825 */ /* 0x000fc600078e023e */
[----:B------:R1:W-:Y:S04]  /*4e6f0*/  LDGSTS.E [R15+-0x7cf00], desc[UR60][R16.64], P2 ;  /* 0x83100000100f7fae */ /* 0x0003e8000912187c */
[----:B------:R-:W-:Y:S01]  /*4e700*/  LDGSTS.E [R14+-0x7cb00], desc[UR60][R48.64], P2 ;  /* 0x83500000300e7fae */ /* 0x000fe2000912187c */
[----:B-1----:R-:W-:-:S03]  /*4e710*/  IMAD.WIDE R32, R5, 0x4, R30 ;  /* 0x0000000405207825 */ /* 0x002fc600078e021e */
[----:B------:R-:W3:Y:S04]  /*4e720*/  LDL.LU.64 R30, [R1+0x13d0] ;  /* 0x0013d000011e7983 */ /* 0x000ee80000300a00 */
[----:B------:R-:W3:Y:S04]  /*4e730*/  LDL.LU.64 R62, [R1+0x13c8] ;  /* 0x0013c800013e7983 */ /* 0x000ee80000300a00 */
[----:B------:R-:W-:Y:S04]  /*4e740*/  STL.64 [R1+0x1428], R48 ;  /* 0x0014283001007387 */ /* 0x000fe80000100a00 */
[----:B------:R4:W-:Y:S01]  /*4e750*/  STL.64 [R1+0x1430], R32 ;  /* 0x0014302001007387 */ /* 0x0009e20000100a00 */
[----:B------:R-:W-:-:S03]  /*4e760*/  IMAD.WIDE R16, R5, 0x4, R126 ;  /* 0x0000000405107825 */ /* 0x000fc600078e027e */
[----:B------:R-:W3:Y:S04]  /*4e770*/  LDL.LU.64 R142, [R1+0x13c0] ;  /* 0x0013c000018e7983 */ /* 0x000ee80000300a00 */
[----:B------:R4:W-:Y:S04]  /*4e780*/  LDGSTS.E [R4+-0x7c700], desc[UR60][R32.64], P2 ;  /* 0x8390000020047fae */ /* 0x0009e8000912187c */
        /* <DEDUP_REMOVED lines=10> */
[----:B------:R-:W2:Y:S04]  /*4e830*/  LDL.LU.64 R94, [R1+0x13a8] ;  /* 0x0013a800015e7983 */ /* 0x000ea80000300a00 */
[----:B------:R-:W-:Y:S01]  /*4e840*/  STL.64 [R1+0x13f8], R48 ;  /* 0x0013f83001007387 */ /* 0x000fe20000100a00 */
[----:B-1----:R-:W-:-:S03]  /*4e850*/  IMAD.WIDE R32, R5, 0x4, R78 ;  /* 0x0000000405207825 */ /* 0x002fc600078e024e */
[----:B------:R3:W-:Y:S04]  /*4e860*/  STL.64 [R1+0x13f0], R16 ;  /* 0x0013f01001007387 */ /* 0x0007e80000100a00 */
[----:B------:R3:W-:Y:S04]  /*4e870*/  LDGSTS.E [R4+-0x7b700], desc[UR60][R16.64], P2 ;  /* 0x8490000010047fae */ /* 0x0007e8000912187c */
[----:B------:R-:W2:Y:S04]  /*4e880*/  LDL.LU.64 R78, [R1+0x13a0] ;  /* 0x0013a000014e7983 */ /* 0x000ea80000300a00 */
[----:B------:R1:W-:Y:S04]  /*4e890*/  STL.64 [R1+0x13e8], R32 ;  /* 0x0013e82001007387 */ /* 0x0003e80000100a00 */
[----:B------:R1:W-:Y:S01]  /*4e8a0*/  LDGSTS.E [R0+-0x7b300], desc[UR60][R32.64], P2 ;  /* 0x84d0000020007fae */ /* 0x0003e2000912187c */
[----:B---3--:R-:W-:-:S03]  /*4e8b0*/  IMAD.WIDE R16, R5, 0x4, R46 ;  /* 0x0000000405107825 */ /* 0x008fc600078e022e */
[----:B------:R-:W3:Y:S04]  /*4e8c0*/  LDL.LU.64 R46, [R1+0x1398] ;  /* 0x00139800012e7983 */ /* 0x000ee80000300a00 */
[----:B------:R1:W-:Y:S04]  /*4e8d0*/  STL.64 [R1+0x1468], R16 ;  /* 0x0014681001007387 */ /* 0x0003e80000100a00 */
[----:B------:R-:W3:Y:S04]  /*4e8e0*/  LDL.LU.64 R126, [R1+0x1390] ;  /* 0x00139000017e7983 */ /* 0x000ee80000300a00 */
[----:B------:R1:W-:Y:S01]  /*4e8f0*/  LDGSTS.E [R15+-0x7af00], desc[UR60][R16.64], P2 ;  /* 0x85100000100f7fae */ /* 0x0003e2000912187c */
[----:B------:R-:W-:-:S04]  /*4e900*/  IMAD.WIDE R30, R5, 0x4, R30 ;  /* 0x00000004051e7825 */ /* 0x000fc800078e021e */
[C---:B-1----:R-:W-:Y:S02]  /*4e910*/  IMAD.WIDE R32, R5.reuse, 0x4, R62 ;  /* 0x0000000405207825 */ /* 0x042fe400078e023e */
[----:B------:R-:W3:Y:S04]  /*4e920*/  LDL.LU.64 R62, [R1+0x1388] ;  /* 0x00138800013e7983 */ /* 0x000ee80000300a00 */
[----:B------:R1:W-:Y:S04]  /*4e930*/  STL.64 [R1+0x1478], R30 ;  /* 0x0014781e01007387 */ /* 0x0003e80000100a00 */
[----:B------:R4:W-:Y:S01]  /*4e940*/  STL.64 [R1+0x14a8], R32 ;  /* 0x0014a82001007387 */ /* 0x0009e20000100a00 */
[----:B------:R-:W-:-:S03]  /*4e950*/  IMAD.WIDE R16, R5, 0x4, R142 ;  /* 0x0000000405107825 */ /* 0x000fc600078e028e */
[----:B------:R-:W-:Y:S04]  /*4e960*/  LDGSTS.E [R14+-0x7ab00], desc[UR60][R30.64], P2 ;  /* 0x855000001e0e7fae */ /* 0x000fe8000912187c */
[----:B------:R4:W-:Y:S04]  /*4e970*/  LDGSTS.E [R4+-0x7a700], desc[UR60][R32.64], P2 ;  /* 0x8590000020047fae */ /* 0x0009e8000912187c */
[----:B------:R2:W-:Y:S04]  /*4e980*/  LDGSTS.E [R0+-0x7a300], desc[UR60][R16.64], P2 ;  /* 0x85d0000010007fae */ /* 0x0005e8000912187c */
[----:B-1----:R-:W3:Y:S04]  /*4e990*/  LDL.LU.64 R30, [R1+0x1380] ;  /* 0x00138000011e7983 */ /* 0x002ee80000300a00 */
[----:B------:R2:W-:Y:S01]  /*4e9a0*/  STL.64 [R1+0x14b8], R16 ;  /* 0x0014b81001007387 */ /* 0x0005e20000100a00 */
        /* <DEDUP_REMOVED lines=9> */
[----:B------:R-:W-:Y:S04]  /*4ea40*/  STL.64 [R1+0x14f0], R48 ;  /* 0x0014f03001007387 */ /* 0x000fe80000100a00 */
[----:B------:R3:W-:Y:S01]  /*4ea50*/  STL.64 [R1+0x15e0], R16 ;  /* 0x0015e01001007387 */ /* 0x0007e20000100a00 */
[----:B-1----:R-:W-:-:S03]  /*4ea60*/  IMAD.WIDE R32, R5, 0x4, R78 ;  /* 0x0000000405207825 */ /* 0x002fc600078e024e */
[----:B------:R3:W-:Y:S04]  /*4ea70*/  LDGSTS.E [R4+-0x79700], desc[UR60][R16.64], P2 ;  /* 0x8690000010047fae */ /* 0x0007e8000912187c */
[----:B------:R-:W2:Y:S04]  /*4ea80*/  LDL.LU.64 R78, [R1+0x1360] ;  /* 0x00136000014e7983 */ /* 0x000ea80000300a00 */
[----:B------:R1:W-:Y:S04]  /*4ea90*/  STL.64 [R1+0x15f8], R32 ;  /* 0x0015f82001007387 */ /* 0x0003e80000100a00 */
[----:B------:R1:W-:Y:S01]  /*4eaa0*/  LDGSTS.E [R0+-0x79300], desc[UR60][R32.64], P2 ;  /* 0x86d0000020007fae */ /* 0x0003e2000912187c */
[----:B---3--:R-:W-:-:S04]  /*4eab0*/  IMAD.WIDE R16, R5, 0x4, R46 ;  /* 0x0000000405107825 */ /* 0x008fc800078e022e */
[C---:B------:R-:W-:Y:S01]  /*4eac0*/  IMAD.WIDE R48, R5.reuse, 0x4, R126 ;  /* 0x0000000405307825 */ /* 0x040fe200078e027e */
[----:B------:R-:W3:Y:S04]  /*4ead0*/  LDL.LU.64 R46, [R1+0x1358] ;  /* 0x00135800012e7983 */ /* 0x000ee80000300a00 */
[----:B------:R1:W-:Y:S04]  /*4eae0*/  STL.64 [R1+0x1630], R16 ;  /* 0x0016301001007387 */ /* 0x0003e80000100a00 */
[----:B------:R1:W-:Y:S04]  /*4eaf0*/  LDGSTS.E [R15+-0x78f00], desc[UR60][R16.64], P2 ;  /* 0x87100000100f7fae */ /* 0x0003e8000912187c */
[----:B------:R-:W-:Y:S01]  /*4eb00*/  LDGSTS.E [R14+-0x78b00], desc[UR60][R48.64], P2 ;  /* 0x87500000300e7fae */ /* 0x000fe2000912187c */
[----:B-1----:R-:W-:-:S03]  /*4eb10*/  IMAD.WIDE R32, R5, 0x4, R62 ;  /* 0x0000000405207825 */ /* 0x002fc600078e023e */
[----:B------:R-:W3:Y:S04]  /*4eb20*/  LDL.LU.64 R62, [R1+0x1350] ;  /* 0x00135000013e7983 */ /* 0x000ee80000300a00 */
[----:B------:R-:W-:Y:S04]  /*4eb30*/  STL.64 [R1+0x16f8], R48 ;  /* 0x0016f83001007387 */ /* 0x000fe80000100a00 */
[----:B------:R4:W-:Y:S04]  /*4eb40*/  STL.64 [R1+0x1738], R32 ;  /* 0x0017382001007387 */ /* 0x0009e80000100a00 */
[----:B------:R4:W-:Y:S01]  /*4eb50*/  LDGSTS.E [R4+-0x78700], desc[UR60][R32.64], P2 ;  /* 0x8790000020047fae */ /* 0x0009e2000912187c */
[----:B------:R-:W-:-:S03]  /*4eb60*/  IMAD.WIDE R16, R5, 0x4, R30 ;  /* 0x0000000405107825 */ /* 0x000fc600078e021e */
[----:B------:R-:W3:Y:S04]  /*4eb70*/  LDL.LU.64 R30, [R1+0x2c8] ;  /* 0x0002c800011e7983 */ /* 0x000ee80000300a00 */
[----:B------:R2:W-:Y:S04]  /*4eb80*/  STL.64 [R1+0x1778], R16 ;  /* 0x0017781001007387 */ /* 0x0005e80000100a00 */
[----:B------:R2:W-:Y:S01]  /*4eb90*/  LDGSTS.E [R0+-0x78300], desc[UR60][R16.64], P2 ;  /* 0x87d0000010007fae */ /* 0x0005e2000912187c */
[----:B----4-:R-:W-:-:S03]  /*4eba0*/  IMAD.WIDE R32, R5, 0x4, R242 ;  /* 0x0000000405207825 */ /* 0x010fc600078e02f2 */
[----:B------:R-:W4:Y:S04]  /*4ebb0*/  LDL.LU.64 R242, [R1+0x288] ;  /* 0x0002880001f27983 */ /* 0x000f280000300a00 */
[----:B------:R-:W4:Y:S01]  /*4ebc0*/  LDL.LU.64 R158, [R1+0x248] ;  /* 0x00024800019e7983 */ /* 0x000f220000300a00 */
[----:B------:R-:W-:-:S03]  /*4ebd0*/  IMAD.WIDE R48, R5, 0x4, R110 ;  /* 0x0000000405307825 */ /* 0x000fc600078e026e */
[----:B------:R1:W-:Y:S04]  /*4ebe0*/  STL.64 [R1+0x17b8], R32 ;  /* 0x0017b82001007387 */ /* 0x0003e80000100a00 */
[----:B------:R-:W4:Y:S04]  /*4ebf0*/  LDL.LU.64 R142, [R1+0x208] ;  /* 0x00020800018e7983 */ /* 0x000f280000300a00 */
[----:B------:R1:W-:Y:S04]  /*4ec00*/  LDGSTS.E [R15+-0x5ff00], desc[UR60][R32.64], P2 ;  /* 0xa0100000200f7fae */ /* 0x0003e8000912187c */
[----:B------:R-:W-:Y:S04]  /*4ec10*/  STL.64 [R1+0x17f8], R48 ;  /* 0x0017f83001007387 */ /* 0x000fe80000100a00 */
[----:B------:R-:W4:Y:S04]  /*4ec20*/  LDL.LU.64 R126, [R1+0x1c8] ;  /* 0x0001c800017e7983 */ /* 0x000f280000300a00 */
[----:B------:R-:W-:Y:S01]  /*4ec30*/  LDGSTS.E [R14+-0x5fb00], desc[UR60][R48.64], P2 ;  /* 0xa0500000300e7fae */ /* 0x000fe2000912187c */
[----:B--2---:R-:W-:-:S04]  /*4ec40*/  IMAD.WIDE R16, R5, 0x4, R94 ;  /* 0x0000000405107825 */ /* 0x004fc800078e025e */
[C---:B-1----:R-:W-:Y:S01]  /*4ec50*/  IMAD.WIDE R32, R5.reuse, 0x4, R78 ;  /* 0x0000000405207825 */ /* 0x042fe200078e024e */
[----:B------:R3:W-:Y:S04]  /*4ec60*/  STL.64 [R1+0x1818], R16 ;  /* 0x0018181001007387 */ /* 0x0007e80000100a00 */
[----:B------:R-:W2:Y:S04]  /*4ec70*/  LDL.LU.64 R110, [R1+0x188] ;  /* 0x00018800016e7983 */ /* 0x000ea80000300a00 */
[----:B------:R3:W-:Y:S04]  /*4ec80*/  LDGSTS.E [R4+-0x5f700], desc[UR60][R16.64], P2 ;  /* 0xa090000010047fae */ /* 0x0007e8000912187c */
[----:B------:R1:W-:Y:S04]  /*4ec90*/  STL.64 [R1+0x1838], R32 ;  /* 0x0018382001007387 */ /* 0x0003e80000100a00 */
[----:B------:R-:W2:Y:S04]  /*4eca0*/  LDL.LU.64 R94, [R1+0x148] ;  /* 0x00014800015e7983 */ /* 0x000ea80000300a00 */
[----:B------:R1:W-:Y:S01]  /*4ecb0*/  LDGSTS.E [R0+-0x5f300], desc[UR60][R32.64], P2 ;  /* 0xa0d0000020007fae */ /* 0x0003e2000912187c */
[----:B---3--:R-:W-:-:S03]  /*4ecc0*/  IMAD.WIDE R16, R5, 0x4, R46 ;  /* 0x0000000405107825 */ /* 0x008fc600078e022e */
[----:B------:R-:W3:Y:S04]  /*4ecd0*/  LDL.LU.64 R46, [R1+0x108] ;  /* 0x00010800012e7983 */ /* 0x000ee80000300a00 */
[----:B------:R-:W3:Y:S04]  /*4ece0*/  LDL.LU.64 R78, [R1+0xc8] ;  /* 0x0000c800014e7983 */ /* 0x000ee80000300a00 */
[----:B------:R4:W-:Y:S04]  /*4ecf0*/  STL.64 [R1+0x1858], R16 ;  /* 0x0018581001007387 */ /* 0x0009e80000100a00 */
[----:B------:R4:W-:Y:S01]  /*4ed00*/  LDGSTS.E [R15+-0x5ef00], desc[UR60][R16.64], P2 ;  /* 0xa1100000100f7fae */ /* 0x0009e2000912187c */
[----:B------:R-:W-:-:S03]  /*4ed10*/  IMAD.WIDE R48, R5, 0x4, R62 ;  /* 0x0000000405307825 */ /* 0x000fc600078e023e */
[----:B------:R-:W3:Y:S04]  /*4ed20*/  LDL.LU.64 R62, [R1+0x88] ;  /* 0x00008800013e7983 */ /* 0x000ee80000300a00 */
[----:B------:R-:W-:Y:S04]  /*4ed30*/  STL.64 [R1+0x18f0], R48 ;  /* 0x0018f03001007387 */ /* 0x000fe80000100a00 */
[----:B------:R-:W-:Y:S01]  /*4ed40*/  LDGSTS.E [R14+-0x5eb00], desc[UR60][R48.64], P2 ;  /* 0xa1500000300e7fae */ /* 0x000fe2000912187c */
[----:B-1----:R-:W-:-:S03]  /*4ed50*/  IMAD.WIDE R32, R5, 0x4, R30 ;  /* 0x0000000405207825 */ /* 0x002fc600078e021e */
[----:B------:R-:W3:Y:S04]  /*4ed60*/  LDL.LU.64 R30, [R1+0x48] ;  /* 0x00004800011e7983 */ /* 0x000ee80000300a00 */
[----:B------:R1:W-:Y:S04]  /*4ed70*/  STL.64 [R1+0x1910], R32 ;  /* 0x0019102001007387 */ /* 0x0003e80000100a00 */
[----:B------:R1:W-:Y:S01]  /*4ed80*/  LDGSTS.E [R4+-0x5e700], desc[UR60][R32.64], P2 ;  /* 0xa190000020047fae */ /* 0x0003e2000912187c */
[----:B----4-:R-:W-:-:S03]  /*4ed90*/  IMAD.WIDE R16, R5, 0x4, R242 ;  /* 0x0000000405107825 */ /* 0x010fc600078e02f2 */
[----:B------:R-:W4:Y:S01]  /*4eda0*/  LDL.LU.64 R242, [R1+0x8] ;  /* 0x0000080001f27983 */ /* 0x000f220000300a00 */
[----:B-1----:R-:W-:-:S03]  /*4edb0*/  IMAD.WIDE R32, R5, 0x4, R158 ;  /* 0x0000000405207825 */ /* 0x002fc600078e029e */
[----:B------:R1:W-:Y:S04]  /*4edc0*/  STL.64 [R1+0x1940], R16 ;  /* 0x0019401001007387 */ /* 0x0003e80000100a00 */
[----:B------:R1:W-:Y:S01]  /*4edd0*/  LDGSTS.E [R0+-0x5e300], desc[UR60][R16.64], P2 ;  /* 0xa1d0000010007fae */ /* 0x0003e2000912187c */
[----:B------:R-:W-:-:S03]  /*4ede0*/  IMAD.WIDE R48, R5, 0x4, R142 ;  /* 0x0000000405307825 */ /* 0x000fc600078e028e */
[----:B------:R2:W-:Y:S04]  /*4edf0*/  STL.64 [R1+0x1958], R32 ;  /* 0x0019582001007387 */ /* 0x0005e80000100a00 */
[----:B------:R2:W-:Y:S04]  /*4ee00*/  LDGSTS.E [R15+-0x5df00], desc[UR60][R32.64], P2 ;  /* 0xa2100000200f7fae */ /* 0x0005e8000912187c */
[----:B------:R-:W-:Y:S04]  /*4ee10*/  STL.64 [R1+0x1980], R48 ;  /* 0x0019803001007387 */ /* 0x000fe80000100a00 */
[----:B------:R-:W-:Y:S01]  /*4ee20*/  LDGSTS.E [R14+-0x5db00], desc[UR60][R48.64], P2 ;  /* 0xa2500000300e7fae */ /* 0x000fe2000912187c */
[----:B-1----:R-:W-:-:S05]  /*4ee30*/  IMAD.WIDE R16, R5, 0x4, R126 ;  /* 0x0000000405107825 */ /* 0x002fca00078e027e */
[----:B------:R1:W-:Y:S04]  /*4ee40*/  STL.64 [R1+0x1988], R16 ;  /* 0x0019881001007387 */ /* 0x0003e80000100a00 */
[----:B------:R1:W-:Y:S01]  /*4ee50*/  LDGSTS.E [R4+-0x5d700], desc[UR60][R16.64], P2 ;  /* 0xa290000010047fae */ /* 0x0003e2000912187c */
[----:B--2---:R-:W-:-:S05]  /*4ee60*/  IMAD.WIDE R32, R5, 0x4, R110 ;  /* 0x0000000405207825 */ /* 0x004fca00078e026e */
[----:B------:R2:W-:Y:S04]  /*4ee70*/  STL.64 [R1+0x1990], R32 ;  /* 0x0019902001007387 */ /* 0x0005e80000100a00 */
[----:B------:R2:W-:Y:S01]  /*4ee80*/  LDGSTS.E [R0+-0x5d300], desc[UR60][R32.64], P2 ;  /* 0xa2d0000020007fae */ /* 0x0005e2000912187c */
[----:B-1----:R-:W-:-:S04]  /*4ee90*/  IMAD.WIDE R16, R5, 0x4, R94 ;  /* 0x0000000405107825 */ /* 0x002fc800078e025e */
[----:B---3--:R-:W-:-:S04]  /*4eea0*/  IMAD.WIDE R46, R5, 0x4, R46 ;  /* 0x00000004052e7825 */ /* 0x008fc800078e022e */
[C---:B--2---:R-:W-:Y:S01]  /*4eeb0*/  IMAD.WIDE R32, R5.reuse, 0x4, R78 ;  /* 0x0000000405207825 */ /* 0x044fe200078e024e */
[----:B------:R1:W-:Y:S04]  /*4eec0*/  STL.64 [R1+0x1998], R16 ;  /* 0x0019981001007387 */ /* 0x0003e80000100a00 */
[----:B------:R1:W-:Y:S04]  /*4eed0*/  LDGSTS.E [R15+-0x5cf00], desc[UR60][R16.64], P2 ;  /* 0xa3100000100f7fae */ /* 0x0003e8000912187c */
[----:B------:R-:W-:Y:S04]  /*4eee0*/  STL.64 [R1+0x1da8], R46 ;  /* 0x001da82e01007387 */ /* 0x000fe80000100a00 */
[----:B------:R-:W-:Y:S04]  /*4eef0*/  LDGSTS.E [R14+-0x5cb00], desc[UR60][R46.64], P2 ;  /* 0xa35000002e0e7fae */ /* 0x000fe8000912187c */
[----:B------:R2:W-:Y:S04]  /*4ef00*/  STL.64 [R1+0x1da0], R32 ;  /* 0x001da02001007387 */ /* 0x0005e80000100a00 */
[----:B------:R2:W-:Y:S01]  /*4ef10*/  LDGSTS.E [R4+-0x5c700], desc[UR60][R32.64], P2 ;  /* 0xa390000020047fae */ /* 0x0005e2000912187c */
[----:B-1----:R-:W-:-:S04]  /*4ef20*/  IMAD.WIDE R16, R5, 0x4, R62 ;  /* 0x0000000405107825 */ /* 0x002fc800078e023e */
[C---:B------:R-:W-:Y:S01]  /*4ef30*/  IMAD.WIDE R18, R5.reuse, 0x4, R18 ;  /* 0x0000000405127825 */ /* 0x040fe200078e0212 */
[----:B------:R1:W-:Y:S04]  /*4ef40*/  STL.64 [R1+0x1d98], R16 ;  /* 0x001d981001007387 */ /* 0x0003e80000100a00 */
[----:B------:R1:W-:Y:S01]  /*4ef50*/  LDGSTS.E [R0+-0x5c300], desc[UR60][R16.64], P2 ;  /* 0xa3d0000010007fae */ /* 0x0003e2000912187c */
[----:B--2---:R-:W-:-:S04]  /*4ef60*/  IMAD.WIDE R32, R5, 0x4, R30 ;  /* 0x0000000405207825 */ /* 0x004fc800078e021e */
[C---:B-1----:R-:W-:Y:S01]  /*4ef70*/  IMAD.WIDE R16, R5.reuse, 0x4, R228 ;  /* 0x0000000405107825 */ /* 0x042fe200078e02e4 */
[----:B------:R1:W-:Y:S04]  /*4ef80*/  STL.64 [R1+0x1d90], R32 ;  /* 0x001d902001007387 */ /* 0x0003e80000100a00 */
[----:B------:R1:W-:Y:S02]  /*4ef90*/  LDGSTS.E [R15+-0x5bf00], desc[UR60][R32.64], P2 ;  /* 0xa4100000200f7fae */ /* 0x0003e4000912187c */
[----:B-1----:R-:W-:-:S04]  /*4efa0*/  IMAD.WIDE R32, R5, 0x4, R178 ;  /* 0x0000000405207825 */ /* 0x002fc800078e02b2 */
[----:B----4-:R-:W-:-:S05]  /*4efb0*/  IMAD.WIDE R30, R5, 0x4, R242 ;  /* 0x00000004051e7825 */ /* 0x010fca00078e02f2 */
[----:B------:R1:W-:Y:S04]  /*4efc0*/  STL.64 [R1+0x1d88], R30 ;  /* 0x001d881e01007387 */ /* 0x0003e80000100a00 */
[----:B------:R1:W-:Y:S04]  /*4efd0*/  LDGSTS.E [R14+-0x5bb00], desc[UR60][R30.64], P2 ;  /* 0xa45000001e0e7fae */ /* 0x0003e8000912187c */
[----:B------:R2:W-:Y:S04]  /*4efe0*/  STL.64 [R1+0x1d80], R16 ;  /* 0x001d801001007387 */ /* 0x0005e80000100a00 */
[----:B------:R2:W-:Y:S04]  /*4eff0*/  LDGSTS.E [R4+-0x5b700], desc[UR60][R16.64], P2 ;  /* 0xa490000010047fae */ /* 0x0005e8000912187c */
[----:B------:R3:W-:Y:S04]  /*4f000*/  STL.64 [R1+0x1d78], R18 ;  /* 0x001d781201007387 */ /* 0x0007e80000100a00 */
[----:B------:R3:W-:Y:S01]  /*4f010*/  LDGSTS.E [R0+-0x5b300], desc[UR60][R18.64], P2 ;  /* 0xa4d0000012007fae */ /* 0x0007e2000912187c */
[----:B-1----:R-:W-:-:S04]  /*4f020*/  IMAD.WIDE R30, R5, 0x4, R50 ;  /* 0x00000004051e7825 */ /* 0x002fc800078e0232 */
[----:B--2---:R-:W-:-:S04]  /*4f030*/  IMAD.WIDE R16, R5, 0x4, R34 ;  /* 0x0000000405107825 */ /* 0x004fc800078e0222 */
[C---:B---3--:R-:W-:Y:S01]  /*4f040*/  IMAD.WIDE R18, R5.reuse, 0x4, R66 ;  /* 0x0000000405127825 */ /* 0x048fe200078e0242 */
[----:B------:R1:W-:Y:S04]  /*4f050*/  STL.64 [R1+0x1d70], R16 ;  /* 0x001d701001007387 */ /* 0x0003e80000100a00 */
[----:B------:R1:W-:Y:S04]  /*4f060*/  LDGSTS.E [R15+-0x5af00], desc[UR60][R16.64], P2 ;  /* 0xa5100000100f7fae */ /* 0x0003e8000912187c */
[----:B------:R-:W-:Y:S04]  /*4f070*/  STL.64 [R1+0x1d68], R30 ;  /* 0x001d681e01007387 */ /* 0x000fe80000100a00 */
[----:B------:R-:W-:Y:S04]  /*4f080*/  LDGSTS.E [R14+-0x5ab00], desc[UR60][R30.64], P2 ;  /* 0xa55000001e0e7fae */ /* 0x000fe8000912187c */
[----:B------:R2:W-:Y:S04]  /*4f090*/  STL.64 [R1+0x1d60], R18 ;  /* 0x001d601201007387 */ /* 0x0005e80000100a00 */
[----:B------:R2:W-:Y:S01]  /*4f0a0*/  LDGSTS.E [R4+-0x5a700], desc[UR60][R18.64], P2 ;  /* 0xa590000012047fae */ /* 0x0005e2000912187c */
[----:B-1----:R-:W-:-:S04]  /*4f0b0*/  IMAD.WIDE R16, R5, 0x4, R82 ;  /* 0x0000000405107825 */ /* 0x002fc800078e0252 */
[C---:B--2---:R-:W-:Y:S01]  /*4f0c0*/  IMAD.WIDE R18, R5.reuse, 0x4, R98 ;  /* 0x0000000405127825 */ /* 0x044fe200078e0262 */
[----:B------:R1:W-:Y:S04]  /*4f0d0*/  STL.64 [R1+0x1d58], R16 ;  /* 0x001d581001007387 */ /* 0x0003e80000100a00 */
[----:B------:R-:W2:Y:S04]  /*4f0e0*/  LDL.LU.64 R110, [R1+0x1348] ;  /* 0x00134800016e7983 */ /* 0x000ea80000300a00 */
[----:B------:R1:W-:Y:S04]  /*4f0f0*/  LDGSTS.E [R0+-0x5a300], desc[UR60][R16.64], P2 ;  /* 0xa5d0000010007fae */ /* 0x0003e8000912187c */
[----:B------:R-:W3:Y:S01]  /*4f100*/  LDL.LU.64 R94, [R1+0x1340] ;  /* 0x00134000015e7983 */ /* 0x000ee20000300a00 */
[----:B------:R-:W-:-:S03]  /*4f110*/  IMAD.WIDE R30, R5, 0x4, R114 ;  /* 0x00000004051e7825 */ /* 0x000fc600078e0272 */
[----:B------:R4:W-:Y:S04]  /*4f120*/  STL.64 [R1+0x1d50], R18 ;  /* 0x001d501201007387 */ /* 0x0009e80000100a00 */
[----:B------:R-:W3:Y:S04]  /*4f130*/  LDL.LU.64 R78, [R1+0x1338] ;  /* 0x00133800014e7983 */ /* 0x000ee80000300a00 */
[----:B------:R-:W3:Y:S04]  /*4f140*/  LDL.LU.64 R242, [R1+0x1330] ;  /* 0x0013300001f27983 */ /* 0x000ee80000300a00 */
[----:B------:R4:W-:Y:S04]  /*4f150*/  LDGSTS.E [R15+-0x59f00], desc[UR60][R18.64], P2 ;  /* 0xa6100000120f7fae */ /* 0x0009e8000912187c */
[----:B------:R4:W-:Y:S04]  /*4f160*/  STL.64 [R1+0x1d48], R30 ;  /* 0x001d481e01007387 */ /* 0x0009e80000100a00 */
[----:B------:R-:W-:Y:S01]  /*4f170*/  LDGSTS.E [R14+-0x59b00], desc[UR60][R30.64], P2 ;  /* 0xa65000001e0e7fae */ /* 0x000fe2000912187c */
[----:B-1----:R-:W-:-:S05]  /*4f180*/  IMAD.WIDE R16, R5, 0x4, R130 ;  /* 0x0000000405107825 */ /* 0x002fca00078e0282 */
[----:B------:R1:W-:Y:S01]  /*4f190*/  STL.64 [R1+0x1d40], R16 ;  /* 0x001d401001007387 */ /* 0x0003e20000100a00 */
[----:B----4-:R-:W-:-:S03]  /*4f1a0*/  IMAD.WIDE R18, R5, 0x4, R146 ;  /* 0x0000000405127825 */ /* 0x010fc600078e0292 */
[----:B------:R-:W4:Y:S04]  /*4f1b0*/  LDL.LU.64 R62, [R1+0x1328] ;  /* 0x00132800013e7983 */ /* 0x000f280000300a00 */
[----:B------:R1:W-:Y:S04]  /*4f1c0*/  LDGSTS.E [R4+-0x59700], desc[UR60][R16.64], P2 ;  /* 0xa690000010047fae */ /* 0x0003e8000912187c */
[----:B------:R1:W-:Y:S04]  /*4f1d0*/  STL.64 [R1+0x1d38], R18 ;  /* 0x001d381201007387 */ /* 0x0003e80000100a00 */
[----:B------:R1:W-:Y:S04]  /*4f1e0*/  LDGSTS.E [R0+-0x59300], desc[UR60][R18.64], P2 ;  /* 0xa6d0000012007fae */ /* 0x0003e8000912187c */
[----:B------:R-:W4:Y:S04]  /*4f1f0*/  LDL.LU.64 R142, [R1+0x1320] ;  /* 0x00132000018e7983 */ /* 0x000f280000300a00 */
[----:B------:R-:W4:Y:S01]  /*4f200*/  LDL.LU.64 R30, [R1+0x1318] ;  /* 0x00131800011e7983 */ /* 0x000f220000300a00 */
[----:B-1----:R-:W-:-:S04]  /*4f210*/  IMAD.WIDE R16, R5, 0x4, R162 ;  /* 0x0000000405107825 */ /* 0x002fc800078e02a2 */
[----:B------:R-:W-:Y:S01]  /*4f220*/  IMAD.WIDE R18, R5, 0x4, R194 ;  /* 0x0000000405127825 */ /* 0x000fe200078e02c2 */
[----:B------:R1:W-:Y:S04]  /*4f230*/  STL.64 [R1+0x1d30], R16 ;  /* 0x001d301001007387 */ /* 0x0003e80000100a00 */
[----:B------:R-:W-:Y:S04]  /*4f240*/  STL.64 [R1+0x1d28], R32 ;  /* 0x001d282001007387 */ /* 0x000fe80000100a00 */
[----:B------:R-:W-:Y:S04]  /*4f250*/  STL.64 [R1+0x1d20], R18 ;  /* 0x001d201201007387 */ /* 0x000fe80000100a00 */
[----:B------:R-:W4:Y:S04]  /*4f260*/  LDL.LU.64 R46, [R1+0x1310] ;  /* 0x00131000012e7983 */ /* 0x000f280000300a00 */
[----:B------:R1:W-:Y:S01]  /*4f270*/  LDGSTS.E [R14+-0x58f00], desc[UR60][R16.64], P2 ;  /* 0xa7100000100e7fae */ /* 0x0003e2000912187c */
[----:B------:R-:W-:-:S03]  /*4f280*/  VIADD R246, R246, 0x100000 ;  /* 0x00100000f6f67836 */ /* 0x000fc60000000000 */
[----:B------:R-:W-:Y:S04]  /*4f290*/  LDGSTS.E [R4+-0x58b00], desc[UR60][R32.64], P2 ;  /* 0xa750000020047fae */ /* 0x000fe8000912187c */
[----:B------:R1:W-:Y:S02]  /*4f2a0*/  LDGSTS.E [R0+-0x58700], desc[UR60][R18.64], P2 ;  /* 0xa790000012007fae */ /* 0x0003e4000912187c */
[----:B-1----:R-:W-:-:S05]  /*4f2b0*/  IMAD.WIDE R16, R5, 0x4, R210 ;  /* 0x0000000405107825 */ /* 0x002fca00078e02d2 */
[----:B------:R4:W-:Y:S04]  /*4f2c0*/  STL.64 [R1+0x1d18], R16 ;  /* 0x001d181001007387 */ /* 0x0009e80000100a00 */
[----:B------:R-:W4:Y:S04]  /*4f2d0*/  LDL.LU.64 R126, [R1+0x1308] ;  /* 0x00130800017e7983 */ /* 0x000f280000300a00 */
[----:B------:R4:W-:Y:S01]  /*4f2e0*/  LDGSTS.E [R246+-0x58300], desc[UR60][R16.64], P2 ;  /* 0xa7d0000010f67fae */ /* 0x0009e2000912187c */
[C---:B------:R-:W-:Y:S01]  /*4f2f0*/  IADD3 R0, R247.reuse, 0x100000, RZ ;  /* 0x00100000f7007810 */ /* 0x040fe20007ffe0ff */
[----:B------:R-:W-:-:S02]  /*4f300*/  VIADD R14, R247, 0x100000 ;  /* 0x00100000f70e7836 */ /* 0x000fc40000000000 */
[C---:B------:R-:W-:Y:S02]  /*4f310*/  VIADD R4, R247.reuse, 0x100000 ;  /* 0x00100000f7047836 */ /* 0x040fe40000000000 */
[----:B------:R-:W-:Y:S02]  /*4f320*/  VIADD R15, R247, 0x100000 ;  /* 0x00100000f70f7836 */ /* 0x000fe40000000000 */
[----:B--2---:R-:W-:-:S04]  /*4f330*/  IMAD.WIDE R192, R5, 0x4, R110 ;  /* 0x0000000405c07825 */ /* 0x004fc800078e026e */
[C---:B---3--:R-:W-:Y:S01]  /*4f340*/  IMAD.WIDE R206, R5.reuse, 0x4, R94 ;  /* 0x0000000405ce7825 */ /* 0x048fe200078e025e */
[----:B------:R-:W2:Y:S04]  /*4f350*/  LDL.LU.64 R110, [R1+0x1300] ;  /* 0x00130000016e7983 */ /* 0x000ea80000300a00 */
[----:B------:R-:W3:Y:S01]  /*4f360*/  LDL.LU.64 R94, [R1+0x12f8] ;  /* 0x0012f800015e7983 */ /* 0x000ee20000300a00 */
[----:B------:R-:W-:-:S04]  /*4f370*/  IMAD.WIDE R228, R5, 0x4, R78 ;  /* 0x0000000405e47825 */ /* 0x000fc800078e024e */
[C---:B------:R-:W-:Y:S01]  /*4f380*/  IMAD.WIDE R242, R5.reuse, 0x4, R242 ;  /* 0x0000000405f27825 */ /* 0x040fe200078e02f2 */
[----:B------:R-:W3:Y:S04]  /*4f390*/  LDL.LU.64 R78, [R1+0x12e0] ;  /* 0x0012e000014e7983 */ /* 0x000ee80000300a00 */
[----:B------:R-:W-:Y:S04]  /*4f3a0*/  LDGSTS.E [R0+-0x7fe80], desc[UR60][R192.64], P2 ;  /* 0x80180000c0007fae */ /* 0x000fe8000912187c */
[----:B------:R-:W-:Y:S04]  /*4f3b0*/  LDGSTS.E [R14+-0x7fa80], desc[UR60][R206.64], P2 ;  /* 0x80580000ce0e7fae */ /* 0x000fe8000912187c */
[----:B------:R-:W-:Y:S04]  /*4f3c0*/  LDGSTS.E [R4+-0x7f680], desc[UR60][R228.64], P2 ;  /* 0x80980000e4047fae */ /* 0x000fe8000912187c */
[----:B------:R-:W-:Y:S01]  /*4f3d0*/  LDGSTS.E [R0+-0x7f280], desc[UR60][R242.64], P2 ;  /* 0x80d80000f2007fae */ /* 0x000fe2000912187c */
[----:B----4-:R-:W-:-:S03]  /*4f3e0*/  IMAD.WIDE R16, R5, 0x4, R62 ;  /* 0x0000000405107825 */ /* 0x010fc600078e023e */
[----:B------:R-:W4:Y:S04]  /*4f3f0*/  LDL.LU.64 R62, [R1+0x12f0] ;  /* 0x0012f000013e7983 */ /* 0x000f280000300a00 */
[----:B------:R1:W-:Y:S01]  /*4f400*/  STL.64 [R1+0xeb8], R16 ;  /* 0x000eb81001007387 */ /* 0x0003e20000100a00 */
[----:B------:R-:W-:-:S04]  /*4f410*/  IMAD.WIDE R32, R5, 0x4, R142 ;  /* 0x0000000405207825 */ /* 0x000fc800078e028e */
[C---:B------:R-:W-:Y:S01]  /*4f420*/  IMAD.WIDE R18, R5.reuse, 0x4, R30 ;  /* 0x0000000405127825 */ /* 0x040fe200078e021e */
[----:B------:R-:W4:Y:S04]  /*4f430*/  LDL.LU.64 R142, [R1+0x12e8] ;  /* 0x0012e800018e7983 */ /* 0x000f280000300a00 */
[----:B------:R-:W4:Y:S04]  /*4f440*/  LDL.LU.64 R30, [R1+0x12d8] ;  /* 0x0012d800011e7983 */ /* 0x000f280000300a00 */
[----:B------:R-:W-:Y:S04]  /*4f450*/  STL.64 [R1+0xef8], R32 ;  /* 0x000ef82001007387 */ /* 0x000fe80000100a00 */
[----:B------:R1:W-:Y:S04]  /*4f460*/  LDGSTS.E [R15+-0x7ee80], desc[UR60][R16.64], P2 ;  /* 0x81180000100f7fae */ /* 0x0003e8000912187c */
[----:B------:R1:W-:Y:S04]  /*4f470*/  STL.64 [R1+0xf38], R18 ;  /* 0x000f381201007387 */ /* 0x0003e80000100a00 */
[----:B------:R-:W-:Y:S04]  /*4f480*/  LDGSTS.E [R14+-0x7ea80], desc[UR60][R32.64], P2 ;  /* 0x81580000200e7fae */ /* 0x000fe8000912187c */
[----:B------:R1:W-:Y:S02]  /*4f490*/  LDGSTS.E [R4+-0x7e680], desc[UR60][R18.64], P2 ;  /* 0x8198000012047fae */ /* 0x0003e4000912187c */
[----:B-1----:R-:W-:-:S02]  /*4f4a0*/  IMAD.WIDE R16, R5, 0x4, R46 ;  /* 0x0000000405107825 */ /* 0x002fc400078e022e */
[----:B------:R-:W4:Y:S04]  /*4f4b0*/  LDL.LU.64 R46, [R1+0x12d0] ;  /* 0x0012d000012e7983 */ /* 0x000f280000300a00 */
[----:B------:R3:W-:Y:S04]  /*4f4c0*/  STL.64 [R1+0xf78], R16 ;  /* 0x000f781001007387 */ /* 0x0007e80000100a00 */
[----:B------:R3:W-:Y:S01]  /*4f4d0*/  LDGSTS.E [R0+-0x7e280], desc[UR60][R16.64], P2 ;  /* 0x81d8000010007fae */ /* 0x0007e2000912187c */
[----:B------:R-:W-:-:S03]  /*4f4e0*/  IMAD.WIDE R18, R5, 0x4, R126 ;  /* 0x0000000405127825 */ /* 0x000fc600078e027e */
[----:B------:R-:W4:Y:S04]  /*4f4f0*/  LDL.LU.64 R126, [R1+0x12c8] ;  /* 0x0012c800017e7983 */ /* 0x000f280000300a00 */
[----:B------:R1:W-:Y:S04]  /*4f500*/  STL.64 [R1+0xfb8], R18 ;  /* 0x000fb81201007387 */ /* 0x0003e80000100a00 */
[----:B------:R1:W-:Y:S01]  /*4f510*/  LDGSTS.E [R15+-0x7de80], desc[UR60][R18.64], P2 ;  /* 0x82180000120f7fae */ /* 0x0003e2000912187c */
[----:B--2---:R-:W-:-:S04]  /*4f520*/  IMAD.WIDE R32, R5, 0x4, R110 ;  /* 0x0000000405207825 */ /* 0x004fc800078e026e */
[C---:B---3--:R-:W-:Y:S01]  /*4f530*/  IMAD.WIDE R16, R5.reuse, 0x4, R94 ;  /* 0x0000000405107825 */ /* 0x048fe200078e025e */
[----:B------:R-:W2:Y:S04]  /*4f540*/  LDL.LU.64 R110, [R1+0x12c0] ;  /* 0x0012c000016e7983 */ /* 0x000ea80000300a00 */
[----:B------:R-:W3:Y:S01]  /*4f550*/  LDL.LU.64 R94, [R1+0x12b8] ;  /* 0x0012b800015e7983 */ /* 0x000ee20000300a00 */
[----:B-1----:R-:W-:-:S03]  /*4f560*/  IMAD.WIDE R18, R5, 0x4, R78 ;  /* 0x0000000405127825 */ /* 0x002fc600078e024e */
[----:B------:R-:W-:Y:S04]  /*4f570*/  STL.64 [R1+0xff8], R32 ;  /* 0x000ff82001007387 */ /* 0x000fe80000100a00 */
[----:B------:R4:W-:Y:S04]  /*4f580*/  STL.64 [R1+0x1038], R16 ;  /* 0x0010381001007387 */ /* 0x0009e80000100a00 */
[----:B------:R-:W-:Y:S04]  /*4f590*/  LDGSTS.E [R14+-0x7da80], desc[UR60][R32.64], P2 ;  /* 0x82580000200e7fae */ /* 0x000fe8000912187c */
[----:B------:R4:W-:Y:S04]  /*4f5a0*/  LDGSTS.E [R4+-0x7d680], desc[UR60][R16.64], P2 ;  /* 0x8298000010047fae */ /* 0x0009e8000912187c */
[----:B------:R-:W3:Y:S04]  /*4f5b0*/  LDL.LU.64 R78, [R1+0x12b0] ;  /* 0x0012b000014e7983 */ /* 0x000ee80000300a00 */
[----:B------:R1:W-:Y:S04]  /*4f5c0*/  STL.64 [R1+0x12e0], R18 ;  /* 0x0012e01201007387 */ /* 0x0003e80000100a00 */
[----:B------:R1:W-:Y:S01]  /*4f5d0*/  LDGSTS.E [R0+-0x7d280], desc[UR60][R18.64], P2 ;  /* 0x82d8000012007fae */ /* 0x0003e2000912187c */
[----:B----4-:R-:W-:-:S03]  /*4f5e0*/  IMAD.WIDE R16, R5, 0x4, R62 ;  /* 0x0000000405107825 */ /* 0x010fc600078e023e */
[----:B------:R-:W4:Y:S04]  /*4f5f0*/  LDL.LU.64 R62, [R1+0x12a8] ;  /* 0x0012a800013e7983 */ /* 0x000f280000300a00 */
[----:B------:R1:W-:Y:S01]  /*4f600*/  STL.64 [R1+0x12f0], R16 ;  /* 0x0012f01001007387 */ /* 0x0003e20000100a00 */
[----:B------:R-:W-:-:S04]  /*4f610*/  IMAD.WIDE R32, R5, 0x4, R142 ;  /* 0x0000000405207825 */ /* 0x000fc800078e028e */
[C---:B-1----:R-:W-:Y:S01]  /*4f620*/  IMAD.WIDE R18, R5.reuse, 0x4, R30 ;  /* 0x0000000405127825 */ /* 0x042fe200078e021e */
        /* <DEDUP_REMOVED lines=18> */
[----:B------:R-:W3:Y:S04]  /*4f750*/  LDL.LU.64 R94, [R1+0x1278] ;  /* 0x00127800015e7983 */ /* 0x000ee80000300a00 */
[----:B------:R-:W-:Y:S01]  /*4f760*/  STL.64 [R1+0x1330], R32 ;  /* 0x0013302001007387 */ /* 0x000fe20000100a00 */
[----:B-1----:R-:W-:-:S03]  /*4f770*/  IMAD.WIDE R18, R5, 0x4, R78 ;  /* 0x0000000405127825 */ /* 0x002fc600078e024e */
[----:B------:R-:W-:Y:S04]  /*4f780*/  LDGSTS.E [R14+-0x7ba80], desc[UR60][R32.64], P2 ;  /* 0x84580000200e7fae */ /* 0x000fe8000912187c */
[----:B------:R4:W-:Y:S04]  /*4f790*/  STL.64 [R1+0x12b8], R16 ;  /* 0x0012b81001007387 */ /* 0x0009e80000100a00 */
        /* <DEDUP_REMOVED lines=30> */
[----:B------:R4:W-:Y:S04]  /*4f980*/  STL.64 [R1+0x14a0], R16 ;  /* 0x0014a01001007387 */ /* 0x0009e80000100a00 */
[----:B------:R-:W-:Y:S04]  /*4f990*/  LDGSTS.E [R14+-0x79a80], desc[UR60][R32.64], P2 ;  /* 0x86580000200e7fae */ /* 0x000fe8000912187c */
[----:B------:R-:W3:Y:S04]  /*4f9a0*/  LDL.LU.64 R78, [R1+0x1230] ;  /* 0x00123000014e7983 */ /* 0x000ee80000300a00 */
[----:B------:R4:W-:Y:S04]  /*4f9b0*/  LDGSTS.E [R4+-0x79680], desc[UR60][R16.64], P2 ;  /* 0x8698000010047fae */ /* 0x0009e8000912187c */
[----:B------:R1:W-:Y:S04]  /*4f9c0*/  STL.64 [R1+0x14b0], R18 ;  /* 0x0014b01201007387 */ /* 0x0003e80000100a00 */
[----:B------:R1:W-:Y:S01]  /*4f9d0*/  LDGSTS.E [R0+-0x79280], desc[UR60][R18.64], P2 ;  /* 0x86d8000012007fae */ /* 0x0003e2000912187c */
[----:B----4-:R-:W-:-:S04]  /*4f9e0*/  IMAD.WIDE R16, R5, 0x4, R62 ;  /* 0x0000000405107825 */ /* 0x010fc800078e023e */
[----:B------:R-:W-:-:S04]  /*4f9f0*/  IMAD.WIDE R32, R5, 0x4, R142 ;  /* 0x0000000405207825 */ /* 0x000fc800078e028e */
[C---:B-1----:R-:W-:Y:S01]  /*4fa00*/  IMAD.WIDE R18, R5.reuse, 0x4, R30 ;  /* 0x0000000405127825 */ /* 0x042fe200078e021e */
[----:B------:R-:W4:Y:S04]  /*4fa10*/  LDL.LU.64 R62, [R1+0x1228] ;  /* 0x00122800013e7983 */ /* 0x000f280000300a00 */
[----:B------:R1:W-:Y:S04]  /*4fa20*/  STL.64 [R1+0x14e0], R16 ;  /* 0x0014e01001007387 */ /* 0x0003e80000100a00 */
[----:B------:R-:W4:Y:S04]  /*4fa30*/  LDL.LU.64 R30, [R1+0x1220] ;  /* 0x00122000011e7983 */ /* 0x000f280000300a00 */
[----:B------:R1:W-:Y:S04]  /*4fa40*/  LDGSTS.E [R15+-0x78e80], desc[UR60][R16.64], P2 ;  /* 0x87180000100f7fae */ /* 0x0003e8000912187c */
[----:B------:R-:W-:Y:S04]  /*4fa50*/  STL.64 [R1+0x14f8], R32 ;  /* 0x0014f82001007387 */ /* 0x000fe80000100a00 */
[----:B------:R1:W-:Y:S04]  /*4fa60*/  STL.64 [R1+0x15b8], R18 ;  /* 0x0015b81201007387 */ /* 0x0003e80000100a00 */
[----:B------:R-:W-:Y:S04]  /*4fa70*/  LDGSTS.E [R14+-0x78a80], desc[UR60][R32.64], P2 ;  /* 0x87580000200e7fae */ /* 0x000fe8000912187c */
[----:B------:R1:W-:Y:S02]  /*4fa80*/  LDGSTS.E [R4+-0x78680], desc[UR60][R18.64], P2 ;  /* 0x8798000012047fae */ /* 0x0003e4000912187c */
[----:B-1----:R-:W-:-:S02]  /*4fa90*/  IMAD.WIDE R16, R5, 0x4, R46 ;  /* 0x0000000405107825 */ /* 0x002fc400078e022e */
[----:B------:R-:W4:Y:S04]  /*4faa0*/  LDL.LU.64 R46, [R1+0x2c0] ;  /* 0x0002c000012e7983 */ /* 0x000f280000300a00 */
[----:B------:R3:W-:Y:S04]  /*4fab0*/  STL.64 [R1+0x15f0], R16 ;  /* 0x0015f01001007387 */ /* 0x0007e80000100a00 */
[----:B------:R-:W4:Y:S04]  /*4fac0*/  LDL.LU.64 R190, [R1+0x280] ;  /* 0x0002800001be7983 */ /* 0x000f280000300a00 */
[----:B------:R-:W4:Y:S04]  /*4fad0*/  LDL.LU.64 R174, [R1+0x240] ;  /* 0x0002400001ae7983 */ /* 0x000f280000300a00 */
[----:B------:R3:W-:Y:S01]  /*4fae0*/  LDGSTS.E [R0+-0x78280], desc[UR60][R16.64], P2 ;  /* 0x87d8000010007fae */ /* 0x0007e2000912187c */
[----:B------:R-:W-:-:S05]  /*4faf0*/  IMAD.WIDE R18, R5, 0x4, R126 ;  /* 0x0000000405127825 */ /* 0x000fca00078e027e */
[----:B------:R1:W-:Y:S04]  /*4fb00*/  STL.64 [R1+0x1628], R18 ;  /* 0x0016281201007387 */ /* 0x0003e80000100a00 */
[----:B------:R-:W4:Y:S04]  /*4fb10*/  LDL.LU.64 R158, [R1+0x200] ;  /* 0x00020000019e7983 */ /* 0x000f280000300a00 */
[----:B------:R1:W-:Y:S01]  /*4fb20*/  LDGSTS.E [R15+-0x5fe80], desc[UR60][R18.64], P2 ;  /* 0xa0180000120f7fae */ /* 0x0003e2000912187c */
[----:B--2---:R-:W-:-:S04]  /*4fb30*/  IMAD.WIDE R32, R5, 0x4, R110 ;  /* 0x0000000405207825 */ /* 0x004fc800078e026e */
[C---:B---3--:R-:W-:Y:S01]  /*4fb40*/  IMAD.WIDE R16, R5.reuse, 0x4, R94 ;  /* 0x0000000405107825 */ /* 0x048fe200078e025e */
[----:B------:R-:W-:Y:S04]  /*4fb50*/  STL.64 [R1+0x16f0], R32 ;  /* 0x0016f02001007387 */ /* 0x000fe80000100a00 */
[----:B------:R-:W2:Y:S01]  /*4fb60*/  LDL.LU.64 R142, [R1+0x1c0] ;  /* 0x0001c000018e7983 */ /* 0x000ea20000300a00 */
[----:B-1----:R-:W-:-:S03]  /*4fb70*/  IMAD.WIDE R18, R5, 0x4, R78 ;  /* 0x0000000405127825 */ /* 0x002fc600078e024e */
[----:B------:R4:W-:Y:S04]  /*4fb80*/  STL.64 [R1+0x1730], R16 ;  /* 0x0017301001007387 */ /* 0x0009e80000100a00 */
[----:B------:R-:W3:Y:S04]  /*4fb90*/  LDL.LU.64 R126, [R1+0x180] ;  /* 0x00018000017e7983 */ /* 0x000ee80000300a00 */
[----:B------:R-:W-:Y:S04]  /*4fba0*/  LDGSTS.E [R14+-0x5fa80], desc[UR60][R32.64], P2 ;  /* 0xa0580000200e7fae */ /* 0x000fe8000912187c */
[----:B------:R4:W-:Y:S04]  /*4fbb0*/  LDGSTS.E [R4+-0x5f680], desc[UR60][R16.64], P2 ;  /* 0xa098000010047fae */ /* 0x0009e8000912187c */
[----:B------:R1:W-:Y:S04]  /*4fbc0*/  STL.64 [R1+0x1770], R18 ;  /* 0x0017701201007387 */ /* 0x0003e80000100a00 */
[----:B------:R-:W3:Y:S04]  /*4fbd0*/  LDL.LU.64 R110, [R1+0x140] ;  /* 0x00014000016e7983 */ /* 0x000ee80000300a00 */
[----:B------:R-:W3:Y:S04]  /*4fbe0*/  LDL.LU.64 R94, [R1+0x100] ;  /* 0x00010000015e7983 */ /* 0x000ee80000300a00 */
[----:B------:R1:W-:Y:S04]  /*4fbf0*/  LDGSTS.E [R0+-0x5f280], desc[UR60][R18.64], P2 ;  /* 0xa0d8000012007fae */ /* 0x0003e8000912187c */
[----:B------:R-:W3:Y:S01]  /*4fc00*/  LDL.LU.64 R78, [R1+0xc0] ;  /* 0x0000c000014e7983 */ /* 0x000ee20000300a00 */
[----:B----4-:R-:W-:-:S04]  /*4fc10*/  IMAD.WIDE R16, R5, 0x4, R62 ;  /* 0x0000000405107825 */ /* 0x010fc800078e023e */
[C---:B------:R-:W-:Y:S01]  /*4fc20*/  IMAD.WIDE R30, R5.reuse, 0x4, R30 ;  /* 0x00000004051e7825 */ /* 0x040fe200078e021e */
[----:B------:R-:W-:Y:S04]  /*4fc30*/  STL.64 [R1+0x17b0], R16 ;  /* 0x0017b01001007387 */ /* 0x000fe80000100a00 */
[----:B------:R-:W4:Y:S04]  /*4fc40*/  LDL.LU.64 R62, [R1+0x80] ;  /* 0x00008000013e7983 */ /* 0x000f280000300a00 */
[----:B------:R1:W-:Y:S04]  /*4fc50*/  STL.64 [R1+0x17f0], R30 ;  /* 0x0017f01e01007387 */ /* 0x0003e80000100a00 */
[----:B------:R1:W-:Y:S04]  /*4fc60*/  LDGSTS.E [R15+-0x5ee80], desc[UR60][R16.64], P2 ;  /* 0xa1180000100f7fae */ /* 0x0003e8000912187c */
[----:B------:R-:W-:Y:S01]  /*4fc70*/  LDGSTS.E [R14+-0x5ea80], desc[UR60][R30.64], P2 ;  /* 0xa15800001e0e7fae */ /* 0x000fe2000912187c */
[----:B-1----:R-:W-:-:S03]  /*4fc80*/  IMAD.WIDE R18, R5, 0x4, R46 ;  /* 0x0000000405127825 */ /* 0x002fc600078e022e */
[----:B------:R-:W4:Y:S04]  /*4fc90*/  LDL.LU.64 R46, [R1+0x40] ;  /* 0x00004000012e7983 */ /* 0x000f280000300a00 */
[----:B------:R1:W-:Y:S04]  /*4fca0*/  STL.64 [R1+0x1810], R18 ;  /* 0x0018101201007387 */ /* 0x0003e80000100a00 */
[----:B------:R-:W4:Y:S01]  /*4fcb0*/  LDL.LU.64 R30, [R1] ;  /* 0x00000000011e7983 */ /* 0x000f220000300a00 */
[----:B------:R-:W-:-:S03]  /*4fcc0*/  IMAD.WIDE R16, R5, 0x4, R190 ;  /* 0x0000000405107825 */ /* 0x000fc600078e02be */
[----:B------:R1:W-:Y:S04]  /*4fcd0*/  LDGSTS.E [R4+-0x5e680], desc[UR60][R18.64], P2 ;  /* 0xa198000012047fae */ /* 0x0003e8000912187c */
[----:B------:R2:W-:Y:S04]  /*4fce0*/  STL.64 [R1+0x1830], R16 ;  /* 0x0018301001007387 */ /* 0x0005e80000100a00 */
[----:B------:R2:W-:Y:S01]  /*4fcf0*/  LDGSTS.E [R0+-0x5e280], desc[UR60][R16.64], P2 ;  /* 0xa1d8000010007fae */ /* 0x0005e2000912187c */
[----:B-1----:R-:W-:-:S04]  /*4fd00*/  IMAD.WIDE R18, R5, 0x4, R174 ;  /* 0x0000000405127825 */ /* 0x002fc800078e02ae */
[C---:B------:R-:W-:Y:S01]  /*4fd10*/  IMAD.WIDE R32, R5.reuse, 0x4, R158 ;  /* 0x0000000405207825 */ /* 0x040fe200078e029e */
[----:B------:R3:W-:Y:S04]  /*4fd20*/  STL.64 [R1+0x1850], R18 ;  /* 0x0018501201007387 */ /* 0x0007e80000100a00 */
[----:B------:R3:W-:Y:S04]  /*4fd30*/  LDGSTS.E [R15+-0x5de80], desc[UR60][R18.64], P2 ;  /* 0xa2180000120f7fae */ /* 0x0007e8000912187c */
[----:B------:R1:W-:Y:S04]  /*4fd40*/  STL.64 [R1+0x1908], R32 ;  /* 0x0019082001007387 */ /* 0x0003e80000100a00 */
[----:B------:R1:W-:Y:S01]  /*4fd50*/  LDGSTS.E [R14+-0x5da80], desc[UR60][R32.64], P2 ;  /* 0xa2580000200e7fae */ /* 0x0003e2000912187c */
[----:B--2---:R-:W-:-:S04]  /*4fd60*/  IMAD.WIDE R16, R5, 0x4, R142 ;  /* 0x0000000405107825 */ /* 0x004fc800078e028e */
[C---:B---3--:R-:W-:Y:S01]  /*4fd70*/  IMAD.WIDE R18, R5.reuse, 0x4, R126 ;  /* 0x0000000405127825 */ /* 0x048fe200078e027e */
        /* <DEDUP_REMOVED lines=13> */
[----:B----4-:R-:W-:-:S04]  /*4fe50*/  IMAD.WIDE R16, R5, 0x4, R62 ;  /* 0x0000000405107825 */ /* 0x010fc800078e023e */
[----:B------:R-:W-:-:S04]  /*4fe60*/  IMAD.WIDE R30, R5, 0x4, R30 ;  /* 0x00000004051e7825 */ /* 0x000fc800078e021e */
[C---:B-1----:R-:W-:Y:S01]  /*4fe70*/  IMAD.WIDE R18, R5.reuse, 0x4, R46 ;  /* 0x0000000405127825 */ /* 0x042fe200078e022e */
[----:B------:R1:W-:Y:S04]  /*4fe80*/  STL.64 [R1+0x1d00], R16 ;  /* 0x001d001001007387 */ /* 0x0003e80000100a00 */
[----:B------:R1:W-:Y:S04]  /*4fe90*/  LDGSTS.E [R0+-0x5c280], desc[UR60][R16.64], P2 ;  /* 0xa3d8000010007fae */ /* 0x0003e8000912187c */
[----:B------:R2:W-:Y:S04]  /*4fea0*/  STL.64 [R1+0x1cf8], R18 ;  /* 0x001cf81201007387 */ /* 0x0005e80000100a00 */
[----:B------:R2:W-:Y:S04]  /*4feb0*/  LDGSTS.E [R15+-0x5be80], desc[UR60][R18.64], P2 ;  /* 0xa4180000120f7fae */ /* 0x0005e8000912187c */
[----:B------:R-:W-:Y:S04]  /*4fec0*/  STL.64 [R1+0x1cf0], R30 ;  /* 0x001cf01e01007387 */ /* 0x000fe80000100a00 */
[----:B------:R-:W-:Y:S01]  /*4fed0*/  LDGSTS.E [R14+-0x5ba80], desc[UR60][R30.64], P2 ;  /* 0xa45800001e0e7fae */ /* 0x000fe2000912187c */
[----:B-1----:R-:W-:-:S04]  /*4fee0*/  IMAD.WIDE R16, R5, 0x4, R226 ;  /* 0x0000000405107825 */ /* 0x002fc800078e02e2 */
[C---:B--2---:R-:W-:Y:S01]  /*4fef0*/  IMAD.WIDE R18, R5.reuse, 0x4, R20 ;  /* 0x0000000405127825 */ /* 0x044fe200078e0214 */
[----:B------:R1:W-:Y:S04]  /*4ff00*/  STL.64 [R1+0x1ce8], R16 ;  /* 0x001ce81001007387 */ /* 0x0003e80000100a00 */
[----:B------:R1:W-:Y:S04]  /*4ff10*/  LDGSTS.E [R4+-0x5b680], desc[UR60][R16.64], P2 ;  /* 0xa498000010047fae */ /* 0x0003e8000912187c */
[----:B------:R2:W-:Y:S04]  /*4ff20*/  STL.64 [R1+0x1ce0], R18 ;  /* 0x001ce01201007387 */ /* 0x0005e80000100a00 */
[----:B------:R2:W-:Y:S01]  /*4ff30*/  LDGSTS.E [R0+-0x5b280], desc[UR60][R18.64], P2 ;  /* 0xa4d8000012007fae */ /* 0x0005e2000912187c */
[----:B------:R-:W-:-:S04]  /*4ff40*/  IMAD.WIDE R20, R5, 0x4, R52 ;  /* 0x0000000405147825 */ /* 0x000fc800078e0234 */
[----:B-1----:R-:W-:-:S04]  /*4ff50*/  IMAD.WIDE R16, R5, 0x4, R36 ;  /* 0x0000000405107825 */ /* 0x002fc800078e0224 */
        /* <DEDUP_REMOVED lines=11> */
[----:B------:R-:W3:Y:S04]  /*50010*/  LDL.LU.64 R94, [R1+0x1210] ;  /* 0x00121000015e7983 */ /* 0x000ee80000300a00 */
[----:B------:R1:W-:Y:S04]  /*50020*/  LDGSTS.E [R0+-0x5a280], desc[UR60][R16.64], P2 ;  /* 0xa5d8000010007fae */ /* 0x0003e8000912187c */
[----:B------:R4:W-:Y:S04]  /*50030*/  STL.64 [R1+0x1cb8], R18 ;  /* 0x001cb81201007387 */ /* 0x0009e80000100a00 */
[----:B------:R-:W3:Y:S01]  /*50040*/  LDL.LU.64 R78, [R1+0x1208] ;  /* 0x00120800014e7983 */ /* 0x000ee20000300a00 */
[----:B------:R-:W-:-:S03]  /*50050*/  IMAD.WIDE R20, R5, 0x4, R116 ;  /* 0x0000000405147825 */ /* 0x000fc600078e0274 */
[----:B------:R-:W3:Y:S04]  /*50060*/  LDL.LU.64 R62, [R1+0x1200] ;  /* 0x00120000013e7983 */ /* 0x000ee80000300a00 */
[----:B------:R4:W-:Y:S04]  /*50070*/  LDGSTS.E [R15+-0x59e80], desc[UR60][R18.64], P2 ;  /* 0xa6180000120f7fae */ /* 0x0009e8000912187c */
[----:B------:R4:W-:Y:S04]  /*50080*/  STL.64 [R1+0x1cb0], R20 ;  /* 0x001cb01401007387 */ /* 0x0009e80000100a00 */
[----:B------:R4:W-:Y:S01]  /*50090*/  LDGSTS.E [R14+-0x59a80], desc[UR60][R20.64], P2 ;  /* 0xa6580000140e7fae */ /* 0x0009e2000912187c */
[----:B-1----:R-:W-:-:S05]  /*500a0*/  IMAD.WIDE R16, R5, 0x4, R132 ;  /* 0x0000000405107825 */ /* 0x002fca00078e0284 */
[----:B------:R1:W-:Y:S01]  /*500b0*/  STL.64 [R1+0x1ca8], R16 ;  /* 0x001ca81001007387 */ /* 0x0003e20000100a00 */
[----:B----4-:R-:W-:-:S03]  /*500c0*/  IMAD.WIDE R18, R5, 0x4, R148 ;  /* 0x0000000405127825 */ /* 0x010fc600078e0294 */
[----:B------:R-:W4:Y:S04]  /*500d0*/  LDL.LU.64 R46, [R1+0x11f8] ;  /* 0x0011f800012e7983 */ /* 0x000f280000300a00 */
[----:B------:R1:W-:Y:S04]  /*500e0*/  LDGSTS.E [R4+-0x59680], desc[UR60][R16.64], P2 ;  /* 0xa698000010047fae */ /* 0x0003e8000912187c */
[----:B------:R1:W-:Y:S04]  /*500f0*/  STL.64 [R1+0x1ca0], R18 ;  /* 0x001ca01201007387 */ /* 0x0003e80000100a00 */
[----:B------:R-:W4:Y:S04]  /*50100*/  LDL.LU.64 R126, [R1+0x11f0] ;  /* 0x0011f000017e7983 */ /* 0x000f280000300a00 */
[----:B------:R-:W4:Y:S04]  /*50110*/  LDL.LU.64 R30, [R1+0x11e8] ;  /* 0x0011e800011e7983 */ /* 0x000f280000300a00 */
[----:B------:R1:W-:Y:S01]  /*50120*/  LDGSTS.E [R0+-0x59280], desc[UR60][R18.64], P2 ;  /* 0xa6d8000012007fae */ /* 0x0003e2000912187c */
[----:B------:R-:W-:-:S04]  /*50130*/  IMAD.WIDE R20, R5, 0x4, R180 ;  /* 0x0000000405147825 */ /* 0x000fc800078e02b4 */
[----:B-1----:R-:W-:-:S04]  /*50140*/  IMAD.WIDE R16, R5, 0x4, R164 ;  /* 0x0000000405107825 */ /* 0x002fc800078e02a4 */
[----:B------:R-:W-:Y:S01]  /*50150*/  IMAD.WIDE R18, R5, 0x4, R196 ;  /* 0x0000000405127825 */ /* 0x000fe200078e02c4 */
[----:B------:R1:W-:Y:S04]  /*50160*/  STL.64 [R1+0x1c98], R16 ;  /* 0x001c981001007387 */ /* 0x0003e80000100a00 */
[----:B------:R1:W-:Y:S04]  /*50170*/  LDGSTS.E [R14+-0x58e80], desc[UR60][R16.64], P2 ;  /* 0xa7180000100e7fae */ /* 0x0003e8000912187c */
[----:B------:R-:W4:Y:S04]  /*50180*/  LDL.LU.64 R142, [R1+0x11e0] ;  /* 0x0011e000018e7983 */ /* 0x000f280000300a00 */
[----:B------:R-:W-:Y:S04]  /*50190*/  STL.64 [R1+0x1c90], R20 ;  /* 0x001c901401007387 */ /* 0x000fe80000100a00 */
[----:B------:R-:W-:Y:S01]  /*501a0*/  STL.64 [R1+0x1c88], R18 ;  /* 0x001c881201007387 */ /* 0x000fe20000100a00 */
[----:B------:R-:W-:-:S03]  /*501b0*/  VIADD R247, R247, 0x100000 ;  /* 0x00100000f7f77836 */ /* 0x000fc60000000000 */
[----:B------:R-:W-:Y:S04]  /*501c0*/  LDGSTS.E [R4+-0x58a80], desc[UR60][R20.64], P2 ;  /* 0xa758000014047fae */ /* 0x000fe8000912187c */
[----:B------:R-:W-:Y:S01]  /*501d0*/  LDGSTS.E [R0+-0x58680], desc[UR60][R18.64], P2 ;  /* 0xa798000012007fae */ /* 0x000fe2000912187c */
[----:B-1----:R-:W-:-:S05]  /*501e0*/  IMAD.WIDE R16, R5, 0x4, R212 ;  /* 0x0000000405107825 */ /* 0x002fca00078e02d4 */
[----:B------:R1:W-:Y:S04]  /*501f0*/  STL.64 [R1+0x1c80], R16 ;  /* 0x001c801001007387 */ /* 0x0003e80000100a00 */
[----:B------:R1:W-:Y:S01]  /*50200*/  LDGSTS.E [R247+-0x58280], desc[UR60][R16.64], P2 ;  /* 0xa7d8000010f77fae */ /* 0x0003e2000912187c */
[----:B--2---:R-:W-:-:S03]  /*50210*/  IMAD.WIDE R174, R5, 0x4, R110 ;  /* 0x0000000405ae7825 */ /* 0x004fc600078e026e */
[----:B------:R-:W2:Y:S01]  /*50220*/  LDL.LU.64 R110, [R1+0x11d8] ;  /* 0x0011d800016e7983 */ /* 0x000ea20000300a00 */
[----:B---3--:R-:W-:-:S04]  /*50230*/  IMAD.WIDE R180, R5, 0x4, R94 ;  /* 0x0000000405b47825 */ /* 0x008fc800078e025e */
[C---:B------:R-:W-:Y:S01]  /*50240*/  IMAD.WIDE R194, R5.reuse, 0x4, R78 ;  /* 0x0000000405c27825 */ /* 0x040fe200078e024e */
[----:B------:R-:W3:Y:S04]  /*50250*/  LDL.LU.64 R94, [R1+0x11d0] ;  /* 0x0011d000015e7983 */ /* 0x000ee80000300a00 */
[----:B------:R-:W3:Y:S01]  /*50260*/  LDL.LU.64 R78, [R1+0x11c8] ;  /* 0x0011c800014e7983 */ /* 0x000ee20000300a00 */
[----:B------:R-:W-:-:S03]  /*50270*/  IMAD.WIDE R208, R5, 0x4, R62 ;  /* 0x0000000405d07825 */ /* 0x000fc600078e023e */
[----:B------:R-:W3:Y:S01]  /*50280*/  LDL.LU.64 R62, [R1+0x11c0] ;  /* 0x0011c000013e7983 */ /* 0x000ee20000300a00 */
[----:B----4-:R-:W-:-:S03]  /*50290*/  IMAD.WIDE R226, R5, 0x4, R46 ;  /* 0x0000000405e27825 */ /* 0x010fc600078e022e */
[----:B------:R-:W4:Y:S01]  /*502a0*/  LDL.LU.64 R46, [R1+0x11b8] ;  /* 0x0011b800012e7983 */ /* 0x000f220000300a00 */
[----:B------:R-:W-:-:S04]  /*502b0*/  IMAD.WIDE R244, R5, 0x4, R126 ;  /* 0x0000000405f47825 */ /* 0x000fc800078e027e */
[C---:B-1----:R-:W-:Y:S01]  /*502c0*/  IMAD.WIDE R246, R5.reuse, 0x4, R30 ;  /* 0x0000000405f67825 */ /* 0x042fe200078e021e */
[----:B------:R-:W4:Y:S04]  /*502d0*/  LDL.LU.64 R126, [R1+0x11b0] ;  /* 0x0011b000017e7983 */ /* 0x000f280000300a00 */
[----:B------:R-:W4:Y:S01]  /*502e0*/  LDL.LU.64 R30, [R1+0x11a8] ;  /* 0x0011a800011e7983 */ /* 0x000f220000300a00 */
[C---:B------:R-:W-:Y:S01]  /*502f0*/  VIADD R0, R248.reuse, 0x100000 ;  /* 0x00100000f8007836 */ /* 0x040fe20000000000 */
[C---:B------:R-:W-:Y:S01]  /*50300*/  IADD3 R14, R248.reuse, 0x100000, RZ ;  /* 0x00100000f80e7810 */ /* 0x040fe20007ffe0ff */
[C---:B------:R-:W-:Y:S02]  /*50310*/  VIADD R4, R248.reuse, 0x100000 ;  /* 0x00100000f8047836 */ /* 0x040fe40000000000 */
[----:B------:R-:W-:Y:S01]  /*50320*/  VIADD R15, R248, 0x100000 ;  /* 0x00100000f80f7836 */ /* 0x000fe20000000000 */
[----:B------:R-:W-:Y:S04]  /*50330*/  LDGSTS.E [R0+-0x7fe00], desc[UR60][R174.64], P2 ;  /* 0x80200000ae007fae */ /* 0x000fe8000912187c */
[----:B------:R-:W-:Y:S04]  /*50340*/  LDGSTS.E [R14+-0x7fa00], desc[UR60][R180.64], P2 ;  /* 0x80600000b40e7fae */ /* 0x000fe8000912187c */
[----:B------:R-:W-:Y:S04]  /*50350*/  LDGSTS.E [R4+-0x7f600], desc[UR60][R194.64], P2 ;  /* 0x80a00000c2047fae */ /* 0x000fe8000912187c */
[----:B------:R-:W-:Y:S04]  /*50360*/  LDGSTS.E [R0+-0x7f200], desc[UR60][R208.64], P2 ;  /* 0x80e00000d0007fae */ /* 0x000fe8000912187c */
[----:B------:R-:W-:Y:S04]  /*50370*/  LDGSTS.E [R15+-0x7ee00], desc[UR60][R226.64], P2 ;  /* 0x81200000e20f7fae */ /* 0x000fe8000912187c */
[----:B------:R-:W-:Y:S01]  /*50380*/  LDGSTS.E [R14+-0x7ea00], desc[UR60][R244.64], P2 ;  /* 0x81600000f40e7fae */ /* 0x000fe2000912187c */
[----:B------:R-:W-:-:S03]  /*50390*/  IMAD.WIDE R16, R5, 0x4, R142 ;  /* 0x0000000405107825 */ /* 0x000fc600078e028e */
[----:B------:R-:W-:Y:S04]  /*503a0*/  LDGSTS.E [R4+-0x7e600], desc[UR60][R246.64], P2 ;  /* 0x81a00000f6047fae */ /* 0x000fe8000912187c */
[----:B------:R-:W4:Y:S04]  /*503b0*/  LDL.LU.64 R142, [R1+0x11a0] ;  /* 0x0011a000018e7983 */ /* 0x000f280000300a00 */
[----:B------:R1:W-:Y:S04]  /*503c0*/  STL.64 [R1+0xf80], R16 ;  /* 0x000f801001007387 */ /* 0x0003e80000100a00 */
[----:B------:R1:W-:Y:S01]  /*503d0*/  LDGSTS.E [R0+-0x7e200], desc[UR60][R16.64], P2 ;  /* 0x81e0000010007fae */ /* 0x0003e2000912187c */
[----:B--2---:R-:W-:-:S03]  /*503e0*/  IMAD.WIDE R18, R5, 0x4, R110 ;  /* 0x0000000405127825 */ /* 0x004fc600078e026e */
[----:B------:R-:W2:Y:S01]  /*503f0*/  LDL.LU.64 R110, [R1+0x1198] ;  /* 0x00119800016e7983 */ /* 0x000ea20000300a00 */
[----:B---3--:R-:W-:-:S03]  /*50400*/  IMAD.WIDE R20, R5, 0x4, R94 ;  /* 0x0000000405147825 */ /* 0x008fc600078e025e */
[----:B------:R3:W-:Y:S01]  /*50410*/  STL.64 [R1+0xfc0], R18 ;  /* 0x000fc01201007387 */ /* 0x0007e20000100a00 */
[----:B-1----:R-:W-:-:S03]  /*50420*/  IMAD.WIDE R16, R5, 0x4, R78 ;  /* 0x0000000405107825 */ /* 0x002fc600078e024e */
[----:B------:R-:W2:Y:S04]  /*50430*/  LDL.LU.64 R94, [R1+0x1190] ;  /* 0x00119000015e7983 */ /* 0x000ea80000300a00 */
[----:B------:R3:W-:Y:S04]  /*50440*/  LDGSTS.E [R15+-0x7de00], desc[UR60][R18.64], P2 ;  /* 0x82200000120f7fae */ /* 0x0007e8000912187c */
[----:B------:R-:W2:Y:S04]  /*50450*/  LDL.LU.64 R78, [R1+0x1188] ;  /* 0x00118800014e7983 */ /* 0x000ea80000300a00 */
[----:B------:R-:W-:Y:S04]  /*50460*/  STL.64 [R1+0x1000], R20 ;  /* 0x0010001401007387 */ /* 0x000fe80000100a00 */
[----:B------:R4:W-:Y:S04]  /*50470*/  STL.64 [R1+0x1040], R16 ;  /* 0x0010401001007387 */ /* 0x0009e80000100a00 */
[----:B------:R-:W-:Y:S04]  /*50480*/  LDGSTS.E [R14+-0x7da00], desc[UR60][R20.64], P2 ;  /* 0x82600000140e7fae */ /* 0x000fe8000912187c */
[----:B------:R4:W-:Y:S01]  /*50490*/  LDGSTS.E [R4+-0x7d600], desc[UR60][R16.64], P2 ;  /* 0x82a0000010047fae */ /* 0x0009e2000912187c */
[----:B---3--:R-:W-:-:S03]  /*504a0*/  IMAD.WIDE R18, R5, 0x4, R62 ;  /* 0x0000000405127825 */ /* 0x008fc600078e023e */
[----:B------:R-:W3:Y:S04]  /*504b0*/  LDL.LU.64 R62, [R1+0x1180] ;  /* 0x00118000013e7983 */ /* 0x000ee80000300a00 */
[----:B------:R1:W-:Y:S01]  /*504c0*/  STL.64 [R1+0x11c0], R18 ;  /* 0x0011c01201007387 */ /* 0x0003e20000100a00 */
[----:B----4-:R-:W-:-:S03]  /*504d0*/  IMAD.WIDE R16, R5, 0x4, R46 ;  /* 0x0000000405107825 */ /* 0x010fc600078e022e */
[----:B------:R1:W-:Y:S04]  /*504e0*/  LDGSTS.E [R0+-0x7d200], desc[UR60][R18.64], P2 ;  /* 0x82e0000012007fae */ /* 0x0003e8000912187c */
[----:B------:R-:W4:Y:S04]  /*504f0*/  LDL.LU.64 R46, [R1+0x1178] ;  /* 0x00117800012e7983 */ /* 0x000f280000300a00 */
[----:B------:R1:W-:Y:S01]  /*50500*/  STL.64 [R1+0x11b8], R16 ;  /* 0x0011b81001007387 */ /* 0x0003e20000100a00 */
[----:B------:R-:W-:-:S03]  /*50510*/  IMAD.WIDE R20, R5, 0x4, R126 ;  /* 0x0000000405147825 */ /* 0x000fc600078e027e */
[----:B------:R1:W-:Y:S04]  /*50520*/  LDGSTS.E [R15+-0x7ce00], desc[UR60][R16.64], P2 ;  /* 0x83200000100f7fae */ /* 0x0003e8000912187c */
[----:B------:R-:W4:Y:S04]  /*50530*/  LDL.LU.64 R126, [R1+0x1170] ;  /* 0x00117000017e7983 */ /* 0x000f280000300a00 */
[----:B------:R-:W-:Y:S01]  /*50540*/  LDGSTS.E [R14+-0x7ca00], desc[UR60][R20.64], P2 ;  /* 0x83600000140e7fae */ /* 0x000fe2000912187c */
[----:B-1----:R-:W-:-:S03]  /*50550*/  IMAD.WIDE R18, R5, 0x4, R30 ;  /* 0x0000000405127825 */ /* 0x002fc600078e021e */
[----:B------:R-:W4:Y:S04]  /*50560*/  LDL.LU.64 R30, [R1+0x1168] ;  /* 0x00116800011e7983 */ /* 0x000f280000300a00 */
[----:B------:R-:W-:Y:S01]  /*50570*/  STL.64 [R1+0x11b0], R20 ;  /* 0x0011b01401007387 */ /* 0x000fe20000100a00 */
[----:B------:R-:W-:-:S03]  /*50580*/  IMAD.WIDE R16, R5, 0x4, R142 ;  /* 0x0000000405107825 */ /* 0x000fc600078e028e */
[----:B------:R2:W-:Y:S04]  /*50590*/  STL.64 [R1+0x11a8], R18 ;  /* 0x0011a81201007387 */ /* 0x0005e80000100a00 */
[----:B------:R-:W4:Y:S04]  /*505a0*/  LDL.LU.64 R158, [R1+0x1160] ;  /* 0x00116000019e7983 */ /* 0x000f280000300a00 */
[----:B------:R2:W-:Y:S04]  /*505b0*/  LDGSTS.E [R4+-0x7c600], desc[UR60][R18.64], P2 ;  /* 0x83a0000012047fae */ /* 0x0005e8000912187c */
[----:B------:R1:W-:Y:S04]  /*505c0*/  STL.64 [R1+0x11a0], R16 ;  /* 0x0011a01001007387 */ /* 0x0003e80000100a00 */
[----:B------:R1:W-:Y:S01]  /*505d0*/  LDGSTS.E [R0+-0x7c200], desc[UR60][R16.64], P2 ;  /* 0x83e0000010007fae */ /* 0x0003e2000912187c */
[----:B--2---:R-:W-:-:S03]  /*505e0*/  IMAD.WIDE R18, R5, 0x4, R110 ;  /* 0x0000000405127825 */ /* 0x004fc600078e026e */
[----:B------:R-:W2:Y:S04]  /*505f0*/  LDL.LU.64 R110, [R1+0x1158] ;  /* 0x00115800016e7983 */ /* 0x000ea80000300a00 */
[----:B------:R3:W-:Y:S01]  /*50600*/  STL.64 [R1+0x11e0], R18 ;  /* 0x0011e01201007387 */ /* 0x0007e20000100a00 */
[----:B------:R-:W-:-:S04]  /*50610*/  IMAD.WIDE R20, R5, 0x4, R94 ;  /* 0x0000000405147825 */ /* 0x000fc800078e025e */
[C---:B-1----:R-:W-:Y:S01]  /*50620*/  IMAD.WIDE R16, R5.reuse, 0x4, R78 ;  /* 0x0000000405107825 */ /* 0x042fe200078e024e */
[----:B------:R-:W2:Y:S04]  /*50630*/  LDL.LU.64 R94, [R1+0x1150] ;  /* 0x00115000015e7983 */ /* 0x000ea80000300a00 */
[----:B------:R-:W2:Y:S04]  /*50640*/  LDL.LU.64 R78, [R1+0x1148] ;  /* 0x00114800014e7983 */ /* 0x000ea80000300a00 */
[----:B------:R3:W-:Y:S04]  /*50650*/  LDGSTS.E [R15+-0x7be00], desc[UR60][R18.64], P2 ;  /* 0x84200000120f7fae */ /* 0x0007e8000912187c */
[----:B------:R-:W-:Y:S04]  /*50660*/  STL.64 [R1+0x1200], R20 ;  /* 0x0012001401007387 */ /* 0x000fe80000100a00 */
[----:B------:R-:W-:Y:S04]  /*50670*/  LDGSTS.E [R14+-0x7ba00], desc[UR60][R20.64], P2 ;  /* 0x84600000140e7fae */ /* 0x000fe8000912187c */
[----:B------:R4:W-:Y:S04]  /*50680*/  STL.64 [R1+0x1240], R16 ;  /* 0x0012401001007387 */ /* 0x0009e80000100a00 */
[----:B------:R4:W-:Y:S01]  /*50690*/  LDGSTS.E [R4+-0x7b600], desc[UR60][R16.64], P2 ;  /* 0x84a0000010047fae */ /* 0x0009e2000912187c */
[----:B---3--:R-:W-:-:S03]  /*506a0*/  IMAD.WIDE R18, R5, 0x4, R62 ;  /* 0x0000000405127825 */ /* 0x008fc600078e023e */
[----:B------:R-:W3:Y:S01]  /*506b0*/  LDL.LU.64 R62, [R1+0x1140] ;  /* 0x00114000013e7983 */ /* 0x000ee20000300a00 */
[----:B----4-:R-:W-:-:S03]  /*506c0*/  IMAD.WIDE R16, R5, 0x4, R46 ;  /* 0x0000000405107825 */ /* 0x010fc600078e022e */
[----:B------:R1:W-:Y:S04]  /*506d0*/  STL.64 [R1+0x1280], R18 ;  /* 0x0012801201007387 */ /* 0x0003e80000100a00 */
[----:B------:R-:W4:Y:S04]  /*506e0*/  LDL.LU.64 R46, [R1+0x1138] ;  /* 0x00113800012e7983 */ /* 0x000f280000300a00 */
[----:B------:R1:W-:Y:S04]  /*506f0*/  STL.64 [R1+0x12c0], R16 ;  /* 0x0012c01001007387 */ /* 0x0003e80000100a00 */
[----:B------:R1:W-:Y:S01]  /*50700*/  LDGSTS.E [R0+-0x7b200], desc[UR60][R18.64], P2 ;  /* 0x84e0000012007fae */ /* 0x0003e2000912187c */
[----:B------:R-:W-:-:S03]  /*50710*/  IMAD.WIDE R20, R5, 0x4, R126 ;  /* 0x0000000405147825 */ /* 0x000fc600078e027e */
[----:B------:R-:W4:Y:S04]  /*50720*/  LDL.LU.64 R142, [R1+0x1130] ;  /* 0x00113000018e7983 */ /* 0x000f280000300a00 */
[----:B------:R-:W4:Y:S04]  /*50730*/  LDL.LU.64 R126, [R1+0x1128] ;  /* 0x00112800017e7983 */ /* 0x000f280000300a00 */
[----:B------:R1:W-:Y:S04]  /*50740*/  LDGSTS.E [R15+-0x7ae00], desc[UR60][R16.64], P2 ;  /* 0x85200000100f7fae */ /* 0x0003e8000912187c */
[----:B------:R-:W-:Y:S04]  /*50750*/  STL.64 [R1+0x1328], R20 ;  /* 0x0013281401007387 */ /* 0x000fe80000100a00 */
[----:B------:R-:W-:Y:S01]  /*50760*/  LDGSTS.E [R14+-0x7aa00], desc[UR60][R20.64], P2 ;  /* 0x85600000140e7fae */ /* 0x000fe2000912187c */
[----:B-1----:R-:W-:-:S05]  /*50770*/  IMAD.WIDE R18, R5, 0x4, R30 ;  /* 0x0000000405127825 */ /* 0x002fca00078e021e */
[----:B------:R2:W-:Y:S04]  /*50780*/  STL.64 [R1+0x1340], R18 ;  /* 0x0013401201007387 */ /* 0x0005e80000100a00 */
[----:B------:R-:W4:Y:S01]  /*50790*/  LDL.LU.64 R30, [R1+0x1120] ;  /* 0x00112000011e7983 */ /* 0x000f220000300a00 */
[----:B------:R-:W-:-:S03]  /*507a0*/  IMAD.WIDE R16, R5, 0x4, R158 ;  /* 0x0000000405107825 */ /* 0x000fc600078e029e */
        /* <DEDUP_REMOVED lines=20> */
[----:B------:R-:W4:Y:S01]  /*508f0*/  LDL.LU.64 R46, [R1+0x10f8] ;  /* 0x0010f800012e7983 */ /* 0x000f220000300a00 */
[----:B------:R-:W-:-:S03]  /*50900*/  IMAD.WIDE R20, R5, 0x4, R142 ;  /* 0x0000000405147825 */ /* 0x000fc600078e028e */
[----:B------:R1:W-:Y:S04]  /*50910*/  STL.64 [R1+0x14c0], R16 ;  /* 0x0014c01001007387 */ /* 0x0003e80000100a00 */
        /* <DEDUP_REMOVED lines=8> */
[----:B------:R-:W4:Y:S04]  /*509a0*/  LDL.LU.64 R30, [R1+0x2b8] ;  /* 0x0002b800011e7983 */ /* 0x000f280000300a00 */
[----:B------:R1:W-:Y:S04]  /*509b0*/  STL.64 [R1+0x1580], R16 ;  /* 0x0015801001007387 */ /* 0x0003e80000100a00 */
[----:B------:R-:W4:Y:S04]  /*509c0*/  LDL.LU.64 R190, [R1+0x278] ;  /* 0x0002780001be7983 */ /* 0x000f280000300a00 */
[----:B------:R1:W-:Y:S04]  /*509d0*/  LDGSTS.E [R0+-0x78200], desc[UR60][R16.64], P2 ;  /* 0x87e0000010007fae */ /* 0x0003e8000912187c */
[----:B------:R-:W4:Y:S01]  /*509e0*/  LDL.LU.64 R158, [R1+0x238] ;  /* 0x00023800019e7983 */ /* 0x000f220000300a00 */
[----:B--2---:R-:W-:-:S04]  /*509f0*/  IMAD.WIDE R18, R5, 0x4, R110 ;  /* 0x0000000405127825 */ /* 0x004fc800078e026e */
[----:B------:R-:W-:-:S04]  /*50a00*/  IMAD.WIDE R20, R5, 0x4, R94 ;  /* 0x0000000405147825 */ /* 0x000fc800078e025e */
[C---:B-1----:R-:W-:Y:S01]  /*50a10*/  IMAD.WIDE R16, R5.reuse, 0x4, R78 ;  /* 0x0000000405107825 */ /* 0x042fe200078e024e */
[----:B------:R3:W-:Y:S04]  /*50a20*/  STL.64 [R1+0x15c0], R18 ;  /* 0x0015c01201007387 */ /* 0x0007e80000100a00 */
[----:B------:R-:W2:Y:S04]  /*50a30*/  LDL.LU.64 R142, [R1+0x1f8] ;  /* 0x0001f800018e7983 */ /* 0x000ea80000300a00 */
[----:B------:R-:W2:Y:S04]  /*50a40*/  LDL.LU.64 R126, [R1+0x1b8] ;  /* 0x0001b800017e7983 */ /* 0x000ea80000300a00 */
[----:B------:R-:W-:Y:S04]  /*50a50*/  STL.64 [R1+0x1600], R20 ;  /* 0x0016001401007387 */ /* 0x000fe80000100a00 */
[----:B------:R3:W-:Y:S04]  /*50a60*/  LDGSTS.E [R15+-0x5fe00], desc[UR60][R18.64], P2 ;  /* 0xa0200000120f7fae */ /* 0x0007e8000912187c */
[----:B------:R4:W-:Y:S04]  /*50a70*/  STL.64 [R1+0x1640], R16 ;  /* 0x0016401001007387 */ /* 0x0009e80000100a00 */
[----:B------:R-:W2:Y:S04]  /*50a80*/  LDL.LU.64 R110, [R1+0x178] ;  /* 0x00017800016e7983 */ /* 0x000ea80000300a00 */
[----:B------:R-:W-:Y:S04]  /*50a90*/  LDGSTS.E [R14+-0x5fa00], desc[UR60][R20.64], P2 ;  /* 0xa0600000140e7fae */ /* 0x000fe8000912187c */
[----:B------:R4:W-:Y:S04]  /*50aa0*/  LDGSTS.E [R4+-0x5f600], desc[UR60][R16.64], P2 ;  /* 0xa0a0000010047fae */ /* 0x0009e8000912187c */
[----:B------:R-:W2:Y:S01]  /*50ab0*/  LDL.LU.64 R94, [R1+0x138] ;  /* 0x00013800015e7983 */ /* 0x000ea20000300a00 */
[----:B---3--:R-:W-:-:S04]  /*50ac0*/  IMAD.WIDE R18, R5, 0x4, R62 ;  /* 0x0000000405127825 */ /* 0x008fc800078e023e */
[C---:B----4-:R-:W-:Y:S01]  /*50ad0*/  IMAD.WIDE R16, R5.reuse, 0x4, R46 ;  /* 0x0000000405107825 */ /* 0x050fe200078e022e */
[----:B------:R1:W-:Y:S04]  /*50ae0*/  STL.64 [R1+0x16b8], R18 ;  /* 0x0016b81201007387 */ /* 0x0003e80000100a00 */
[----:B------:R-:W3:Y:S04]  /*50af0*/  LDL.LU.64 R78, [R1+0xf8] ;  /* 0x0000f800014e7983 */ /* 0x000ee80000300a00 */
[----:B------:R-:W4:Y:S04]  /*50b00*/  LDL.LU.64 R62, [R1+0xb8] ;  /* 0x0000b800013e7983 */ /* 0x000f280000300a00 */
[----:B------:R1:W-:Y:S04]  /*50b10*/  LDGSTS.E [R0+-0x5f200], desc[UR60][R18.64], P2 ;  /* 0xa0e0000012007fae */ /* 0x0003e8000912187c */
[----:B------:R1:W-:Y:S04]  /*50b20*/  STL.64 [R1+0x16e0], R16 ;  /* 0x0016e01001007387 */ /* 0x0003e80000100a00 */
[----:B------:R-:W4:Y:S04]  /*50b30*/  LDL.LU.64 R46, [R1+0x78] ;  /* 0x00007800012e7983 */ /* 0x000f280000300a00 */
[----:B------:R1:W-:Y:S02]  /*50b40*/  LDGSTS.E [R15+-0x5ee00], desc[UR60][R16.64], P2 ;  /* 0xa1200000100f7fae */ /* 0x0003e4000912187c */
[----:B-1----:R-:W-:-:S02]  /*50b50*/  IMAD.WIDE R18, R5, 0x4, R30 ;  /* 0x0000000405127825 */ /* 0x002fc400078e021e */
[----:B------:R-:W4:Y:S02]  /*50b60*/  LDL.LU.64 R30, [R1+0x38] ;  /* 0x00003800011e7983 */ /* 0x000f240000300a00 */
[----:B------:R-:W-:-:S04]  /*50b70*/  IMAD.WIDE R20, R5, 0x4, R32 ;  /* 0x0000000405147825 */ /* 0x000fc800078e0220 */
[C---:B------:R-:W-:Y:S01]  /*50b80*/  IMAD.WIDE R16, R5.reuse, 0x4, R190 ;  /* 0x0000000405107825 */ /* 0x040fe200078e02be */
[----:B------:R-:W-:Y:S04]  /*50b90*/  STL.64 [R1+0x1700], R20 ;  /* 0x0017001401007387 */ /* 0x000fe80000100a00 */
[----:B------:R-:W-:Y:S04]  /*50ba0*/  LDGSTS.E [R14+-0x5ea00], desc[UR60][R20.64], P2 ;  /* 0xa1600000140e7fae */ /* 0x000fe8000912187c */
[----:B------:R1:W-:Y:S04]  /*50bb0*/  STL.64 [R1+0x1740], R18 ;  /* 0x0017401201007387 */ /* 0x0003e80000100a00 */
[----:B------:R1:W-:Y:S04]  /*50bc0*/  LDGSTS.E [R4+-0x5e600], desc[UR60][R18.64], P2 ;  /* 0xa1a0000012047fae */ /* 0x0003e8000912187c */
[----:B------:R2:W-:Y:S04]  /*50bd0*/  STL.64 [R1+0x1780], R16 ;  /* 0x0017801001007387 */ /* 0x0005e80000100a00 */
[----:B------:R2:W-:Y:S01]  /*50be0*/  LDGSTS.E [R0+-0x5e200], desc[UR60][R16.64], P2 ;  /* 0xa1e0000010007fae */ /* 0x0005e2000912187c */
[----:B-1----:R-:W-:-:S05]  /*50bf0*/  IMAD.WIDE R18, R5, 0x4, R158 ;  /* 0x0000000405127825 */ /* 0x002fca00078e029e */
[----:B------:R1:W-:Y:S04]  /*50c00*/  STL.64 [R1+0x17c0], R18 ;  /* 0x0017c01201007387 */ /* 0x0003e80000100a00 */
[----:B------:R1:W-:Y:S01]  /*50c10*/  LDGSTS.E [R15+-0x5de00], desc[UR60][R18.64], P2 ;  /* 0xa2200000120f7fae */ /* 0x0003e2000912187c */
[----:B--2---:R-:W-:-:S04]  /*50c20*/  IMAD.WIDE R20, R5, 0x4, R142 ;  /* 0x0000000405147825 */ /* 0x004fc800078e028e */
[----:B------:R-:W-:-:S04]  /*50c30*/  IMAD.WIDE R16, R5, 0x4, R126 ;  /* 0x0000000405107825 */ /* 0x000fc800078e027e */
[C---:B-1----:R-:W-:Y:S01]  /*50c40*/  IMAD.WIDE R18, R5.reuse, 0x4, R110 ;  /* 0x0000000405127825 */ /* 0x042fe200078e026e */
[----:B------:R-:W-:Y:S04]  /*50c50*/  STL.64 [R1+0x1860], R20 ;  /* 0x0018601401007387 */ /* 0x000fe80000100a00 */
[----:B------:R-:W-:Y:S04]  /*50c60*/  LDGSTS.E [R14+-0x5da00], desc[UR60][R20.64], P2 ;  /* 0xa2600000140e7fae */ /* 0x000fe8000912187c */
[----:B------:R1:W-:Y:S04]  /*50c70*/  STL.64 [R1+0x1880], R16 ;  /* 0x0018801001007387 */ /* 0x0003e80000100a00 */
[----:B------:R1:W-:Y:S04]  /*50c80*/  LDGSTS.E [R4+-0x5d600], desc[UR60][R16.64], P2 ;  /* 0xa2a0000010047fae */ /* 0x0003e8000912187c */
[----:B------:R4:W-:Y:S04]  /*50c90*/  STL.64 [R1+0x18a0], R18 ;  /* 0x0018a01201007387 */ /* 0x0009e80000100a00 */
[----:B------:R4:W-:Y:S01]  /*50ca0*/  LDGSTS.E [R0+-0x5d200], desc[UR60][R18.64], P2 ;  /* 0xa2e0000012007fae */ /* 0x0009e2000912187c */
[----:B-1----:R-:W-:-:S04]  /*50cb0*/  IMAD.WIDE R16, R5, 0x4, R94 ;  /* 0x0000000405107825 */ /* 0x002fc800078e025e */
[----:B---3--:R-:W-:-:S04]  /*50cc0*/  IMAD.WIDE R20, R5, 0x4, R78 ;  /* 0x0000000405147825 */ /* 0x008fc800078e024e */
[C---:B----4-:R-:W-:Y:S01]  /*50cd0*/  IMAD.WIDE R18, R5.reuse, 0x4, R62 ;  /* 0x0000000405127825 */ /* 0x050fe200078e023e */
        /* <DEDUP_REMOVED lines=21> */
[----:B------:R2:W-:Y:S01]  /*50e30*/  LDGSTS.E [R0+-0x5b200], desc[UR60][R18.64], P2 ;  /* 0xa4e0000012007fae */ /* 0x0005e2000912187c */
[----:B-1----:R-:W-:-:S04]  /*50e40*/  IMAD.WIDE R16, R5, 0x4, R38 ;  /* 0x0000000405107825 */ /* 0x002fc800078e0226 */
[C---:B--2---:R-:W-:Y:S01]  /*50e50*/  IMAD.WIDE R18, R5.reuse, 0x4, R70 ;  /* 0x0000000405127825 */ /* 0x044fe200078e0246 */
        /* <DEDUP_REMOVED lines=10> */
[----:B------:R-:W2:Y:S04]  /*50f00*/  LDL.LU.64 R94, [R1+0x10e8] ;  /* 0x0010e800015e7983 */ /* 0x000ea80000300a00 */
[----:B------:R-:W3:Y:S04]  /*50f10*/  LDL.LU.64 R78, [R1+0x10e0] ;  /* 0x0010e000014e7983 */ /* 0x000ee80000300a00 */
[----:B------:R4:W-:Y:S04]  /*50f20*/  STL.64 [R1+0x1c20], R18 ;  /* 0x001c201201007387 */ /* 0x0009e80000100a00 */
[----:B------:R1:W-:Y:S04]  /*50f30*/  LDGSTS.E [R0+-0x5a200], desc[UR60][R16.64], P2 ;  /* 0xa5e0000010007fae */ /* 0x0003e8000912187c */
[----:B------:R-:W3:Y:S04]  /*50f40*/  LDL.LU.64 R158, [R1+0x10d8] ;  /* 0x0010d800019e7983 */ /* 0x000ee80000300a00 */
[----:B------:R4:W-:Y:S04]  /*50f50*/  STL.64 [R1+0x1c18], R20 ;  /* 0x001c181401007387 */ /* 0x0009e80000100a00 */
[----:B------:R-:W3:Y:S04]  /*50f60*/  LDL.LU.64 R62, [R1+0x10d0] ;  /* 0x0010d000013e7983 */ /* 0x000ee80000300a00 */
[----:B------:R4:W-:Y:S04]  /*50f70*/  LDGSTS.E [R15+-0x59e00], desc[UR60][R18.64], P2 ;  /* 0xa6200000120f7fae */ /* 0x0009e8000912187c */
[----:B------:R4:W-:Y:S01]  /*50f80*/  LDGSTS.E [R14+-0x59a00], desc[UR60][R20.64], P2 ;  /* 0xa6600000140e7fae */ /* 0x0009e2000912187c */
[----:B-1----:R-:W-:-:S04]  /*50f90*/  IMAD.WIDE R16, R5, 0x4, R134 ;  /* 0x0000000405107825 */ /* 0x002fc800078e0286 */
[C---:B----4-:R-:W-:Y:S01]  /*50fa0*/  IMAD.WIDE R18, R5.reuse, 0x4, R150 ;  /* 0x0000000405127825 */ /* 0x050fe200078e0296 */
[----:B------:R1:W-:Y:S04]  /*50fb0*/  STL.64 [R1+0x1c10], R16 ;  /* 0x001c101001007387 */ /* 0x0003e80000100a00 */
        /* <DEDUP_REMOVED lines=12> */
[----:B------:R4:W-:Y:S04]  /*51080*/  STL.64 [R1+0x1bf8], R20 ;  /* 0x001bf81401007387 */ /* 0x0009e80000100a00 */
[----:B------:R-:W-:Y:S04]  /*51090*/  STL.64 [R1+0x1bf0], R18 ;  /* 0x001bf01201007387 */ /* 0x000fe80000100a00 */
[----:B------:R-:W-:Y:S01]  /*510a0*/  LDGSTS.E [R4+-0x58a00], desc[UR60][R20.64], P2 ;  /* 0xa760000014047fae */ /* 0x000fe2000912187c */
[----:B------:R-:W-:-:S03]  /*510b0*/  VIADD R248, R248, 0x100000 ;  /* 0x00100000f8f87836 */ /* 0x000fc60000000000 */
[----:B------:R4:W-:Y:S01]  /*510c0*/  LDGSTS.E [R0+-0x58600], desc[UR60][R18.64], P2 ;  /* 0xa7a0000012007fae */ /* 0x0009e2000912187c */
[----:B-1----:R-:W-:-:S05]  /*510d0*/  IMAD.WIDE R16, R5, 0x4, R214 ;  /* 0x0000000405107825 */ /* 0x002fca00078e02d6 */
[----:B------:R1:W-:Y:S04]  /*510e0*/  STL.64 [R1+0x1be8], R16 ;  /* 0x001be81001007387 */ /* 0x0003e80000100a00 */
[----:B------:R-:W4:Y:S01]  /*510f0*/  LDL.LU.64 R110, [R1+0x10a8] ;  /* 0x0010a800016e7983 */ /* 0x000f220000300a00 */
[----:B--2---:R-:W-:-:S04]  /*51100*/  IMAD.WIDE R160, R5, 0x4, R94 ;  /* 0x0000000405a07825 */ /* 0x004fc800078e025e */
[C---:B---3--:R-:W-:Y:S01]  /*51110*/  IMAD.WIDE R164, R5.reuse, 0x4, R78 ;  /* 0x0000000405a47825 */ /* 0x048fe200078e024e */
[----:B------:R-:W2:Y:S04]  /*51120*/  LDL.LU.64 R94, [R1+0x10a0] ;  /* 0x0010a000015e7983 */ /* 0x000ea80000300a00 */
[----:B------:R-:W1:Y:S01]  /*51130*/  LDL.LU.64 R78, [R1+0x1098] ;  /* 0x00109800014e7983 */ /* 0x000e620000300a00 */
[----:B------:R-:W-:-:S04]  /*51140*/  IMAD.WIDE R190, R5, 0x4, R62 ;  /* 0x0000000405be7825 */ /* 0x000fc800078e023e */
[C---:B----4-:R-:W-:Y:S01]  /*51150*/  IMAD.WIDE R196, R5.reuse, 0x4, R46 ;  /* 0x0000000405c47825 */ /* 0x050fe200078e022e */
[----:B------:R-:W3:Y:S04]  /*51160*/  LDL.LU.64 R62, [R1+0x1090] ;  /* 0x00109000013e7983 */ /* 0x000ee80000300a00 */
[----:B------:R-:W4:Y:S01]  /*51170*/  LDL.LU.64 R46, [R1+0x1088] ;  /* 0x00108800012e7983 */ /* 0x000f220000300a00 */
[----:B------:R-:W-:-:S04]  /*51180*/  IMAD.WIDE R210, R5, 0x4, R126 ;  /* 0x0000000405d27825 */ /* 0x000fc800078e027e */
[----:B------:R-:W-:Y:S01]  /*51190*/  IMAD.WIDE R214, R5, 0x4, R30 ;  /* 0x0000000405d67825 */ /* 0x000fe200078e021e */
[----:B------:R-:W4:Y:S04]  /*511a0*/  LDL.LU.64 R126, [R1+0x1080] ;  /* 0x00108000017e7983 */ /* 0x000f280000300a00 */
[----:B------:R-:W4:Y:S01]  /*511b0*/  LDL.LU.64 R30, [R1+0x1078] ;  /* 0x00107800011e7983 */ /* 0x000f220000300a00 */
[C---:B------:R-:W-:Y:S02]  /*511c0*/  VIADD R0, R249.reuse, 0x100000 ;  /* 0x00100000f9007836 */ /* 0x040fe40000000000 */
[C---:B------:R-:W-:Y:S01]  /*511d0*/  VIADD R14, R249.reuse, 0x100000 ;  /* 0x00100000f90e7836 */ /* 0x040fe20000000000 */
[----:B------:R-:W-:Y:S01]  /*511e0*/  IADD3 R4, R249, 0x100000, RZ ;  /* 0x00100000f9047810 */ /* 0x000fe20007ffe0ff */
[----:B------:R-:W-:Y:S01]  /*511f0*/  IMAD.WIDE R176, R5, 0x4, R158 ;  /* 0x0000000405b07825 */ /* 0x000fe200078e029e */
[----:B------:R1:W-:Y:S03]  /*51200*/  LDGSTS.E [R248+-0x58200], desc[UR60][R16.64], P2 ;  /* 0xa7e0000010f87fae */ /* 0x0003e6000912187c */
[----:B------:R-:W-:Y:S01]  /*51210*/  VIADD R15, R249, 0x100000 ;  /* 0x00100000f90f7836 */ /* 0x000fe20000000000 */
        /* <DEDUP_REMOVED lines=8> */
[----:B------:R-:W-:Y:S04]  /*512a0*/  LDGSTS.E [R4+-0x7e580], desc[UR60][R214.64], P2 ;  /* 0x81a80000d6047fae */ /* 0x000fe8000912187c */
[----:B------:R-:W-:Y:S01]  /*512b0*/  LDGSTS.E [R0+-0x7e180], desc[UR60][R224.64], P2 ;  /* 0x81e80000e0007fae */ /* 0x000fe2000912187c */
[----:B------:R-:W-:-:S03]  /*512c0*/  IMAD.WIDE R240, R5, 0x4, R110 ;  /* 0x0000000405f07825 */ /* 0x000fc600078e026e */
[----:B------:R-:W4:Y:S04]  /*512d0*/  LDL.LU.64 R110, [R1+0x1068] ;  /* 0x00106800016e7983 */ /* 0x000f280000300a00 */
[----:B------:R-:W-:Y:S01]  /*512e0*/  LDGSTS.E [R15+-0x7dd80], desc[UR60][R240.64], P2 ;  /* 0x82280000f00f7fae */ /* 0x000fe2000912187c */
[----:B--2---:R-:W-:-:S04]  /*512f0*/  IMAD.WIDE R20, R5, 0x4, R94 ;  /* 0x0000000405147825 */ /* 0x004fc800078e025e */
[C---:B-1----:R-:W-:Y:S01]  /*51300*/  IMAD.WIDE R16, R5.reuse, 0x4, R78 ;  /* 0x0000000405107825 */ /* 0x042fe200078e024e */
[----:B------:R-:W2:Y:S04]  /*51310*/  LDL.LU.64 R94, [R1+0x1060] ;  /* 0x00106000015e7983 */ /* 0x000ea80000300a00 */
[----:B------:R-:W2:Y:S04]  /*51320*/  LDL.LU.64 R78, [R1+0x5f8] ;  /* 0x0005f800014e7983 */ /* 0x000ea80000300a00 */
[----:B------:R-:W-:Y:S04]  /*51330*/  STL.64 [R1+0x1008], R20 ;  /* 0x0010081401007387 */ /* 0x000fe80000100a00 */
[----:B------:R-:W-:Y:S04]  /*51340*/  LDGSTS.E [R14+-0x7d980], desc[UR60][R20.64], P2 ;  /* 0x82680000140e7fae */ /* 0x000fe8000912187c */
[----:B------:R4:W-:Y:S04]  /*51350*/  STL.64 [R1+0x1048], R16 ;  /* 0x0010481001007387 */ /* 0x0009e80000100a00 */
[----:B------:R4:W-:Y:S01]  /*51360*/  LDGSTS.E [R4+-0x7d580], desc[UR60][R16.64], P2 ;  /* 0x82a8000010047fae */ /* 0x0009e2000912187c */
[----:B---3--:R-:W-:-:S04]  /*51370*/  IMAD.WIDE R18, R5, 0x4, R62 ;  /* 0x0000000405127825 */ /* 0x008fc800078e023e */
[C---:B----4-:R-:W-:Y:S01]  /*51380*/  IMAD.WIDE R16, R5.reuse, 0x4, R46 ;  /* 0x0000000405107825 */ /* 0x050fe200078e022e */
[----:B------:R-:W3:Y:S04]  /*51390*/  LDL.LU.64 R62, [R1+0x5f0] ;  /* 0x0005f000013e7983 */ /* 0x000ee80000300a00 */
[----:B------:R1:W-:Y:S04]  /*513a0*/  STL.64 [R1+0x1098], R18 ;  /* 0x0010981201007387 */ /* 0x0003e80000100a00 */
[----:B------:R-:W4:Y:S04]  /*513b0*/  LDL.LU.64 R46, [R1+0x5e8] ;  /* 0x0005e800012e7983 */ /* 0x000f280000300a00 */
[----:B------:R1:W-:Y:S04]  /*513c0*/  LDGSTS.E [R0+-0x7d180], desc[UR60][R18.64], P2 ;  /* 0x82e8000012007fae */ /* 0x0003e8000912187c */
[----:B------:R1:W-:Y:S01]  /*513d0*/  STL.64 [R1+0x10c8], R16 ;  /* 0x0010c81001007387 */ /* 0x0003e20000100a00 */
[----:B------:R-:W-:-:S03]  /*513e0*/  IMAD.WIDE R20, R5, 0x4, R126 ;  /* 0x0000000405147825 */ /* 0x000fc600078e027e */
[----:B------:R-:W4:Y:S04]  /*513f0*/  LDL.LU.64 R126, [R1+0x5e0] ;  /* 0x0005e000017e7983 */ /* 0x000f280000300a00 */
[----:B------:R1:W-:Y:S04]  /*51400*/  LDGSTS.E [R15+-0x7cd80], desc[UR60][R16.64], P2 ;  /* 0x83280000100f7fae */ /* 0x0003e8000912187c */
        /* <DEDUP_REMOVED lines=10> */
[----:B-1----:R-:W-:-:S03]  /*514b0*/  IMAD.WIDE R18, R5, 0x4, R110 ;  /* 0x0000000405127825 */ /* 0x002fc600078e026e */
[----:B------:R-:W4:Y:S04]  /*514c0*/  LDL.LU.64 R110, [R1+0x5c0] ;  /* 0x0005c000016e7983 */ /* 0x000f280000300a00 */
[----:B------:R3:W-:Y:S04]  /*514d0*/  STL.64 [R1+0x11c8], R18 ;  /* 0x0011c81201007387 */ /* 0x0007e80000100a00 */
[----:B------:R3:W-:Y:S01]  /*514e0*/  LDGSTS.E [R15+-0x7bd80], desc[UR60][R18.64], P2 ;  /* 0x84280000120f7fae */ /* 0x0007e2000912187c */
[----:B--2---:R-:W-:-:S04]  /*514f0*/  IMAD.WIDE R20, R5, 0x4, R94 ;  /* 0x0000000405147825 */ /* 0x004fc800078e025e */
[C---:B------:R-:W-:Y:S01]  /*51500*/  IMAD.WIDE R16, R5.reuse, 0x4, R78 ;  /* 0x0000000405107825 */ /* 0x040fe200078e024e */
        /* <DEDUP_REMOVED lines=38> */
[----:B---3--:R-:W-:-:S03]  /*51770*/  IMAD.WIDE R18, R5, 0x4, R62 ;  /* 0x0000000405127825 */ /* 0x008fc600078e023e */
[----:B------:R-:W3:Y:S04]  /*51780*/  LDL.LU.64 R62, [R1+0x558] ;  /* 0x00055800013e7983 */ /* 0x000ee80000300a00 */
[----:B------:R1:W-:Y:S01]  /*51790*/  STL.64 [R1+0x1488], R18 ;  /* 0x0014881201007387 */ /* 0x0003e20000100a00 */
[----:B----4-:R-:W-:-:S04]  /*517a0*/  IMAD.WIDE R16, R5, 0x4, R46 ;  /* 0x0000000405107825 */ /* 0x010fc800078e022e */
[C---:B------:R-:W-:Y:S01]  /*517b0*/  IMAD.WIDE R22, R5.reuse, 0x4, R142 ;  /* 0x0000000405167825 */ /* 0x040fe200078e028e */
[----:B------:R-:W4:Y:S03]  /*517c0*/  LDL.LU.64 R46, [R1+0x550] ;  /* 0x00055000012e7983 */ /* 0x000f260000300a00 */
[C---:B------:R-:W-:Y:S01]  /*517d0*/  IMAD.WIDE R20, R5.reuse, 0x4, R126 ;  /* 0x0000000405147825 */ /* 0x040fe200078e027e */
[----:B------:R1:W-:Y:S04]  /*517e0*/  STL.64 [R1+0x14c8], R16 ;  /* 0x0014c81001007387 */ /* 0x0003e80000100a00 */
[----:B------:R1:W-:Y:S04]  /*517f0*/  LDGSTS.E [R0+-0x79180], desc[UR60][R18.64], P2 ;  /* 0x86e8000012007fae */ /* 0x0003e8000912187c */
[----:B------:R-:W-:Y:S04]  /*51800*/  STL.64 [R1+0x1508], R22 ;  /* 0x0015081601007387 */ /* 0x000fe80000100a00 */
[----:B------:R-:W-:Y:S04]  /*51810*/  LDGSTS.E [R15+-0x78d80], desc[UR60][R16.64], P2 ;  /* 0x87280000100f7fae */ /* 0x000fe8000912187c */
[----:B------:R1:W-:Y:S04]  /*51820*/  STL.64 [R1+0x1548], R20 ;  /* 0x0015481401007387 */ /* 0x0003e80000100a00 */
[----:B------:R-:W-:Y:S04]  /*51830*/  LDGSTS.E [R14+-0x78980], desc[UR60][R22.64], P2 ;  /* 0x87680000160e7fae */ /* 0x000fe8000912187c */
[----:B------:R1:W-:Y:S02]  /*51840*/  LDGSTS.E [R4+-0x78580], desc[UR60][R20.64], P2 ;  /* 0x87a8000014047fae */ /* 0x0003e4000912187c */
[----:B-1----:R-:W-:-:S02]  /*51850*/  IMAD.WIDE R18, R5, 0x4, R30 ;  /* 0x0000000405127825 */ /* 0x002fc400078e021e */
[----:B------:R-:W4:Y:S04]  /*51860*/  LDL.LU.64 R16, [R1+0x548] ;  /* 0x0005480001107983 */ /* 0x000f280000300a00 */
[----:B------:R-:W4:Y:S04]  /*51870*/  LDL.LU.64 R30, [R1+0x2b0] ;  /* 0x0002b000011e7983 */ /* 0x000f280000300a00 */
[----:B------:R1:W-:Y:S04]  /*51880*/  STL.64 [R1+0x1588], R18 ;  /* 0x0015881201007387 */ /* 0x0003e80000100a00 */
[----:B------:R-:W4:Y:S04]  /*51890*/  LDL.LU.64 R32, [R1+0x270] ;  /* 0x0002700001207983 */ /* 0x000f280000300a00 */
[----:B------:R1:W-:Y:S04]  /*518a0*/  LDGSTS.E [R0+-0x78180], desc[UR60][R18.64], P2 ;  /* 0x87e8000012007fae */ /* 0x0003e8000912187c */
[----:B------:R-:W4:Y:S01]  /*518b0*/  LDL.LU.64 R158, [R1+0x230] ;  /* 0x00023000019e7983 */ /* 0x000f220000300a00 */
[----:B------:R-:W-:-:S05]  /*518c0*/  IMAD.WIDE R20, R5, 0x4, R110 ;  /* 0x0000000405147825 */ /* 0x000fca00078e026e */
[----:B------:R3:W-:Y:S04]  /*518d0*/  STL.64 [R1+0x15c8], R20 ;  /* 0x0015c81401007387 */ /* 0x0007e80000100a00 */
[----:B------:R-:W4:Y:S04]  /*518e0*/  LDL.LU.64 R142, [R1+0x1f0] ;  /* 0x0001f000018e7983 */ /* 0x000f280000300a00 */
[----:B------:R-:W4:Y:S04]  /*518f0*/  LDL.LU.64 R126, [R1+0x1b0] ;  /* 0x0001b000017e7983 */ /* 0x000f280000300a00 */
[----:B------:R3:W-:Y:S01]  /*51900*/  LDGSTS.E [R15+-0x5fd80], desc[UR60][R20.64], P2 ;  /* 0xa0280000140f7fae */ /* 0x0007e2000912187c */
[----:B--2---:R-:W-:-:S04]  /*51910*/  IMAD.WIDE R22, R5, 0x4, R94 ;  /* 0x0000000405167825 */ /* 0x004fc800078e025e */
[C---:B-1----:R-:W-:Y:S01]  /*51920*/  IMAD.WIDE R18, R5.reuse, 0x4, R78 ;  /* 0x0000000405127825 */ /* 0x042fe200078e024e */
[----:B------:R-:W-:Y:S04]  /*51930*/  STL.64 [R1+0x1608], R22 ;  /* 0x0016081601007387 */ /* 0x000fe80000100a00 */
        /* <DEDUP_REMOVED lines=14> */
[----:B-1----:R-:W-:-:S04]  /*51a20*/  IMAD.WIDE R20, R5, 0x4, R16 ;  /* 0x0000000405147825 */ /* 0x002fc800078e0210 */
[C---:B------:R-:W-:Y:S02]  /*51a30*/  IMAD.WIDE R16, R5.reuse, 0x4, R30 ;  /* 0x0000000405107825 */ /* 0x040fe400078e021e */
[----:B------:R-:W4:Y:S02]  /*51a40*/  LDL.LU.64 R30, [R1+0x30] ;  /* 0x00003000011e7983 */ /* 0x000f240000300a00 */
[C---:B------:R-:W-:Y:S02]  /*51a50*/  IMAD.WIDE R18, R5.reuse, 0x4, R32 ;  /* 0x0000000405127825 */ /* 0x040fe400078e0220 */
[----:B------:R-:W-:Y:S04]  /*51a60*/  STL.64 [R1+0x1708], R20 ;  /* 0x0017081401007387 */ /* 0x000fe80000100a00 */
[----:B------:R-:W-:Y:S04]  /*51a70*/  LDGSTS.E [R14+-0x5e980], desc[UR60][R20.64], P2 ;  /* 0xa1680000140e7fae */ /* 0x000fe8000912187c */
[----:B------:R1:W-:Y:S04]  /*51a80*/  STL.64 [R1+0x1748], R16 ;  /* 0x0017481001007387 */ /* 0x0003e80000100a00 */
[----:B------:R1:W-:Y:S04]  /*51a90*/  LDGSTS.E [R4+-0x5e580], desc[UR60][R16.64], P2 ;  /* 0xa1a8000010047fae */ /* 0x0003e8000912187c */
[----:B------:R1:W-:Y:S04]  /*51aa0*/  STL.64 [R1+0x1788], R18 ;  /* 0x0017881201007387 */ /* 0x0003e80000100a00 */
[----:B------:R1:W-:Y:S02]  /*51ab0*/  LDGSTS.E [R0+-0x5e180], desc[UR60][R18.64], P2 ;  /* 0xa1e8000012007fae */ /* 0x0003e4000912187c */
[----:B-1----:R-:W-:-:S04]  /*51ac0*/  IMAD.WIDE R16, R5, 0x4, R158 ;  /* 0x0000000405107825 */ /* 0x002fc800078e029e */
[----:B------:R-:W-:-:S04]  /*51ad0*/  IMAD.WIDE R20, R5, 0x4, R142 ;  /* 0x0000000405147825 */ /* 0x000fc800078e028e */
[C---:B------:R-:W-:Y:S01]  /*51ae0*/  IMAD.WIDE R18, R5.reuse, 0x4, R126 ;  /* 0x0000000405127825 */ /* 0x040fe200078e027e */
[----:B------:R2:W-:Y:S04]  /*51af0*/  STL.64 [R1+0x17c8], R16 ;  /* 0x0017c81001007387 */ /* 0x0005e80000100a00 */
[----:B------:R2:W-:Y:S04]  /*51b00*/  LDGSTS.E [R15+-0x5dd80], desc[UR60][R16.64], P2 ;  /* 0xa2280000100f7fae */ /* 0x0005e8000912187c */
[----:B------:R-:W-:Y:S04]  /*51b10*/  STL.64 [R1+0x1868], R20 ;  /* 0x0018681401007387 */ /* 0x000fe80000100a00 */
[----:B------:R-:W-:Y:S04]  /*51b20*/  LDGSTS.E [R14+-0x5d980], desc[UR60][R20.64], P2 ;  /* 0xa2680000140e7fae */ /* 0x000fe8000912187c */
[----:B------:R1:W-:Y:S04]  /*51b30*/  STL.64 [R1+0x1888], R18 ;  /* 0x0018881201007387 */ /* 0x0003e80000100a00 */
[----:B------:R1:W-:Y:S01]  /*51b40*/  LDGSTS.E [R4+-0x5d580], desc[UR60][R18.64], P2 ;  /* 0xa2a8000012047fae */ /* 0x0003e2000912187c */
[----:B------:R-:W-:-:S04]  /*51b50*/  IMAD.WIDE R22, R5, 0x4, R120 ;  /* 0x0000000405167825 */ /* 0x000fc800078e0278 */
[----:B--2---:R-:W-:-:S04]  /*51b60*/  IMAD.WIDE R16, R5, 0x4, R110 ;  /* 0x0000000405107825 */ /* 0x004fc800078e026e */
[C---:B-1----:R-:W-:Y:S01]  /*51b70*/  IMAD.WIDE R18, R5.reuse, 0x4, R94 ;  /* 0x0000000405127825 */ /* 0x042fe200078e025e */
[----:B------:R4:W-:Y:S04]  /*51b80*/  STL.64 [R1+0x18b0], R16 ;  /* 0x0018b01001007387 */ /* 0x0009e80000100a00 */
[----:B------:R4:W-:Y:S04]  /*51b90*/  LDGSTS.E [R0+-0x5d180], desc[UR60][R16.64], P2 ;  /* 0xa2e8000010007fae */ /* 0x0009e8000912187c */
[----:B------:R1:W-:Y:S04]  /*51ba0*/  STL.64 [R1+0x18d8], R18 ;  /* 0x0018d81201007387 */ /* 0x0003e80000100a00 */
[----:B------:R1:W-:Y:S01]  /*51bb0*/  LDGSTS.E [R15+-0x5cd80], desc[UR60][R18.64], P2 ;  /* 0xa3280000120f7fae */ /* 0x0003e2000912187c */
[----:B---3--:R-:W-:-:S04]  /*51bc0*/  IMAD.WIDE R20, R5, 0x4, R78 ;  /* 0x0000000405147825 */ /* 0x008fc800078e024e */
[----:B----4-:R-:W-:-:S04]  /*51bd0*/  IMAD.WIDE R16, R5, 0x4, R62 ;  /* 0x0000000405107825 */ /* 0x010fc800078e023e */
[C---:B-1----:R-:W-:Y:S01]  /*51be0*/  IMAD.WIDE R18, R5.reuse, 0x4, R46 ;  /* 0x0000000405127825 */ /* 0x042fe200078e022e */
        /* <DEDUP_REMOVED lines=29> */
[----:B------:R-:W3:Y:S04]  /*51dc0*/  LDL.LU.64 R94, [R1+0x538] ;  /* 0x00053800015e7983 */ /* 0x000ee80000300a00 */
[----:B------:R2:W-:Y:S04]  /*51dd0*/  LDGSTS.E [R0+-0x5a180], desc[UR60][R18.64], P2 ;  /* 0xa5e8000012007fae */ /* 0x0005e8000912187c */
[----:B------:R-:W4:Y:S01]  /*51de0*/  LDL.LU.64 R78, [R1+0x530] ;  /* 0x00053000014e7983 */ /* 0x000f220000300a00 */
[----:B-1----:R-:W-:-:S04]  /*51df0*/  IMAD.WIDE R16, R5, 0x4, R104 ;  /* 0x0000000405107825 */ /* 0x002fc800078e0268 */
[C---:B--2---:R-:W-:Y:S01]  /*51e00*/  IMAD.WIDE R18, R5.reuse, 0x4, R136 ;  /* 0x0000000405127825 */ /* 0x044fe200078e0288 */
[----:B------:R1:W-:Y:S04]  /*51e10*/  STL.64 [R1+0x1ba8], R16 ;  /* 0x001ba81001007387 */ /* 0x0003e80000100a00 */
[----:B------:R-:W-:Y:S01]  /*51e20*/  LDGSTS.E [R15+-0x59d80], desc[UR60][R16.64], P2 ;  /* 0xa6280000100f7fae */ /* 0x000fe2000912187c */
[----:B------:R-:W-:-:S03]  /*51e30*/  IMAD.WIDE R20, R5, 0x4, R152 ;  /* 0x0000000405147825 */ /* 0x000fc600078e0298 */
[----:B------:R-:W-:Y:S04]  /*51e40*/  LDGSTS.E [R14+-0x59980], desc[UR60][R22.64], P2 ;  /* 0xa6680000160e7fae */ /* 0x000fe8000912187c */
[----:B------:R2:W-:Y:S04]  /*51e50*/  LDGSTS.E [R4+-0x59580], desc[UR60][R18.64], P2 ;  /* 0xa6a8000012047fae */ /* 0x0005e8000912187c */
[----:B------:R2:W-:Y:S04]  /*51e60*/  LDGSTS.E [R0+-0x59180], desc[UR60][R20.64], P2 ;  /* 0xa6e8000014007fae */ /* 0x0005e8000912187c */
[----:B-1----:R-:W4:Y:S04]  /*51e70*/  LDL.LU.64 R16, [R1+0x528] ;  /* 0x0005280001107983 */ /* 0x002f280000300a00 */
[----:B------:R-:W-:Y:S04]  /*51e80*/  STL.64 [R1+0x1ba0], R22 ;  /* 0x001ba01601007387 */ /* 0x000fe80000100a00 */
[----:B------:R-:W4:Y:S04]  /*51e90*/  LDL.LU.64 R62, [R1+0x520] ;  /* 0x00052000013e7983 */ /* 0x000f280000300a00 */
[----:B------:R2:W-:Y:S04]  /*51ea0*/  STL.64 [R1+0x1b98], R18 ;  /* 0x001b981201007387 */ /* 0x0005e80000100a00 */
[----:B------:R-:W4:Y:S04]  /*51eb0*/  LDL.LU.64 R46, [R1+0x518] ;  /* 0x00051800012e7983 */ /* 0x000f280000300a00 */
[----:B------:R1:W-:Y:S04]  /*51ec0*/  STL.64 [R1+0x1b90], R20 ;  /* 0x001b901401007387 */ /* 0x0003e80000100a00 */
[----:B------:R-:W4:Y:S04]  /*51ed0*/  LDL.LU.64 R126, [R1+0x508] ;  /* 0x00050800017e7983 */ /* 0x000f280000300a00 */
[----:B------:R-:W4:Y:S01]  /*51ee0*/  LDL.LU.64 R30, [R1+0x500] ;  /* 0x00050000011e7983 */ /* 0x000f220000300a00 */
[----:B--2---:R-:W-:-:S04]  /*51ef0*/  IMAD.WIDE R18, R5, 0x4, R168 ;  /* 0x0000000405127825 */ /* 0x004fc800078e02a8 */
[----:B------:R-:W-:-:S04]  /*51f00*/  IMAD.WIDE R22, R5, 0x4, R184 ;  /* 0x0000000405167825 */ /* 0x000fc800078e02b8 */
[----:B-1----:R-:W-:Y:S01]  /*51f10*/  IMAD.WIDE R20, R5, 0x4, R200 ;  /* 0x0000000405147825 */ /* 0x002fe200078e02c8 */
[----:B------:R1:W-:Y:S04]  /*51f20*/  STL.64 [R1+0x1b88], R18 ;  /* 0x001b881201007387 */ /* 0x0003e80000100a00 */
[----:B------:R1:W-:Y:S04]  /*51f30*/  LDGSTS.E [R14+-0x58d80], desc[UR60][R18.64], P2 ;  /* 0xa7280000120e7fae */ /* 0x0003e8000912187c */
[----:B------:R-:W2:Y:S04]  /*51f40*/  LDL.LU.64 R142, [R1+0x4f8] ;  /* 0x0004f800018e7983 */ /* 0x000ea80000300a00 */
[----:B------:R3:W-:Y:S04]  /*51f50*/  STL.64 [R1+0x1b80], R22 ;  /* 0x001b801601007387 */ /* 0x0007e80000100a00 */
[----:B------:R-:W-:Y:S04]  /*51f60*/  STL.64 [R1+0x1b78], R20 ;  /* 0x001b781401007387 */ /* 0x000fe80000100a00 */
[----:B------:R3:W-:Y:S01]  /*51f70*/  LDGSTS.E [R4+-0x58980], desc[UR60][R22.64], P2 ;  /* 0xa768000016047fae */ /* 0x0007e2000912187c */
[----:B------:R-:W-:-:S03]  /*51f80*/  VIADD R249, R249, 0x100000 ;  /* 0x00100000f9f97836 */ /* 0x000fc60000000000 */
[----:B------:R4:W-:Y:S01]  /*51f90*/  LDGSTS.E [R0+-0x58580], desc[UR60][R20.64], P2 ;  /* 0xa7a8000014007fae */ /* 0x0009e2000912187c */
[----:B-1----:R-:W-:-:S05]  /*51fa0*/  IMAD.WIDE R18, R5, 0x4, R216 ;  /* 0x0000000405127825 */ /* 0x002fca00078e02d8 */
[----:B------:R1:W-:Y:S04]  /*51fb0*/  STL.64 [R1+0x1b70], R18 ;  /* 0x001b701201007387 */ /* 0x0003e80000100a00 */
[----:B------:R-:W2:Y:S01]  /*51fc0*/  LDL.LU.64 R110, [R1+0x4f0] ;  /* 0x0004f000016e7983 */ /* 0x000ea20000300a00 */
[----:B---3--:R-:W-:-:S04]  /*51fd0*/  IMAD.WIDE R22, R5, 0x4, R94 ;  /* 0x0000000405167825 */ /* 0x008fc800078e025e */
[C---:B----4-:R-:W-:Y:S01]  /*51fe0*/  IMAD.WIDE R158, R5.reuse, 0x4, R78 ;  /* 0x00000004059e7825 */ /* 0x050fe200078e024e */
[----:B------:R-:W3:Y:S04]  /*51ff0*/  LDL.LU.64 R94, [R1+0x4e8] ;  /* 0x0004e800015e7983 */ /* 0x000ee80000300a00 */
[----:B------:R-:W4:Y:S01]  /*52000*/  LDL.LU.64 R78, [R1+0x4d8] ;  /* 0x0004d800014e7983 */ /* 0x000f220000300a00 */
[----:B------:R-:W-:-:S04]  /*52010*/  IMAD.WIDE R168, R5, 0x4, R62 ;  /* 0x0000000405a87825 */ /* 0x000fc800078e023e */
[C---:B------:R-:W-:Y:S01]  /*52020*/  IMAD.WIDE R178, R5.reuse, 0x4, R46 ;  /* 0x0000000405b27825 */ /* 0x040fe200078e022e */
[----:B------:R-:W4:Y:S04]  /*52030*/  LDL.LU.64 R62, [R1+0x4d0] ;  /* 0x0004d000013e7983 */ /* 0x000f280000300a00 */
[----:B------:R-:W1:Y:S01]  /*52040*/  LDL.LU.64 R46, [R1+0x4c8] ;  /* 0x0004c800012e7983 */ /* 0x000e620000300a00 */
[----:B------:R-:W-:-:S04]  /*52050*/  IMAD.WIDE R184, R5, 0x4, R126 ;  /* 0x0000000405b87825 */ /* 0x000fc800078e027e */
[----:B------:R-:W-:Y:S01]  /*52060*/  IMAD.WIDE R198, R5, 0x4, R30 ;  /* 0x0000000405c67825 */ /* 0x000fe200078e021e */
[----:B------:R-:W4:Y:S04]  /*52070*/  LDL.LU.64 R126, [R1+0x4c0] ;  /* 0x0004c000017e7983 */ /* 0x000f280000300a00 */
[----:B------:R-:W4:Y:S01]  /*52080*/  LDL.LU.64 R30, [R1+0x4b8] ;  /* 0x0004b800011e7983 */ /* 0x000f220000300a00 */
[C---:B------:R-:W-:Y:S02]  /*52090*/  VIADD R0, R250.reuse, 0x100000 ;  /* 0x00100000fa007836 */ /* 0x040fe40000000000 */
[C---:B------:R-:W-:Y:S02]  /*520a0*/  VIADD R14, R250.reuse, 0x100000 ;  /* 0x00100000fa0e7836 */ /* 0x040fe40000000000 */
[----:B------:R-:W-:-:S02]  /*520b0*/  VIADD R4, R250, 0x100000 ;  /* 0x00100000fa047836 */ /* 0x000fc40000000000 */
[----:B------:R-:W-:Y:S01]  /*520c0*/  IMAD.WIDE R162, R5, 0x4, R16 ;  /* 0x0000000405a27825 */ /* 0x000fe200078e0210 */
[----:B------:R1:W-:Y:S01]  /*520d0*/  LDGSTS.E [R249+-0x58180], desc[UR60][R18.64], P2 ;  /* 0xa7e8000012f97fae */ /* 0x0003e2000912187c */
[----:B------:R-:W-:-:S03]  /*520e0*/  IADD3 R15, R250, 0x100000, RZ ;  /* 0x00100000fa0f7810 */ /* 0x000fc60007ffe0ff */
[----:B------:R-:W-:Y:S04]  /*520f0*/  LDGSTS.E [R0+-0x7fd00], desc[UR60][R22.64], P2 ;  /* 0x8030000016007fae */ /* 0x000fe8000912187c */
[----:B------:R-:W-:Y:S04]  /*52100*/  LDGSTS.E [R14+-0x7f900], desc[UR60][R158.64], P2 ;  /* 0x807000009e0e7fae */ /* 0x000fe8000912187c */
[----:B------:R-:W-:Y:S04]  /*52110*/  LDGSTS.E [R4+-0x7f500], desc[UR60][R162.64], P2 ;  /* 0x80b00000a2047fae */ /* 0x000fe8000912187c */
[----:B------:R-:W-:Y:S01]  /*52120*/  LDGSTS.E [R0+-0x7f100], desc[UR60][R168.64], P2 ;  /* 0x80f00000a8007fae */ /* 0x000fe2000912187c */
[----:B--2---:R-:W-:-:S03]  /*52130*/  IMAD.WIDE R212, R5, 0x4, R142 ;  /* 0x0000000405d47825 */ /* 0x004fc600078e028e */
[----:B------:R-:W-:Y:S04]  /*52140*/  LDGSTS.E [R15+-0x7ed00], desc[UR60][R178.64], P2 ;  /* 0x81300000b20f7fae */ /* 0x000fe8000912187c */
[----:B------:R-:W2:Y:S04]  /*52150*/  LDL.LU.64 R142, [R1+0x4b0] ;  /* 0x0004b000018e7983 */ /* 0x000ea80000300a00 */
[----:B------:R-:W-:Y:S04]  /*52160*/  LDGSTS.E [R14+-0x7e900], desc[UR60][R184.64], P2 ;  /* 0x81700000b80e7fae */ /* 0x000fe8000912187c */
[----:B------:R-:W-:Y:S04]  /*52170*/  LDGSTS.E [R4+-0x7e500], desc[UR60][R198.64], P2 ;  /* 0x81b00000c6047fae */ /* 0x000fe8000912187c */
[----:B------:R-:W-:Y:S01]  /*52180*/  LDGSTS.E [R0+-0x7e100], desc[UR60][R212.64], P2 ;  /* 0x81f00000d4007fae */ /* 0x000fe2000912187c */
[----:B------:R-:W-:-:S03]  /*52190*/  IMAD.WIDE R216, R5, 0x4, R110 ;  /* 0x0000000405d87825 */ /* 0x000fc600078e026e */
[----:B------:R-:W2:Y:S04]  /*521a0*/  LDL.LU.64 R110, [R1+0x4a8] ;  /* 0x0004a800016e7983 */ /* 0x000ea80000300a00 */
[----:B------:R-:W-:Y:S01]  /*521b0*/  LDGSTS.E [R15+-0x7dd00], desc[UR60][R216.64], P2 ;  /* 0x82300000d80f7fae */ /* 0x000fe2000912187c */
[----:B---3--:R-:W-:-:S04]  /*521c0*/  IMAD.WIDE R222, R5, 0x4, R94 ;  /* 0x0000000405de7825 */ /* 0x008fc800078e025e */
[C---:B----4-:R-:W-:Y:S01]  /*521d0*/  IMAD.WIDE R238, R5.reuse, 0x4, R78 ;  /* 0x0000000405ee7825 */ /* 0x050fe200078e024e */
[----:B------:R-:W3:Y:S04]  /*521e0*/  LDL.LU.64 R94, [R1+0x4a0] ;  /* 0x0004a000015e7983 */ /* 0x000ee80000300a00 */
[----:B------:R-:W4:Y:S04]  /*521f0*/  LDL.LU.64 R78, [R1+0x408] ;  /* 0x00040800014e7983 */ /* 0x000f280000300a00 */
[----:B------:R-:W-:Y:S04]  /*52200*/  LDGSTS.E [R14+-0x7d900], desc[UR60][R222.64], P2 ;  /* 0x82700000de0e7fae */ /* 0x000fe8000912187c */
[----:B------:R-:W-:Y:S01]  /*52210*/  LDGSTS.E [R4+-0x7d500], desc[UR60][R238.64], P2 ;  /* 0x82b00000ee047fae */ /* 0x000fe2000912187c */
[----:B------:R-:W-:-:S04]  /*52220*/  IMAD.WIDE R16, R5, 0x4, R62 ;  /* 0x0000000405107825 */ /* 0x000fc800078e023e */
[C---:B-1----:R-:W-:Y:S01]  /*52230*/  IMAD.WIDE R18, R5.reuse, 0x4, R46 ;  /* 0x0000000405127825 */ /* 0x042fe200078e022e */
[----:B------:R-:W4:Y:S04]  /*52240*/  LDL.LU.64 R62, [R1+0x3f8] ;  /* 0x0003f800013e7983 */ /* 0x000f280000300a00 */
        /* <DEDUP_REMOVED lines=11> */
[----:B--2---:R-:W-:-:S03]  /*52300*/  IMAD.WIDE R18, R5, 0x4, R142 ;  /* 0x0000000405127825 */ /* 0x004fc600078e028e */
[----:B------:R1:W-:Y:S04]  /*52310*/  STL.64 [R1+0x1150], R16 ;  /* 0x0011501001007387 */ /* 0x0003e80000100a00 */
[----:B------:R-:W2:Y:S04]  /*52320*/  LDL.LU.64 R32, [R1+0x3b8] ;  /* 0x0003b80001207983 */ /* 0x000ea80000300a00 */
[----:B------:R1:W-:Y:S04]  /*52330*/  LDGSTS.E [R4+-0x7c500], desc[UR60][R16.64], P2 ;  /* 0x83b0000010047fae */ /* 0x0003e8000912187c */
[----:B------:R4:W-:Y:S04]  /*52340*/  STL.64 [R1+0x1190], R18 ;  /* 0x0011901201007387 */ /* 0x0009e80000100a00 */
[----:B------:R4:W-:Y:S01]  /*52350*/  LDGSTS.E [R0+-0x7c100], desc[UR60][R18.64], P2 ;  /* 0x83f0000012007fae */ /* 0x0009e2000912187c */
[----:B-1----:R-:W-:-:S03]  /*52360*/  IMAD.WIDE R16, R5, 0x4, R110 ;  /* 0x0000000405107825 */ /* 0x002fc600078e026e */
[----:B------:R-:W2:Y:S04]  /*52370*/  LDL.LU.64 R110, [R1+0x3a8] ;  /* 0x0003a800016e7983 */ /* 0x000ea80000300a00 */
[----:B------:R1:W-:Y:S04]  /*52380*/  STL.64 [R1+0x11d0], R16 ;  /* 0x0011d01001007387 */ /* 0x0003e80000100a00 */
[----:B------:R1:W-:Y:S01]  /*52390*/  LDGSTS.E [R15+-0x7bd00], desc[UR60][R16.64], P2 ;  /* 0x84300000100f7fae */ /* 0x0003e2000912187c */
[----:B---3--:R-:W-:-:S04]  /*523a0*/  IMAD.WIDE R20, R5, 0x4, R94 ;  /* 0x0000000405147825 */ /* 0x008fc800078e025e */
[C---:B----4-:R-:W-:Y:S01]  /*523b0*/  IMAD.WIDE R18, R5.reuse, 0x4, R78 ;  /* 0x0000000405127825 */ /* 0x050fe200078e024e */
[----:B------:R-:W3:Y:S04]  /*523c0*/  LDL.LU.64 R94, [R1+0x398] ;  /* 0x00039800015e7983 */ /* 0x000ee80000300a00 */
[----:B------:R-:W4:Y:S04]  /*523d0*/  LDL.LU.64 R78, [R1+0x388] ;  /* 0x00038800014e7983 */ /* 0x000f280000300a00 */
[----:B------:R-:W-:Y:S04]  /*523e0*/  STL.64 [R1+0x1210], R20 ;  /* 0x0012101401007387 */ /* 0x000fe80000100a00 */
[----:B------:R-:W-:Y:S04]  /*523f0*/  LDGSTS.E [R14+-0x7b900], desc[UR60][R20.64], P2 ;  /* 0x84700000140e7fae */ /* 0x000fe8000912187c */
[----:B------:R1:W-:Y:S04]  /*52400*/  STL.64 [R1+0x1250], R18 ;  /* 0x0012501201007387 */ /* 0x0003e80000100a00 */
[----:B------:R1:W-:Y:S02]  /*52410*/  LDGSTS.E [R4+-0x7b500], desc[UR60][R18.64], P2 ;  /* 0x84b0000012047fae */ /* 0x0003e4000912187c */
[----:B-1----:R-:W-:-:S04]  /*52420*/  IMAD.WIDE R16, R5, 0x4, R62 ;  /* 0x0000000405107825 */ /* 0x002fc800078e023e */
[C---:B------:R-:W-:Y:S01]  /*52430*/  IMAD.WIDE R18, R5.reuse, 0x4, R46 ;  /* 0x0000000405127825 */ /* 0x040fe200078e022e */
[----:B------:R-:W4:Y:S04]  /*52440*/  LDL.LU.64 R62, [R1+0x378] ;  /* 0x00037800013e7983 */ /* 0x000f280000300a00 */
        /* <DEDUP_REMOVED lines=13> */
[----:B--2---:R-:W-:-:S03]  /*52520*/  IMAD.WIDE R18, R5, 0x4, R32 ;  /* 0x0000000405127825 */ /* 0x004fc600078e0220 */
        /* <DEDUP_REMOVED lines=11> */
[----:B------:R1:W-:Y:S04]  /*525e0*/  STL.64 [R1+0x1410], R20 ;  /* 0x0014101401007387 */ /* 0x0003e80000100a00 */
[----:B------:R1:W-:Y:S04]  /*525f0*/  LDGSTS.E [R14+-0x79900], desc[UR60][R20.64], P2 ;  /* 0x86700000140e7fae */ /* 0x0003e8000912187c */
[----:B------:R1:W-:Y:S04]  /*52600*/  STL.64 [R1+0x1450], R18 ;  /* 0x0014501201007387 */ /* 0x0003e80000100a00 */
[----:B------:R1:W-:Y:S02]  /*52610*/  LDGSTS.E [R4+-0x79500], desc[UR60][R18.64], P2 ;  /* 0x86b0000012047fae */ /* 0x0003e4000912187c */
[----:B-1----:R-:W-:-:S02]  /*52620*/  IMAD.WIDE R16, R5, 0x4, R62 ;  /* 0x0000000405107825 */ /* 0x002fc400078e023e */
[----:B------:R-:W4:Y:S04]  /*52630*/  LDL.LU.64 R62, [R1+0x2f8] ;  /* 0x0002f800013e7983 */ /* 0x000f280000300a00 */
[----:B------:R1:W-:Y:S01]  /*52640*/  STL.64 [R1+0x1490], R16 ;  /* 0x0014901001007387 */ /* 0x0003e20000100a00 */
[----:B------:R-:W-:-:S03]  /*52650*/  IMAD.WIDE R20, R5, 0x4, R46 ;  /* 0x0000000405147825 */ /* 0x000fc600078e022e */
[----:B------:R1:W-:Y:S04]  /*52660*/  LDGSTS.E [R0+-0x79100], desc[UR60][R16.64], P2 ;  /* 0x86f0000010007fae */ /* 0x0003e8000912187c */
[----:B------:R-:W4:Y:S01]  /*52670*/  LDL.LU.64 R46, [R1+0x2e8] ;  /* 0x0002e800012e7983 */ /* 0x000f220000300a00 */
[----:B------:R-:W-:-:S03]  /*52680*/  IMAD.WIDE R18, R5, 0x4, R142 ;  /* 0x0000000405127825 */ /* 0x000fc600078e028e */
[----:B------:R1:W-:Y:S04]  /*52690*/  STL.64 [R1+0x14d0], R20 ;  /* 0x0014d01401007387 */ /* 0x0003e80000100a00 */
[----:B------:R1:W-:Y:S04]  /*526a0*/  LDGSTS.E [R15+-0x78d00], desc[UR60][R20.64], P2 ;  /* 0x87300000140f7fae */ /* 0x0003e8000912187c */
[----:B------:R2:W-:Y:S04]  /*526b0*/  STL.64 [R1+0x1510], R18 ;  /* 0x0015101201007387 */ /* 0x0005e80000100a00 */
[----:B------:R2:W-:Y:S01]  /*526c0*/  LDGSTS.E [R14+-0x78900], desc[UR60][R18.64], P2 ;  /* 0x87700000120e7fae */ /* 0x0005e2000912187c */
[----:B-1----:R-:W-:-:S04]  /*526d0*/  IMAD.WIDE R16, R5, 0x4, R126 ;  /* 0x0000000405107825 */ /* 0x002fc800078e027e */
[C---:B------:R-:W-:Y:S01]  /*526e0*/  IMAD.WIDE R20, R5.reuse, 0x4, R30 ;  /* 0x0000000405147825 */ /* 0x040fe200078e021e */
[----:B------:R1:W-:Y:S04]  /*526f0*/  STL.64 [R1+0x1550], R16 ;  /* 0x0015501001007387 */ /* 0x0003e80000100a00 */
[----:B------:R-:W4:Y:S04]  /*52700*/  LDL.LU.64 R48, [R1+0x2d8] ;  /* 0x0002d80001307983 */ /* 0x000f280000300a00 */
[----:B------:R-:W4:Y:S04]  /*52710*/  LDL.LU.64 R30, [R1+0x2a8] ;  /* 0x0002a800011e7983 */ /* 0x000f280000300a00 */
[----:B------:R-:W-:Y:S04]  /*52720*/  LDGSTS.E [R4+-0x78500], desc[UR60][R16.64], P2 ;  /* 0x87b0000010047fae */ /* 0x000fe8000912187c */
[----:B------:R4:W-:Y:S04]  /*52730*/  STL.64 [R1+0x1590], R20 ;  /* 0x0015901401007387 */ /* 0x0009e80000100a00 */
[----:B------:R4:W-:Y:S01]  /*52740*/  LDGSTS.E [R0+-0x78100], desc[UR60][R20.64], P2 ;  /* 0x87f0000014007fae */ /* 0x0009e2000912187c */
[----:B--2---:R-:W-:-:S03]  /*52750*/  IMAD.WIDE R18, R5, 0x4, R110 ;  /* 0x0000000405127825 */ /* 0x004fc600078e026e */
[----:B-1----:R-:W2:Y:S04]  /*52760*/  LDL.LU.64 R16, [R1+0x268] ;  /* 0x0002680001107983 */ /* 0x002ea80000300a00 */
[----:B------:R-:W2:Y:S04]  /*52770*/  LDL.LU.64 R32, [R1+0x228] ;  /* 0x0002280001207983 */ /* 0x000ea80000300a00 */
[----:B------:R1:W-:Y:S04]  /*52780*/  STL.64 [R1+0x15d0], R18 ;  /* 0x0015d01201007387 */ /* 0x0003e80000100a00 */
[----:B------:R-:W2:Y:S04]  /*52790*/  LDL.LU.64 R142, [R1+0x1e8] ;  /* 0x0001e800018e7983 */ /* 0x000ea80000300a00 */
[----:B------:R-:W2:Y:S04]  /*527a0*/  LDL.LU.64 R126, [R1+0x1a8] ;  /* 0x0001a800017e7983 */ /* 0x000ea80000300a00 */
[----:B------:R1:W-:Y:S01]  /*527b0*/  LDGSTS.E [R15+-0x5fd00], desc[UR60][R18.64], P2 ;  /* 0xa0300000120f7fae */ /* 0x0003e2000912187c */
[----:B---3--:R-:W-:-:S04]  /*527c0*/  IMAD.WIDE R24, R5, 0x4, R94 ;  /* 0x0000000405187825 */ /* 0x008fc800078e025e */
[C---:B----4-:R-:W-:Y:S01]  /*527d0*/  IMAD.WIDE R20, R5.reuse, 0x4, R78 ;  /* 0x0000000405147825 */ /* 0x050fe200078e024e */
[----:B------:R3:W-:Y:S04]  /*527e0*/  STL.64 [R1+0x1610], R24 ;  /* 0x0016101801007387 */ /* 0x0007e80000100a00 */
[----:B------:R-:W-:Y:S04]  /*527f0*/  STL.64 [R1+0x1650], R20 ;  /* 0x0016501401007387 */ /* 0x000fe80000100a00 */
[----:B------:R-:W4:Y:S04]  /*52800*/  LDL.LU.64 R110, [R1+0x168] ;  /* 0x00016800016e7983 */ /* 0x000f280000300a00 */
[----:B------:R3:W-:Y:S04]  /*52810*/  LDGSTS.E [R14+-0x5f900], desc[UR60][R24.64], P2 ;  /* 0xa0700000180e7fae */ /* 0x0007e8000912187c */
[----:B------:R-:W4:Y:S04]  /*52820*/  LDL.LU.64 R94, [R1+0x128] ;  /* 0x00012800015e7983 */ /* 0x000f280000300a00 */
[----:B------:R-:W-:Y:S01]  /*52830*/  LDGSTS.E [R4+-0x5f500], desc[UR60][R20.64], P2 ;  /* 0xa0b0000014047fae */ /* 0x000fe2000912187c */
[----:B-1----:R-:W-:-:S04]  /*52840*/  IMAD.WIDE R18, R5, 0x4, R62 ;  /* 0x0000000405127825 */ /* 0x002fc800078e023e */
[C---:B---3--:R-:W-:Y:S01]  /*52850*/  IMAD.WIDE R24, R5.reuse, 0x4, R46 ;  /* 0x0000000405187825 */ /* 0x048fe200078e022e */
[----:B------:R1:W-:Y:S04]  /*52860*/  STL.64 [R1+0x1690], R18 ;  /* 0x0016901201007387 */ /* 0x0003e80000100a00 */
[----:B------:R-:W3:Y:S04]  /*52870*/  LDL.LU.64 R78, [R1+0xe8] ;  /* 0x0000e800014e7983 */ /* 0x000ee80000300a00 */
[----:B------:R-:W3:Y:S04]  /*52880*/  LDL.LU.64 R62, [R1+0xa8] ;  /* 0x0000a800013e7983 */ /* 0x000ee80000300a00 */
[----:B------:R1:W-:Y:S04]  /*52890*/  LDGSTS.E [R0+-0x5f100], desc[UR60][R18.64], P2 ;  /* 0xa0f0000012007fae */ /* 0x0003e8000912187c */
[----:B------:R-:W-:Y:S04]  /*528a0*/  STL.64 [R1+0x16d0], R24 ;  /* 0x0016d01801007387 */ /* 0x000fe80000100a00 */
[----:B------:R-:W3:Y:S04]  /*528b0*/  LDL.LU.64 R46, [R1+0x68] ;  /* 0x00006800012e7983 */ /* 0x000ee80000300a00 */
[----:B------:R-:W-:Y:S01]  /*528c0*/  LDGSTS.E [R15+-0x5ed00], desc[UR60][R24.64], P2 ;  /* 0xa1300000180f7fae */ /* 0x000fe2000912187c */
[----:B-1----:R-:W-:-:S03]  /*528d0*/  IMAD.WIDE R18, R5, 0x4, R30 ;  /* 0x0000000405127825 */ /* 0x002fc600078e021e */
[----:B------:R-:W3:Y:S01]  /*528e0*/  LDL.LU.64 R30, [R1+0x28] ;  /* 0x00002800011e7983 */ /* 0x000ee20000300a00 */
[----:B------:R-:W-:-:S05]  /*528f0*/  IMAD.WIDE R20, R5, 0x4, R48 ;  /* 0x0000000405147825 */ /* 0x000fca00078e0230 */
[----:B------:R1:W-:Y:S04]  /*52900*/  STL.64 [R1+0x1710], R20 ;  /* 0x0017101401007387 */ /* 0x0003e80000100a00 */
[----:B------:R1:W-:Y:S04]  /*52910*/  LDGSTS.E [R14+-0x5e900], desc[UR60][R20.64], P2 ;  /* 0xa1700000140e7fae */ /* 0x0003e8000912187c */
[----:B------:R1:W-:Y:S04]  /*52920*/  STL.64 [R1+0x1750], R18 ;  /* 0x0017501201007387 */ /* 0x0003e80000100a00 */
[----:B------:R1:W-:Y:S01]  /*52930*/  LDGSTS.E [R4+-0x5e500], desc[UR60][R18.64], P2 ;  /* 0xa1b0000012047fae */ /* 0x0003e2000912187c */
[----:B--2---:R-:W-:-:S05]  /*52940*/  IMAD.WIDE R16, R5, 0x4, R16 ;  /* 0x0000000405107825 */ /* 0x004fca00078e0210 */
[----:B------:R2:W-:Y:S04]  /*52950*/  STL.64 [R1+0x1790], R16 ;  /* 0x0017901001007387 */ /* 0x0005e80000100a00 */
[----:B------:R2:W-:Y:S01]  /*52960*/  LDGSTS.E [R0+-0x5e100], desc[UR60][R16.64], P2 ;  /* 0xa1f0000010007fae */ /* 0x0005e2000912187c */
[----:B-1----:R-:W-:-:S04]  /*52970*/  IMAD.WIDE R20, R5, 0x4, R142 ;  /* 0x0000000405147825 */ /* 0x002fc800078e028e */
[----:B------:R-:W-:-:S05]  /*52980*/  IMAD.WIDE R18, R5, 0x4, R32 ;  /* 0x0000000405127825 */ /* 0x000fca00078e0220 */
[----:B------:R4:W-:Y:S04]  /*52990*/  STL.64 [R1+0x17d0], R18 ;  /* 0x0017d01201007387 */ /* 0x0009e80000100a00 */
[----:B------:R4:W-:Y:S01]  /*529a0*/  LDGSTS.E [R15+-0x5dd00], desc[UR60][R18.64], P2 ;  /* 0xa2300000120f7fae */ /* 0x0009e2000912187c */
[----:B--2---:R-:W-:-:S03]  /*529b0*/  IMAD.WIDE R16, R5, 0x4, R126 ;  /* 0x0000000405107825 */ /* 0x004fc600078e027e */
[----:B------:R-:W-:Y:S04]  /*529c0*/  STL.64 [R1+0x1870], R20 ;  /* 0x0018701401007387 */ /* 0x000fe80000100a00 */
[----:B------:R-:W-:Y:S04]  /*529d0*/  LDGSTS.E [R14+-0x5d900], desc[UR60][R20.64], P2 ;  /* 0xa2700000140e7fae */ /* 0x000fe8000912187c */
[----:B------:R1:W-:Y:S04]  /*529e0*/  STL.64 [R1+0x1890], R16 ;  /* 0x0018901001007387 */ /* 0x0003e80000100a00 */
[----:B------:R1:W-:Y:S01]  /*529f0*/  LDGSTS.E [R4+-0x5d500], desc[UR60][R16.64], P2 ;  /* 0xa2b0000010047fae */ /* 0x0003e2000912187c */
[----:B----4-:R-:W-:-:S04]  /*52a00*/  IMAD.WIDE R18, R5, 0x4, R110 ;  /* 0x0000000405127825 */ /* 0x010fc800078e026e */
[C---:B-1----:R-:W-:Y:S01]  /*52a10*/  IMAD.WIDE R16, R5.reuse, 0x4, R94 ;  /* 0x0000000405107825 */ /* 0x042fe200078e025e */
[----:B------:R1:W-:Y:S04]  /*52a20*/  STL.64 [R1+0x18b8], R18 ;  /* 0x0018b81201007387 */ /* 0x0003e80000100a00 */
[----:B------:R1:W-:Y:S04]  /*52a30*/  LDGSTS.E [R0+-0x5d100], desc[UR60][R18.64], P2 ;  /* 0xa2f0000012007fae */ /* 0x0003e8000912187c */
[----:B------:R2:W-:Y:S04]  /*52a40*/  STL.64 [R1+0x1ab0], R16 ;  /* 0x001ab01001007387 */ /* 0x0005e80000100a00 */
[----:B------:R2:W-:Y:S01]  /*52a50*/  LDGSTS.E [R15+-0x5cd00], desc[UR60][R16.64], P2 ;  /* 0xa3300000100f7fae */ /* 0x0005e2000912187c */
[----:B---3--:R-:W-:-:S04]  /*52a60*/  IMAD.WIDE R20, R5, 0x4, R78 ;  /* 0x0000000405147825 */ /* 0x008fc800078e024e */
        /* <DEDUP_REMOVED lines=33> */
[----:B------:R-:W3:Y:S04]  /*52c80*/  LDL.LU.64 R94, [R1+0x498] ;  /* 0x00049800015e7983 */ /* 0x000ee80000300a00 */
[----:B------:R-:W4:Y:S01]  /*52c90*/  LDL.LU.64 R78, [R1+0x490] ;  /* 0x00049000014e7983 */ /* 0x000f220000300a00 */
[----:B-1----:R-:W-:-:S04]  /*52ca0*/  IMAD.WIDE R18, R5, 0x4, R106 ;  /* 0x0000000405127825 */ /* 0x002fc800078e026a */
[C---:B--2---:R-:W-:Y:S01]  /*52cb0*/  IMAD.WIDE R16, R5.reuse, 0x4, R138 ;  /* 0x0000000405107825 */ /* 0x044fe200078e028a */
[----:B------:R1:W-:Y:S04]  /*52cc0*/  STL.64 [R1+0x1b48], R18 ;  /* 0x001b481201007387 */ /* 0x0003e80000100a00 */
[----:B------:R-:W2:Y:S04]  /*52cd0*/  LDL.LU.64 R126, [R1+0x488] ;  /* 0x00048800017e7983 */ /* 0x000ea80000300a00 */
[----:B------:R-:W-:Y:S04]  /*52ce0*/  STL.64 [R1+0x1b40], R20 ;  /* 0x001b401401007387 */ /* 0x000fe80000100a00 */
[----:B------:R-:W2:Y:S04]  /*52cf0*/  LDL.LU.64 R62, [R1+0x480] ;  /* 0x00048000013e7983 */ /* 0x000ea80000300a00 */
[----:B------:R1:W-:Y:S04]  /*52d00*/  STL.64 [R1+0x1b38], R16 ;  /* 0x001b381001007387 */ /* 0x0003e80000100a00 */
[----:B------:R1:W-:Y:S04]  /*52d10*/  LDGSTS.E [R15+-0x59d00], desc[UR60][R18.64], P2 ;  /* 0xa6300000120f7fae */ /* 0x0003e8000912187c */
[----:B------:R-:W2:Y:S04]  /*52d20*/  LDL.LU.64 R46, [R1+0x478] ;  /* 0x00047800012e7983 */ /* 0x000ea80000300a00 */
[----:B------:R-:W-:Y:S04]  /*52d30*/  LDGSTS.E [R14+-0x59900], desc[UR60][R20.64], P2 ;  /* 0xa6700000140e7fae */ /* 0x000fe8000912187c */
[----:B------:R1:W-:Y:S02]  /*52d40*/  LDGSTS.E [R4+-0x59500], desc[UR60][R16.64], P2 ;  /* 0xa6b0000010047fae */ /* 0x0003e4000912187c */
[----:B-1----:R-:W-:-:S05]  /*52d50*/  IMAD.WIDE R18, R5, 0x4, R154 ;  /* 0x0000000405127825 */ /* 0x002fca00078e029a */
[----:B------:R1:W-:Y:S04]  /*52d60*/  STL.64 [R1+0x1b30], R18 ;  /* 0x001b301201007387 */ /* 0x0003e80000100a00 */
[----:B------:R-:W2:Y:S01]  /*52d70*/  LDL.LU.64 R30, [R1+0x470] ;  /* 0x00047000011e7983 */ /* 0x000ea20000300a00 */
[----:B------:R-:W-:-:S04]  /*52d80*/  IMAD.WIDE R16, R5, 0x4, R170 ;  /* 0x0000000405107825 */ /* 0x000fc800078e02aa */
[----:B------:R-:W-:Y:S01]  /*52d90*/  IMAD.WIDE R20, R5, 0x4, R186 ;  /* 0x0000000405147825 */ /* 0x000fe200078e02ba */
[----:B------:R1:W-:Y:S04]  /*52da0*/  LDGSTS.E [R0+-0x59100], desc[UR60][R18.64], P2 ;  /* 0xa6f0000012007fae */ /* 0x0003e8000912187c */
[----:B------:R1:W-:Y:S04]  /*52db0*/  STL.64 [R1+0x1b28], R16 ;  /* 0x001b281001007387 */ /* 0x0003e80000100a00 */
[----:B------:R1:W-:Y:S04]  /*52dc0*/  LDGSTS.E [R14+-0x58d00], desc[UR60][R16.64], P2 ;  /* 0xa7300000100e7fae */ /* 0x0003e8000912187c */
[----:B------:R-:W2:Y:S04]  /*52dd0*/  LDL.LU.64 R32, [R1+0x468] ;  /* 0x0004680001207983 */ /* 0x000ea80000300a00 */
[----:B------:R-:W-:Y:S04]  /*52de0*/  STL.64 [R1+0x1b20], R20 ;  /* 0x001b201401007387 */ /* 0x000fe80000100a00 */
[----:B------:R-:W2:Y:S01]  /*52df0*/  LDL.LU.64 R142, [R1+0x460] ;  /* 0x00046000018e7983 */ /* 0x000ea20000300a00 */
[----:B------:R-:W-:-:S03]  /*52e00*/  VIADD R250, R250, 0x100000 ;  /* 0x00100000fafa7836 */ /* 0x000fc60000000000 */
[----:B------:R-:W-:Y:S01]  /*52e10*/  LDGSTS.E [R4+-0x58900], desc[UR60][R20.64], P2 ;  /* 0xa770000014047fae */ /* 0x000fe2000912187c */
[----:B-1----:R-:W-:-:S04]  /*52e20*/  IMAD.WIDE R18, R5, 0x4, R202 ;  /* 0x0000000405127825 */ /* 0x002fc800078e02ca */
[C---:B------:R-:W-:Y:S01]  /*52e30*/  IMAD.WIDE R16, R5.reuse, 0x4, R218 ;  /* 0x0000000405107825 */ /* 0x040fe200078e02da */
[----:B------:R-:W-:Y:S04]  /*52e40*/  STL.64 [R1+0x1b18], R18 ;  /* 0x001b181201007387 */ /* 0x000fe80000100a00 */
[----:B------:R4:W-:Y:S04]  /*52e50*/  STL.64 [R1+0x1b08], R16 ;  /* 0x001b081001007387 */ /* 0x0009e80000100a00 */
[----:B------:R-:W2:Y:S04]  /*52e60*/  LDL.LU.64 R110, [R1+0x458] ;  /* 0x00045800016e7983 */ /* 0x000ea80000300a00 */
[----:B------:R-:W-:Y:S04]  /*52e70*/  LDGSTS.E [R0+-0x58500], desc[UR60][R18.64], P2 ;  /* 0xa7b0000012007fae */ /* 0x000fe8000912187c */
[----:B------:R4:W-:Y:S01]  /*52e80*/  LDGSTS.E [R250+-0x58100], desc[UR60][R16.64], P2 ;  /* 0xa7f0000010fa7fae */ /* 0x0009e2000912187c */
[----:B---3--:R-:W-:-:S04]  /*52e90*/  IMAD.WIDE R14, R5, 0x4, R94 ;  /* 0x00000004050e7825 */ /* 0x008fc800078e025e */
[C---:B----4-:R-:W-:Y:S01]  /*52ea0*/  IMAD.WIDE R16, R5.reuse, 0x4, R78 ;  /* 0x0000000405107825 */ /* 0x050fe200078e024e */
[----:B------:R-:W3:Y:S04]  /*52eb0*/  LDL.LU.64 R94, [R1+0x450] ;  /* 0x00045000015e7983 */ /* 0x000ee80000300a00 */
[----:B------:R-:W4:Y:S01]  /*52ec0*/  LDL.LU.64 R78, [R1+0x448] ;  /* 0x00044800014e7983 */ /* 0x000f220000300a00 */
[----:B--2---:R-:W-:-:S04]  /*52ed0*/  IMAD.WIDE R20, R5, 0x4, R62 ;  /* 0x0000000405147825 */ /* 0x004fc800078e023e */
[C---:B------:R-:W-:Y:S01]  /*52ee0*/  IMAD.WIDE R152, R5.reuse, 0x4, R46 ;  /* 0x0000000405987825 */ /* 0x040fe200078e022e */
[----:B------:R-:W2:Y:S04]  /*52ef0*/  LDL.LU.64 R62, [R1+0x440] ;  /* 0x00044000013e7983 */ /* 0x000ea80000300a00 */
[----:B------:R-:W2:Y:S01]  /*52f00*/  LDL.LU.64 R46, [R1+0x438] ;  /* 0x00043800012e7983 */ /* 0x000ea20000300a00 */
[----:B------:R-:W-:-:S03]  /*52f10*/  IMAD.WIDE R18, R5, 0x4, R126 ;  /* 0x0000000405127825 */ /* 0x000fc600078e027e */
[----:B------:R-:W2:Y:S01]  /*52f20*/  LDL.LU.64 R126, [R1+0x430] ;  /* 0x00043000017e7983 */ /* 0x000ea20000300a00 */
[----:B------:R-:W-:-:S03]  /*52f30*/  IMAD.WIDE R154, R5, 0x4, R30 ;  /* 0x00000004059a7825 */ /* 0x000fc600078e021e */
[----:B------:R-:W2:Y:S01]  /*52f40*/  LDL.LU.64 R30, [R1+0x428] ;  /* 0x00042800011e7983 */ /* 0x000ea20000300a00 */
[----:B------:R-:W-:-:S03]  /*52f50*/  IMAD.WIDE R170, R5, 0x4, R142 ;  /* 0x0000000405aa7825 */ /* 0x000fc600078e028e */
[----:B------:R-:W2:Y:S01]  /*52f60*/  LDL.LU.64 R142, [R1+0x420] ;  /* 0x00042000018e7983 */ /* 0x000ea20000300a00 */
[----:B------:R-:W-:-:S03]  /*52f70*/  IMAD.WIDE R182, R5, 0x4, R110 ;  /* 0x0000000405b67825 */ /* 0x000fc600078e026e */
[----:B------:R-:W2:Y:S01]  /*52f80*/  LDL.LU.64 R110, [R1+0x418] ;  /* 0x00041800016e7983 */ /* 0x000ea20000300a00 */
        /* <DEDUP_REMOVED lines=12> */
[C---:B------:R-:W-:Y:S02]  /*53050*/  VIADD R0, R251.reuse, 0x100000 ;  /* 0x00100000fb007836 */ /* 0x040fe40000000000 */
[C---:B------:R-:W-:Y:S02]  /*53060*/  VIADD R24, R251.reuse, 0x100000 ;  /* 0x00100000fb187836 */ /* 0x040fe40000000000 */
[C---:B------:R-:W-:Y:S02]  /*53070*/  VIADD R4, R251.reuse, 0x100000 ;  /* 0x00100000fb047836 */ /* 0x040fe40000000000 */
[----:B------:R-:W-:Y:S02]  /*53080*/  VIADD R25, R251, 0x100000 ;  /* 0x00100000fb197836 */ /* 0x000fe40000000000 */
[C---:B------:R-:W-:Y:S01]  /*53090*/  IMAD.WIDE R166, R5.reuse, 0x4, R32 ;  /* 0x0000000405a67825 */ /* 0x040fe200078e0220 */
[----:B------:R-:W-:Y:S04]  /*530a0*/  LDGSTS.E [R0+-0x7fc80], desc[UR60][R14.64], P2 ;  /* 0x803800000e007fae */ /* 0x000fe8000912187c */
        /* <DEDUP_REMOVED lines=8> */
[----:B------:R-:W2:Y:S04]  /*53130*/  LDL.LU.64 R48, [R1+0x3b0] ;  /* 0x0003b00001307983 */ /* 0x000ea80000300a00 */
[----:B------:R-:W-:Y:S04]  /*53140*/  LDGSTS.E [R24+-0x7d880], desc[UR60][R186.64], P2 ;  /* 0x82780000ba187fae */ /* 0x000fe8000912187c */
[----:B------:R-:W-:Y:S01]  /*53150*/  LDGSTS.E [R4+-0x7d480], desc[UR60][R200.64], P2 ;  /* 0x82b80000c8047fae */ /* 0x000fe2000912187c */
[----:B------:R-:W-:-:S04]  /*53160*/  IMAD.WIDE R32, R5, 0x4, R110 ;  /* 0x0000000405207825 */ /* 0x000fc800078e026e */
[C---:B------:R-:W-:Y:S01]  /*53170*/  IMAD.WIDE R248, R5.reuse, 0x4, R142 ;  /* 0x0000000405f87825 */ /* 0x040fe200078e028e */
[----:B------:R-:W-:Y:S04]  /*53180*/  LDGSTS.E [R0+-0x7d080], desc[UR60][R202.64], P2 ;  /* 0x82f80000ca007fae */ /* 0x000fe8000912187c */
[----:B------:R-:W-:Y:S04]  /*53190*/  LDGSTS.E [R25+-0x7cc80], desc[UR60][R218.64], P2 ;  /* 0x83380000da197fae */ /* 0x000fe8000912187c */
[----:B------:R-:W-:Y:S04]  /*531a0*/  LDGSTS.E [R24+-0x7c880], desc[UR60][R220.64], P2 ;  /* 0x83780000dc187fae */ /* 0x000fe8000912187c */
[----:B------:R-:W2:Y:S04]  /*531b0*/  LDL.LU.64 R110, [R1+0x3a0] ;  /* 0x0003a000016e7983 */ /* 0x000ea80000300a00 */
[----:B------:R-:W-:Y:S04]  /*531c0*/  LDGSTS.E [R4+-0x7c480], desc[UR60][R236.64], P2 ;  /* 0x83b80000ec047fae */ /* 0x000fe8000912187c */
[----:B------:R2:W-:Y:S04]  /*531d0*/  STL.64 [R1+0x11d8], R32 ;  /* 0x0011d82001007387 */ /* 0x0005e80000100a00 */
[----:B------:R-:W-:Y:S04]  /*531e0*/  LDGSTS.E [R0+-0x7c080], desc[UR60][R248.64], P2 ;  /* 0x83f80000f8007fae */ /* 0x000fe8000912187c */
        /* <DEDUP_REMOVED lines=8> */
[----:B------:R1:W-:Y:S01]  /*53270*/  LDGSTS.E [R4+-0x7b480], desc[UR60][R26.64], P2 ;  /* 0x84b800001a047fae */ /* 0x0003e2000912187c */
[----:B--2---:R-:W-:-:S04]  /*53280*/  IMAD.WIDE R32, R5, 0x4, R62 ;  /* 0x0000000405207825 */ /* 0x004fc800078e023e */
[C---:B-1----:R-:W-:Y:S01]  /*53290*/  IMAD.WIDE R26, R5.reuse, 0x4, R46 ;  /* 0x00000004051a7825 */ /* 0x042fe200078e022e */
[----:B------:R-:W2:Y:S04]  /*532a0*/  LDL.LU.64 R62, [R1+0x370] ;  /* 0x00037000013e7983 */ /* 0x000ea80000300a00 */
[----:B------:R1:W-:Y:S04]  /*532b0*/  STL.64 [R1+0x1298], R32 ;  /* 0x0012982001007387 */ /* 0x0003e80000100a00 */
[----:B------:R-:W2:Y:S04]  /*532c0*/  LDL.LU.64 R46, [R1+0x360] ;  /* 0x00036000012e7983 */ /* 0x000ea80000300a00 */
[----:B------:R1:W-:Y:S04]  /*532d0*/  LDGSTS.E [R0+-0x7b080], desc[UR60][R32.64], P2 ;  /* 0x84f8000020007fae */ /* 0x0003e8000912187c */
[----:B------:R1:W-:Y:S01]  /*532e0*/  STL.64 [R1+0x12d8], R26 ;  /* 0x0012d81a01007387 */ /* 0x0003e20000100a00 */
[----:B------:R-:W-:-:S03]  /*532f0*/  IMAD.WIDE R34, R5, 0x4, R126 ;  /* 0x0000000405227825 */ /* 0x000fc600078e027e */
[----:B------:R-:W2:Y:S04]  /*53300*/  LDL.LU.64 R142, [R1+0x350] ;  /* 0x00035000018e7983 */ /* 0x000ea80000300a00 */
[----:B------:R-:W2:Y:S04]  /*53310*/  LDL.LU.64 R126, [R1+0x340] ;  /* 0x00034000017e7983 */ /* 0x000ea80000300a00 */
[----:B------:R1:W-:Y:S04]  /*53320*/  LDGSTS.E [R25+-0x7ac80], desc[UR60][R26.64], P2 ;  /* 0x853800001a197fae */ /* 0x0003e8000912187c */
[----:B------:R-:W-:Y:S04]  /*53330*/  STL.64 [R1+0x1318], R34 ;  /* 0x0013182201007387 */ /* 0x000fe80000100a00 */
[----:B------:R-:W-:Y:S01]  /*53340*/  LDGSTS.E [R24+-0x7a880], desc[UR60][R34.64], P2 ;  /* 0x8578000022187fae */ /* 0x000fe2000912187c */
[----:B-1----:R-:W-:-:S05]  /*53350*/  IMAD.WIDE R32, R5, 0x4, R30 ;  /* 0x0000000405207825 */ /* 0x002fca00078e021e */
[----:B------:R1:W-:Y:S04]  /*53360*/  STL.64 [R1+0x1358], R32 ;  /* 0x0013582001007387 */ /* 0x0003e80000100a00 */
[----:B------:R-:W2:Y:S04]  /*53370*/  LDL.LU.64 R30, [R1+0x330] ;  /* 0x00033000011e7983 */ /* 0x000ea80000300a00 */
[----:B------:R1:W-:Y:S01]  /*53380*/  LDGSTS.E [R4+-0x7a480], desc[UR60][R32.64], P2 ;  /* 0x85b8000020047fae */ /* 0x0003e2000912187c */
[----:B------:R-:W-:-:S05]  /*53390*/  IMAD.WIDE R26, R5, 0x4, R48 ;  /* 0x00000004051a7825 */ /* 0x000fca00078e0230 */
        /* <DEDUP_REMOVED lines=18> */
[----:B------:R1:W-:Y:S01]  /*534c0*/  LDGSTS.E [R0+-0x79080], desc[UR60][R32.64], P2 ;  /* 0x86f8000020007fae */ /* 0x0003e2000912187c */
[----:B------:R-:W-:-:S03]  /*534d0*/  IMAD.WIDE R34, R5, 0x4, R142 ;  /* 0x0000000405227825 */ /* 0x000fc600078e028e */
[----:B------:R-:W2:Y:S04]  /*534e0*/  LDL.LU.64 R46, [R1+0x2e0] ;  /* 0x0002e000012e7983 */ /* 0x000ea80000300a00 */
[----:B------:R1:W-:Y:S04]  /*534f0*/  STL.64 [R1+0x14d8], R26 ;  /* 0x0014d81a01007387 */ /* 0x0003e80000100a00 */
[----:B------:R1:W-:Y:S04]  /*53500*/  LDGSTS.E [R25+-0x78c80], desc[UR60][R26.64], P2 ;  /* 0x873800001a197fae */ /* 0x0003e8000912187c */
[----:B------:R-:W-:Y:S04]  /*53510*/  STL.64 [R1+0x1518], R34 ;  /* 0x0015182201007387 */ /* 0x000fe80000100a00 */
[----:B------:R1:W-:Y:S02]  /*53520*/  LDGSTS.E [R24+-0x78880], desc[UR60][R34.64], P2 ;  /* 0x8778000022187fae */ /* 0x0003e4000912187c */
[----:B-1----:R-:W-:-:S05]  /*53530*/  IMAD.WIDE R32, R5, 0x4, R126 ;  /* 0x0000000405207825 */ /* 0x002fca00078e027e */
[----:B------:R1:W-:Y:S04]  /*53540*/  STL.64 [R1+0x1558], R32 ;  /* 0x0015582001007387 */ /* 0x0003e80000100a00 */
[----:B------:R-:W2:Y:S01]  /*53550*/  LDL.LU.64 R64, [R1+0x2d0] ;  /* 0x0002d00001407983 */ /* 0x000ea20000300a00 */
[----:B------:R-:W-:-:S03]  /*53560*/  IMAD.WIDE R26, R5, 0x4, R30 ;  /* 0x00000004051a7825 */ /* 0x000fc600078e021e */
[----:B------:R-:W-:Y:S04]  /*53570*/  LDGSTS.E [R4+-0x78480], desc[UR60][R32.64], P2 ;  /* 0x87b8000020047fae */ /* 0x000fe8000912187c */
[----:B------:R-:W2:Y:S04]  /*53580*/  LDL.LU.64 R30, [R1+0x2a0] ;  /* 0x0002a000011e7983 */ /* 0x000ea80000300a00 */
[----:B------:R4:W-:Y:S04]  /*53590*/  STL.64 [R1+0x1598], R26 ;  /* 0x0015981a01007387 */ /* 0x0009e80000100a00 */
[----:B------:R-:W2:Y:S04]  /*535a0*/  LDL.LU.64 R48, [R1+0x260] ;  /* 0x0002600001307983 */ /* 0x000ea80000300a00 */
[----:B------:R4:W-:Y:S04]  /*535b0*/  LDGSTS.E [R0+-0x78080], desc[UR60][R26.64], P2 ;  /* 0x87f800001a007fae */ /* 0x0009e8000912187c */
[----:B-1----:R-:W2:Y:S01]  /*535c0*/  LDL.LU.64 R32, [R1+0x220] ;  /* 0x0002200001207983 */ /* 0x002ea20000300a00 */
[----:B------:R-:W-:-:S05]  /*535d0*/  IMAD.WIDE R34, R5, 0x4, R110 ;  /* 0x0000000405227825 */ /* 0x000fca00078e026e */
[----:B------:R2:W-:Y:S04]  /*535e0*/  STL.64 [R1+0x15d8], R34 ;  /* 0x0015d82201007387 */ /* 0x0005e80000100a00 */
[----:B------:R-:W2:Y:S04]  /*535f0*/  LDL.LU.64 R142, [R1+0x1e0] ;  /* 0x0001e000018e7983 */ /* 0x000ea80000300a00 */
[----:B------:R-:W2:Y:S04]  /*53600*/  LDL.LU.64 R126, [R1+0x1a0] ;  /* 0x0001a000017e7983 */ /* 0x000ea80000300a00 */
[----:B------:R2:W-:Y:S01]  /*53610*/  LDGSTS.E [R25+-0x5fc80], desc[UR60][R34.64], P2 ;  /* 0xa038000022197fae */ /* 0x0005e2000912187c */
[----:B---3--:R-:W-:-:S04]  /*53620*/  IMAD.WIDE R36, R5, 0x4, R94 ;  /* 0x0000000405247825 */ /* 0x008fc800078e025e */
[C---:B----4-:R-:W-:Y:S01]  /*53630*/  IMAD.WIDE R26, R5.reuse, 0x4, R78 ;  /* 0x00000004051a7825 */ /* 0x050fe200078e024e */
[----:B------:R-:W-:Y:S04]  /*53640*/  STL.64 [R1+0x1618], R36 ;  /* 0x0016182401007387 */ /* 0x000fe80000100a00 */
[----:B------:R1:W-:Y:S04]  /*53650*/  STL.64 [R1+0x1658], R26 ;  /* 0x0016581a01007387 */ /* 0x0003e80000100a00 */
[----:B------:R-:W-:Y:S04]  /*53660*/  LDGSTS.E [R24+-0x5f880], desc[UR60][R36.64], P2 ;  /* 0xa078000024187fae */ /* 0x000fe8000912187c */
[----:B------:R-:W3:Y:S04]  /*53670*/  LDL.LU.64 R110, [R1+0x160] ;  /* 0x00016000016e7983 */ /* 0x000ee80000300a00 */
[----:B------:R1:W-:Y:S04]  /*53680*/  LDGSTS.E [R4+-0x5f480], desc[UR60][R26.64], P2 ;  /* 0xa0b800001a047fae */ /* 0x0003e8000912187c */
[----:B------:R-:W4:Y:S01]  /*53690*/  LDL.LU.64 R94, [R1+0x120] ;  /* 0x00012000015e7983 */ /* 0x000f220000300a00 */
[----:B--2---:R-:W-:-:S04]  /*536a0*/  IMAD.WIDE R34, R5, 0x4, R62 ;  /* 0x0000000405227825 */ /* 0x004fc800078e023e */
[C---:B-1----:R-:W-:Y:S01]  /*536b0*/  IMAD.WIDE R26, R5.reuse, 0x4, R46 ;  /* 0x00000004051a7825 */ /* 0x042fe200078e022e */
[----:B------:R1:W-:Y:S04]  /*536c0*/  STL.64 [R1+0x1698], R34 ;  /* 0x0016982201007387 */ /* 0x0003e80000100a00 */
[----:B------:R-:W2:Y:S04]  /*536d0*/  LDL.LU.64 R78, [R1+0xe0] ;  /* 0x0000e000014e7983 */ /* 0x000ea80000300a00 */
[----:B------:R-:W2:Y:S04]  /*536e0*/  LDL.LU.64 R62, [R1+0xa0] ;  /* 0x0000a000013e7983 */ /* 0x000ea80000300a00 */
[----:B------:R1:W-:Y:S04]  /*536f0*/  LDGSTS.E [R0+-0x5f080], desc[UR60][R34.64], P2 ;  /* 0xa0f8000022007fae */ /* 0x0003e8000912187c */
[----:B------:R1:W-:Y:S04]  /*53700*/  STL.64 [R1+0x16d8], R26 ;  /* 0x0016d81a01007387 */ /* 0x0003e80000100a00 */
[----:B------:R-:W2:Y:S04]  /*53710*/  LDL.LU.64 R46, [R1+0x60] ;  /* 0x00006000012e7983 */ /* 0x000ea80000300a00 */
[----:B------:R1:W-:Y:S02]  /*53720*/  LDGSTS.E [R25+-0x5ec80], desc[UR60][R26.64], P2 ;  /* 0xa13800001a197fae */ /* 0x0003e4000912187c */
[----:B-1----:R-:W-:-:S02]  /*53730*/  IMAD.WIDE R34, R5, 0x4, R30 ;  /* 0x0000000405227825 */ /* 0x002fc400078e021e */
[----:B------:R-:W2:Y:S02]  /*53740*/  LDL.LU.64 R30, [R1+0x20] ;  /* 0x00002000011e7983 */ /* 0x000ea40000300a00 */
[----:B------:R-:W-:-:S04]  /*53750*/  IMAD.WIDE R36, R5, 0x4, R64 ;  /* 0x0000000405247825 */ /* 0x000fc800078e0240 */
[C---:B------:R-:W-:Y:S01]  /*53760*/  IMAD.WIDE R26, R5.reuse, 0x4, R48 ;  /* 0x00000004051a7825 */ /* 0x040fe200078e0230 */
[----:B------:R-:W-:Y:S04]  /*53770*/  STL.64 [R1+0x1718], R36 ;  /* 0x0017182401007387 */ /* 0x000fe80000100a00 */
[----:B------:R-:W-:Y:S04]  /*53780*/  LDGSTS.E [R24+-0x5e880], desc[UR60][R36.64], P2 ;  /* 0xa178000024187fae */ /* 0x000fe8000912187c */
[----:B------:R1:W-:Y:S04]  /*53790*/  STL.64 [R1+0x1758], R34 ;  /* 0x0017582201007387 */ /* 0x0003e80000100a00 */
[----:B------:R1:W-:Y:S01]  /*537a0*/  LDGSTS.E [R4+-0x5e480], desc[UR60][R34.64], P2 ;  /* 0xa1b8000022047fae */ /* 0x0003e2000912187c */
[----:B------:R-:W-:-:S03]  /*537b0*/  IMAD.WIDE R32, R5, 0x4, R32 ;  /* 0x0000000405207825 */ /* 0x000fc600078e0220 */
[----:B------:R1:W-:Y:S04]  /*537c0*/  STL.64 [R1+0x1798], R26 ;  /* 0x0017981a01007387 */ /* 0x0003e80000100a00 */
[----:B------:R1:W-:Y:S04]  /*537d0*/  LDGSTS.E [R0+-0x5e080], desc[UR60][R26.64], P2 ;  /* 0xa1f800001a007fae */ /* 0x0003e8000912187c */
[----:B------:R3:W-:Y:S04]  /*537e0*/  STL.64 [R1+0x17d8], R32 ;  /* 0x0017d82001007387 */ /* 0x0007e80000100a00 */
[----:B------:R3:W-:Y:S01]  /*537f0*/  LDGSTS.E [R25+-0x5dc80], desc[UR60][R32.64], P2 ;  /* 0xa238000020197fae */ /* 0x0007e2000912187c */
[----:B-1----:R-:W-:-:S04]  /*53800*/  IMAD.WIDE R34, R5, 0x4, R142 ;  /* 0x0000000405227825 */ /* 0x002fc800078e028e */
[C---:B------:R-:W-:Y:S01]  /*53810*/  IMAD.WIDE R26, R5.reuse, 0x4, R126 ;  /* 0x00000004051a7825 */ /* 0x040fe200078e027e */
[----:B------:R-:W-:Y:S04]  /*53820*/  STL.64 [R1+0x1878], R34 ;  /* 0x0018782201007387 */ /* 0x000fe80000100a00 */
[----:B------:R-:W-:Y:S04]  /*53830*/  LDGSTS.E [R24+-0x5d880], desc[UR60][R34.64], P2 ;  /* 0xa278000022187fae */ /* 0x000fe8000912187c */
[----:B------:R4:W-:Y:S04]  /*53840*/  STL.64 [R1+0x1898], R26 ;  /* 0x0018981a01007387 */ /* 0x0009e80000100a00 */
[----:B------:R4:W-:Y:S01]  /*53850*/  LDGSTS.E [R4+-0x5d480], desc[UR60][R26.64], P2 ;  /* 0xa2b800001a047fae */ /* 0x0009e2000912187c */
[----:B---3--:R-:W-:-:S04]  /*53860*/  IMAD.WIDE R32, R5, 0x4, R110 ;  /* 0x0000000405207825 */ /* 0x008fc800078e026e */
[C---:B----4-:R-:W-:Y:S01]  /*53870*/  IMAD.WIDE R26, R5.reuse, 0x4, R94 ;  /* 0x00000004051a7825 */ /* 0x050fe200078e025e */
[----:B------:R1:W-:Y:S04]  /*53880*/  STL.64 [R1+0x18c0], R32 ;  /* 0x0018c02001007387 */ /* 0x0003e80000100a00 */
[----:B------:R1:W-:Y:S04]  /*53890*/  LDGSTS.E [R0+-0x5d080], desc[UR60][R32.64], P2 ;  /* 0xa2f8000020007fae */ /* 0x0003e8000912187c */
[----:B------:R3:W-:Y:S04]  /*538a0*/  STL.64 [R1+0x1a30], R26 ;  /* 0x001a301a01007387 */ /* 0x0007e80000100a00 */
[----:B------:R3:W-:Y:S01]  /*538b0*/  LDGSTS.E [R25+-0x5cc80], desc[UR60][R26.64], P2 ;  /* 0xa33800001a197fae */ /* 0x0007e2000912187c */
[----:B--2---:R-:W-:-:S04]  /*538c0*/  IMAD.WIDE R34, R5, 0x4, R78 ;  /* 0x0000000405227825 */ /* 0x004fc800078e024e */
[----:B-1----:R-:W-:-:S04]  /*538d0*/  IMAD.WIDE R32, R5, 0x4, R62 ;  /* 0x0000000405207825 */ /* 0x002fc800078e023e */
[C---:B---3--:R-:W-:Y:S01]  /*538e0*/  IMAD.WIDE R26, R5.reuse, 0x4, R46 ;  /* 0x00000004051a7825 */ /* 0x048fe200078e022e */
[----:B------:R-:W-:Y:S04]  /*538f0*/  STL.64 [R1+0x1a38], R34 ;  /* 0x001a382201007387 */ /* 0x000fe80000100a00 */
[----:B------:R-:W-:Y:S04]  /*53900*/  LDGSTS.E [R24+-0x5c880], desc[UR60][R34.64], P2 ;  /* 0xa378000022187fae */ /* 0x000fe8000912187c */
[----:B------:R-:W-:Y:S04]  /*53910*/  STL.64 [R1+0x1a40], R32 ;  /* 0x001a402001007387 */ /* 0x000fe80000100a00 */
[----:B------:R-:W-:Y:S04]  /*53920*/  LDGSTS.E [R4+-0x5c480], desc[UR60][R32.64], P2 ;  /* 0xa3b8000020047fae */ /* 0x000fe8000912187c */
[----:B------:R1:W-:Y:S04]  /*53930*/  STL.64 [R1+0x1a48], R26 ;  /* 0x001a481a01007387 */ /* 0x0003e80000100a00 */
[----:B------:R1:W-:Y:S01]  /*53940*/  LDGSTS.E [R0+-0x5c080], desc[UR60][R26.64], P2 ;  /* 0xa3f800001a007fae */ /* 0x0003e2000912187c */
[----:B------:R-:W-:-:S04]  /*53950*/  IMAD.WIDE R30, R5, 0x4, R30 ;  /* 0x00000004051e7825 */ /* 0x000fc800078e021e */
[C---:B-1----:R-:W-:Y:S01]  /*53960*/  IMAD.WIDE R26, R5.reuse, 0x4, R234 ;  /* 0x00000004051a7825 */ /* 0x042fe200078e02ea */
[----:B------:R1:W-:Y:S04]  /*53970*/  STL.64 [R1+0x1a50], R30 ;  /* 0x001a501e01007387 */ /* 0x0003e80000100a00 */
[----:B------:R-:W2:Y:S01]  /*53980*/  LDL.64 R234, [R1+0x1a50] ;  /* 0x001a500001ea7983 */ /* 0x000ea20000100a00 */
[----:B------:R-:W-:-:S04]  /*53990*/  IMAD.WIDE R12, R5, 0x4, R12 ;  /* 0x00000004050c7825 */ /* 0x000fc800078e020c */
[C---:B------:R-:W-:Y:S01]  /*539a0*/  IMAD.WIDE R28, R5.reuse, 0x4, R28 ;  /* 0x00000004051c7825 */ /* 0x040fe200078e021c */
[----:B------:R3:W-:Y:S04]  /*539b0*/  STL.64 [R1+0x1a58], R26 ;  /* 0x001a581a01007387 */ /* 0x0007e80000100a00 */
[----:B------:R4:W-:Y:S01]  /*539c0*/  STL.64 [R1+0x1a60], R28 ;  /* 0x001a601c01007387 */ /* 0x0009e20000100a00 */
[----:B-1----:R-:W-:-:S03]  /*539d0*/  IMAD.WIDE R30, R5, 0x4, R60 ;  /* 0x00000004051e7825 */ /* 0x002fc600078e023c */
[----:B--2---:R-:W-:Y:S04]  /*539e0*/  LDGSTS.E [R25+-0x5bc80], desc[UR60][R234.64], P2 ;  /* 0xa4380000ea197fae */ /* 0x004fe8000912187c */
[----:B------:R3:W-:Y:S04]  /*539f0*/  LDGSTS.E [R24+-0x5b880], desc[UR60][R26.64], P2 ;  /* 0xa47800001a187fae */ /* 0x0007e8000912187c */
[----:B------:R-:W-:Y:S04]  /*53a00*/  LDGSTS.E [R4+-0x5b480], desc[UR60][R12.64], P2 ;  /* 0xa4b800000c047fae */ /* 0x000fe8000912187c */
[----:B------:R4:W-:Y:S01]  /*53a10*/  LDGSTS.E [R0+-0x5b080], desc[UR60][R28.64], P2 ;  /* 0xa4f800001c007fae */ /* 0x0009e2000912187c */
        /* <DEDUP_REMOVED lines=19> */
[----:B---3--:R-:W1:Y:S01]  /*53b50*/  LDC R31, c[0x0][0x230] ;  /* 0x00008c00ff1f7b82 */ /* 0x008e620000000800 */
[----:B------:R2:W-:Y:S04]  /*53b60*/  STL.64 [R1+0x1a98], R26 ;  /* 0x001a981a01007387 */ /* 0x0005e80000100a00 */
[----:B------:R2:W-:Y:S04]  /*53b70*/  LDGSTS.E [R4+-0x59480], desc[UR60][R26.64], P2 ;  /* 0xa6b800001a047fae */ /* 0x0005e8000912187c */
[----:B------:R3:W-:Y:S01]  /*53b80*/  STL.64 [R1+0x1a90], R28 ;  /* 0x001a901c01007387 */ /* 0x0007e20000100a00 */
[----:B------:R-:W-:Y:S01]  /*53b90*/  IMAD.WIDE R156, R5, 0x4, R188 ;  /* 0x00000004059c7825 */ /* 0x000fe200078e02bc */
[----:B------:R-:W-:-:S03]  /*53ba0*/  IADD3 R251, R251, 0x100000, RZ ;  /* 0x00100000fbfb7810 */ /* 0x000fc60007ffe0ff */
[C---:B------:R-:W-:Y:S01]  /*53bb0*/  IMAD.WIDE R10, R5.reuse, 0x4, R10 ;  /* 0x00000004050a7825 */ /* 0x040fe200078e020a */
[----:B------:R3:W-:Y:S03]  /*53bc0*/  LDGSTS.E [R0+-0x59080], desc[UR60][R28.64], P2 ;  /* 0xa6f800001c007fae */ /* 0x0007e6000912187c */
[----:B--2---:R-:W-:-:S05]  /*53bd0*/  IMAD.WIDE R26, R5, 0x4, R172 ;  /* 0x00000004051a7825 */ /* 0x004fca00078e02ac */
[----:B------:R2:W-:Y:S04]  /*53be0*/  STL.64 [R1+0x1a88], R26 ;  /* 0x001a881a01007387 */ /* 0x0005e80000100a00 */
[----:B------:R4:W-:Y:S04]  /*53bf0*/  STL [R1+0x400], RZ ;  /* 0x000400ff01007387 */ /* 0x0009e80000100800 */
        /* <DEDUP_REMOVED lines=255> */
[----:B------:R4:W-:Y:S04]  /*54bf0*/  STL [R1], RZ ;  /* 0x000000ff01007387 */ /* 0x0009e80000100800 */
        /* <DEDUP_REMOVED lines=125> */
[----:B------:R4:W-:Y:S01]  /*553d0*/  STL [R1+0x1f8], RZ ;  /* 0x0001f8ff01007387 */ /* 0x0009e20000100800 */
[----:B-1----:R-:W-:-:S03]  /*553e0*/  VIADD R250, R31, 0x7f ;  /* 0x0000007f1ffa7836 */ /* 0x002fc60000000000 */
[----:B------:R4:W-:Y:S01]  /*553f0*/  STL [R1+0x1fc], RZ ;  /* 0x0001fcff01007387 */ /* 0x0009e20000100800 */
[----:B------:R-:W-:-:S03]  /*55400*/  IMAD.WIDE R172, R5, 0x4, R204 ;  /* 0x0000000405ac7825 */ /* 0x000fc600078e02cc */
[----:B------:R1:W-:Y:S04]  /*55410*/  LDGSTS.E [R24+-0x58c80], desc[UR60][R26.64], P2 ;  /* 0xa73800001a187fae */ /* 0x0003e8000912187c */
[----:B------:R4:W-:Y:S01]  /*55420*/  LDGSTS.E [R4+-0x58880], desc[UR60][R156.64], P2 ;  /* 0xa77800009c047fae */ /* 0x0009e2000912187c */
[----:B------:R-:W-:-:S03]  /*55430*/  ISETP.GE.AND P0, PT, R250, 0x80, PT ;  /* 0x00000080fa00780c */ /* 0x000fc60003f06270 */
[----:B------:R4:W-:Y:S04]  /*55440*/  LDGSTS.E [R0+-0x58480], desc[UR60][R172.64], P2 ;  /* 0xa7b80000ac007fae */ /* 0x0009e8000912187c */
[----:B------:R4:W-:Y:S04]  /*55450*/  LDGSTS.E [R251+-0x58080], desc[UR60][R10.64], P2 ;  /* 0xa7f800000afb7fae */ /* 0x0009e8000912187c */
[----:B------:R-:W0:Y:S01]  /*55460*/  LDGDEPBAR ;  /* 0x00000000000079af */ /* 0x000e220000000000 */
[----:B---3--:R-:W-:Y:S02]  /*55470*/  CS2R R28, SRZ ;  /* 0x00000000001c7805 */ /* 0x008fe4000001ff00 */
[----:B------:R-:W-:-:S02]  /*55480*/  CS2R R30, SRZ ;  /* 0x00000000001e7805 */ /* 0x000fc4000001ff00 */
[----:B------:R-:W-:Y:S02]  /*55490*/  CS2R R32, SRZ ;  /* 0x0000000000207805 */ /* 0x000fe4000001ff00 */
[----:B------:R-:W-:Y:S02]  /*554a0*/  CS2R R34, SRZ ;  /* 0x0000000000227805 */ /* 0x000fe4000001ff00 */
[----:B------:R-:W-:Y:S02]  /*554b0*/  CS2R R36, SRZ ;  /* 0x0000000000247805 */ /* 0x000fe4000001ff00 */
[----:B-1----:R-:W-:Y:S02]  /*554c0*/  CS2R R24, SRZ ;  /* 0x0000000000187805 */ /* 0x002fe4000001ff00 */
[----:B--2---:R-:W-:Y:S02]  /*554d0*/  CS2R R26, SRZ ;  /* 0x00000000001a7805 */ /* 0x004fe4000001ff00 */
[----:B------:R-:W-:-:S02]  /*554e0*/  CS2R R38, SRZ ;  /* 0x0000000000267805 */ /* 0x000fc4000001ff00 */
[----:B------:R-:W-:Y:S02]  /*554f0*/  CS2R R40, SRZ ;  /* 0x0000000000287805 */ /* 0x000fe4000001ff00 */
[----:B------:R-:W-:Y:S02]  /*55500*/  CS2R R42, SRZ ;  /* 0x00000000002a7805 */ /* 0x000fe4000001ff00 */
[----:B------:R-:W-:Y:S02]  /*55510*/  CS2R R44, SRZ ;  /* 0x00000000002c7805 */ /* 0x000fe4000001ff00 */
[----:B------:R-:W-:Y:S02]  /*55520*/  CS2R R46, SRZ ;  /* 0x00000000002e7805 */ /* 0x000fe4000001ff00 */
[----:B------:R-:W-:Y:S02]  /*55530*/  CS2R R48, SRZ ;  /* 0x0000000000307805 */ /* 0x000fe4000001ff00 */
        /* <DEDUP_REMOVED lines=50> */
[----:B------:R-:W-:Y:S01]  /*55860*/  CS2R R150, SRZ ;  /* 0x0000000000967805 */ /* 0x000fe2000001ff00 */
[----:B----4-:R-:W-:Y:S06]  /*55870*/  @!P0 BRA `(.L_x_0) ;  /* 0x0000025c00e08947 */ /* 0x010fec0003800000 */
[----:B------:R-:W2:Y:S01]  /*55880*/  LDL.LU.64 R132, [R1+0x600] ;  /* 0x0006000001847983 */ /* 0x000ea20000300a00 */
[----:B------:R-:W1:Y:S03]  /*55890*/  LDC R4, c[0x0][0x238] ;  /* 0x00008e00ff047b82 */ /* 0x000e660000000800 */
        /* <DEDUP_REMOVED lines=10> */
[----:B--2---:R-:W-:Y:S01]  /*55940*/  STL [R1+0x9a0], R132 ;  /* 0x0009a08401007387 */ /* 0x004fe20000100800 */
[----:B------:R-:W-:-:S03]  /*55950*/  IMAD.MOV.U32 R0, RZ, RZ, R133 ;  /* 0x000000ffff007224 */ /* 0x000fc600078e0085 */
[----:B------:R-:W2:Y:S04]  /*55960*/  LDL.LU.64 R148, [R1+0x658] ;  /* 0x0006580001947983 */ /* 0x000ea80000300a00 */
[----:B---3--:R-:W-:Y:S04]  /*55970*/  STL [R1+0x9a8], R134 ;  /* 0x0009a88601007387 */ /* 0x008fe80000100800 */
[----:B------:R3:W-:Y:S04]  /*55980*/  STL [R1+0x99c], R0 ;  /* 0x00099c0001007387 */ /* 0x0007e80000100800 */
[----:B----4-:R-:W-:Y:S01]  /*55990*/  STL [R1+0x9b0], R150 ;  /* 0x0009b09601007387 */ /* 0x010fe20000100800 */
[----:B---3--:R-:W-:-:S05]  /*559a0*/  IMAD.MOV.U32 R0, RZ, RZ, R135 ;  /* 0x000000ffff007224 */ /* 0x008fca00078e0087 */
[----:B------:R3:W-:Y:S04]  /*559b0*/  STL [R1+0x9a4], R0 ;  /* 0x0009a40001007387 */ /* 0x0007e80000100800 */
[----:B------:R-:W4:Y:S01]  /*559c0*/  LDL.LU.64 R134, [R1+0x660] ;  /* 0x0006600001867983 */ /* 0x000f220000300a00 */
[----:B---3--:R-:W-:-:S05]  /*559d0*/  IMAD.MOV.U32 R0, RZ, RZ, R151 ;  /* 0x000000ffff007224 */ /* 0x008fca00078e0097 */
[----:B------:R3:W-:Y:S04]  /*559e0*/  STL [R1+0x9ac], R0 ;  /* 0x0009ac0001007387 */ /* 0x0007e80000100800 */
[----:B------:R1:W-:Y:S04]  /*559f0*/  STL [R1+0x9b8], R204 ;  /* 0x0009b8cc01007387 */ /* 0x0003e80000100800 */
[----:B------:R-:W4:Y:S01]  /*55a00*/  LDL.LU.64 R150, [R1+0x668] ;  /* 0x0006680001967983 */ /* 0x000f220000300a00 */
[----:B---3--:R-:W-:-:S03]  /*55a10*/  IMAD.MOV.U32 R0, RZ, RZ, R205 ;  /* 0x000000ffff007224 */ /* 0x008fc600078e00cd */
[----:B------:R-:W-:Y:S04]  /*55a20*/  STL [R1+0x9c0], R138 ;  /* 0x0009c08a01007387 */ /* 0x000fe80000100800 */
[----:B------:R3:W-:Y:S04]  /*55a30*/  STL [R1+0x9b4], R0 ;  /* 0x0009b40001007387 */ /* 0x0007e80000100800 */
[----:B-1----:R-:W4:Y:S01]  /*55a40*/  LDL.LU.64 R204, [R1+0x670] ;  /* 0x0006700001cc7983 */ /* 0x002f220000300a00 */
[----:B---3--:R-:W-:-:S03]  /*55a50*/  MOV R0, R139 ;  /* 0x0000008b00007202 */ /* 0x008fc60000000f00 */
[----:B------:R-:W-:Y:S04]  /*55a60*/  STL [R1+0x9c8], R140 ;  /* 0x0009c88c01007387 */ /* 0x000fe80000100800 */
[----:B------:R1:W-:Y:S04]  /*55a70*/  STL [R1+0x9bc], R0 ;  /* 0x0009bc0001007387 */ /* 0x0003e80000100800 */
[----:B------:R-:W3:Y:S01]  /*55a80*/  LDL.LU.64 R138, [R1+0x678] ;  /* 0x00067800018a7983 */ /* 0x000ee20000300a00 */
[----:B-1----:R-:W-:-:S03]  /*55a90*/  IMAD.MOV.U32 R0, RZ, RZ, R141 ;  /* 0x000000ffff007224 */ /* 0x002fc600078e008d */
        /* <DEDUP_REMOVED lines=19> */
[----:B-1----:R-:W-:-:S03]  /*55bd0*/  MOV R0, R145 ;  /* 0x0000009100007202 */ /* 0x002fc60000000f00 */
[----:B--2---:R-:W-:Y:S04]  /*55be0*/  STL [R1+0x9f8], R148 ;  /* 0x0009f89401007387 */ /* 0x004fe80000100800 */
[----:B------:R1:W-:Y:S04]  /*55bf0*/  STL [R1+0x9ec], R0 ;  /* 0x0009ec0001007387 */ /* 0x0003e80000100800 */
[----:B------:R-:W2:Y:S01]  /*55c00*/  LDL.LU.64 R144, [R1+0x6a8] ;  /* 0x0006a80001907983 */ /* 0x000ea20000300a00 */
[----:B-1----:R-:W-:-:S03]  /*55c10*/  IMAD.MOV.U32 R0, RZ, RZ, R149 ;  /* 0x000000ffff007224 */ /* 0x002fc600078e0095 */
[----:B------:R-:W-:Y:S04]  /*55c20*/  STL [R1+0xa00], R2 ;  /* 0x000a000201007387 */ /* 0x000fe80000100800 */
[----:B------:R4:W-:Y:S04]  /*55c30*/  STL [R1+0x9f4], R0 ;  /* 0x0009f40001007387 */ /* 0x0009e80000100800 */
[----:B------:R-:W2:Y:S04]  /*55c40*/  LDL.LU.64 R148, [R1+0x6b0] ;  /* 0x0006b00001947983 */ /* 0x000ea80000300a00 */
[----:B------:R-:W-:Y:S01]  /*55c50*/  STL [R1+0x9fc], R3 ;  /* 0x0009fc0301007387 */ /* 0x000fe20000100800 */
[----:B----4-:R-:W-:-:S03]  /*55c60*/  IMAD.MOV.U32 R0, RZ, RZ, R135 ;  /* 0x000000ffff007224 */ /* 0x010fc600078e0087 */
[----:B------:R-:W-:Y:S04]  /*55c70*/  STL [R1+0xa08], R134 ;  /* 0x000a088601007387 */ /* 0x000fe80000100800 */
[----:B------:R-:W-:Y:S04]  /*55c80*/  STL [R1+0xa10], R150 ;  /* 0x000a109601007387 */ /* 0x000fe80000100800 */
[----:B------:R1:W-:Y:S02]  /*55c90*/  STL [R1+0xa04], R0 ;  /* 0x000a040001007387 */ /* 0x0003e40000100800 */
[----:B-1----:R-:W-:-:S02]  /*55ca0*/  IMAD.MOV.U32 R0, RZ, RZ, R151 ;  /* 0x000000ffff007224 */ /* 0x002fc400078e0097 */
[----:B------:R-:W4:Y:S04]  /*55cb0*/  LDL.LU.64 R150, [R1+0x6b8] ;  /* 0x0006b80001967983 */ /* 0x000f280000300a00 */
[----:B------:R1:W-:Y:S04]  /*55cc0*/  STL [R1+0xa0c], R0 ;  /* 0x000a0c0001007387 */ /* 0x0003e80000100800 */
[----:B------:R1:W-:Y:S02]  /*55cd0*/  STL [R1+0xa18], R204 ;  /* 0x000a18cc01007387 */ /* 0x0003e40000100800 */
[----:B-1----:R-:W-:-:S02]  /*55ce0*/  IMAD.MOV.U32 R0, RZ, RZ, R205 ;  /* 0x000000ffff007224 */ /* 0x002fc400078e00cd */
[----:B------:R-:W4:Y:S04]  /*55cf0*/  LDL.LU.64 R204, [R1+0x6c0] ;  /* 0x0006c00001cc7983 */ /* 0x000f280000300a00 */
[----:B------:R1:W-:Y:S04]  /*55d00*/  STL [R1+0xa14], R0 ;  /* 0x000a140001007387 */ /* 0x0003e80000100800 */
[----:B---3--:R3:W-:Y:S01]  /*55d10*/  STL [R1+0xa20], R138 ;  /* 0x000a208a01007387 */ /* 0x0087e20000100800 */
[----:B-1----:R-:W-:-:S03]  /*55d20*/  IMAD.MOV.U32 R0, RZ, RZ, R139 ;  /* 0x000000ffff007224 */ /* 0x002fc600078e008b */
[----:B---3--:R-:W3:Y:S04]  /*55d30*/  LDL.LU.64 R138, [R1+0x6c8] ;  /* 0x0006c800018a7983 */ /* 0x008ee80000300a00 */
[----:B------:R1:W-:Y:S04]  /*55d40*/  STL [R1+0xa1c], R0 ;  /* 0x000a1c0001007387 */ /* 0x0003e80000100800 */
[----:B------:R1:W-:Y:S02]  /*55d50*/  STL [R1+0xa28], R140 ;  /* 0x000a288c01007387 */ /* 0x0003e40000100800 */
[----:B-1----:R-:W-:-:S02]  /*55d60*/  MOV R0, R141 ;  /* 0x0000008d00007202 */ /* 0x002fc40000000f00 */
[----:B------:R-:W3:Y:S04]  /*55d70*/  LDL.LU.64 R140, [R1+0x6d0] ;  /* 0x0006d000018c7983 */ /* 0x000ee80000300a00 */
[----:B------:R1:W-:Y:S04]  /*55d80*/  STL [R1+0xa24], R0 ;  /* 0x000a240001007387 */ /* 0x0003e80000100800 */
[----:B------:R1:W-:Y:S02]  /*55d90*/  STL [R1+0xa30], R146 ;  /* 0x000a309201007387 */ /* 0x0003e40000100800 */
[----:B-1----:R-:W-:-:S02]  /*55da0*/  IMAD.MOV.U32 R0, RZ, RZ, R147 ;  /* 0x000000ffff007224 */ /* 0x002fc400078e0093 */
[----:B------:R-:W3:Y:S04]  /*55db0*/  LDL.LU.64 R146, [R1+0x6d8] ;  /* 0x0006d80001927983 */ /* 0x000ee80000300a00 */
[----:B------:R1:W-:Y:S04]  /*55dc0*/  STL [R1+0xa2c], R0 ;  /* 0x000a2c0001007387 */ /* 0x0003e80000100800 */
[----:B------:R1:W-:Y:S02]  /*55dd0*/  STL [R1+0xa38], R142 ;  /* 0x000a388e01007387 */ /* 0x0003e40000100800 */
[----:B-1----:R-:W-:-:S02]  /*55de0*/  IMAD.MOV.U32 R0, RZ, RZ, R143 ;  /* 0x000000ffff007224 */ /* 0x002fc400078e008f */
[----:B------:R-:W3:Y:S04]  /*55df0*/  LDL.LU.64 R142, [R1+0x6e0] ;  /* 0x0006e000018e7983 */ /* 0x000ee80000300a00 */
[----:B------:R1:W-:Y:S04]  /*55e00*/  STL [R1+0xa34], R0 ;  /* 0x000a340001007387 */ /* 0x0003e80000100800 */
[----:B------:R-:W-:Y:S04]  /*55e10*/  STL [R1+0xa40], R136 ;  /* 0x000a408801007387 */ /* 0x000fe80000100800 */
[----:B------:R-:W3:Y:S01]  /*55e20*/  LDL.LU.64 R134, [R1+0x6e8] ;  /* 0x0006e80001867983 */ /* 0x000ee20000300a00 */
[----:B-1----:R-:W-:-:S05]  /*55e30*/  IMAD.MOV.U32 R0, RZ, RZ, R137 ;  /* 0x000000ffff007224 */ /* 0x002fca00078e0089 */
[----:B------:R1:W-:Y:S04]  /*55e40*/  STL [R1+0xa3c], R0 ;  /* 0x000a3c0001007387 */ /* 0x0003e80000100800 */
[----:B------:R1:W-:Y:S02]  /*55e50*/  STL [R1+0xa48], R188 ;  /* 0x000a48bc01007387 */ /* 0x0003e40000100800 */
[----:B-1----:R-:W-:Y:S02]  /*55e60*/  IMAD.MOV.U32 R0, RZ, RZ, R189 ;  /* 0x000000ffff007224 */ /* 0x002fe400078e00bd */
[----:B------:R-:W3:Y:S04]  /*55e70*/  LDL.LU.64 R188, [R1+0x6f0] ;  /* 0x0006f00001bc7983 */ /* 0x000ee80000300a00 */
[----:B------:R2:W-:Y:S02]  /*55e80*/  STL [R1+0xa44], R0 ;  /* 0x000a440001007387 */ /* 0x0005e40000100800 */
[----:B--2---:R-:W-:-:S02]  /*55e90*/  IMAD.MOV.U32 R0, RZ, RZ, R145 ;  /* 0x000000ffff007224 */ /* 0x004fc400078e0091 */
[----:B------:R1:W-:Y:S04]  /*55ea0*/  STL [R1+0xa50], R144 ;  /* 0x000a509001007387 */ /* 0x0003e80000100800 */
[----:B-1----:R-:W2:Y:S04]  /*55eb0*/  LDL.LU.64 R144, [R1+0x6f8] ;  /* 0x0006f80001907983 */ /* 0x002ea80000300a00 */
[----:B------:R1:W-:Y:S04]  /*55ec0*/  STL [R1+0xa4c], R0 ;  /* 0x000a4c0001007387 */ /* 0x0003e80000100800 */
[----:B------:R1:W-:Y:S02]  /*55ed0*/  STL [R1+0xa58], R148 ;  /* 0x000a589401007387 */ /* 0x0003e40000100800 */
[----:B-1----:R-:W-:-:S02]  /*55ee0*/  MOV R0, R149 ;  /* 0x0000009500007202 */ /* 0x002fc40000000f00 */
[----:B------:R-:W2:Y:S04]  /*55ef0*/  LDL.LU.64 R148, [R1+0x700] ;  /* 0x0007000001947983 */ /* 0x000ea80000300a00 */
[----:B------:R1:W-:Y:S04]  /*55f00*/  STL [R1+0xa54], R0 ;  /* 0x000a540001007387 */ /* 0x0003e80000100800 */
[----:B------:R-:W-:Y:S04]  /*55f10*/  STL [R1+0xa60], R8 ;  /* 0x000a600801007387 */ /* 0x000fe80000100800 */
[----:B------:R-:W-:Y:S04]  /*55f20*/  STL [R1+0xa5c], R9 ;  /* 0x000a5c0901007387 */ /* 0x000fe80000100800 */
[----:B------:R-:W2:Y:S04]  /*55f30*/  LDL.LU.64 R136, [R1+0x708] ;  /* 0x0007080001887983 */ /* 0x000ea80000300a00 */
[----:B----4-:R4:W-:Y:S01]  /*55f40*/  STL [R1+0xa68], R150 ;  /* 0x000a689601007387 */ /* 0x0109e20000100800 */
[----:B-1----:R-:W-:-:S03]  /*55f50*/  IMAD.MOV.U32 R0, RZ, RZ, R151 ;  /* 0x000000ffff007224 */ /* 0x002fc600078e0097 */
[----:B----4-:R-:W4:Y:S04]  /*55f60*/  LDL.LU.64 R150, [R1+0x710] ;  /* 0x0007100001967983 */ /* 0x010f280000300a00 */
        /* <DEDUP_REMOVED lines=29> */
[----:B--2---:R2:W-:Y:S01]  /*56140*/  STL [R1+0xaa8], R144 ;  /* 0x000aa89001007387 */ /* 0x0045e20000100800 */
[----:B-1----:R-:W-:-:S03]  /*56150*/  IMAD.MOV.U32 R0, RZ, RZ, R145 ;  /* 0x000000ffff007224 */ /* 0x002fc600078e0091 */
[----:B--2---:R-:W2:Y:S04]  /*56160*/  LDL.LU.64 R144, [R1+0x750] ;  /* 0x0007500001907983 */ /* 0x004ea80000300a00 */
[----:B------:R1:W-:Y:S04]  /*56170*/  STL [R1+0xaa4], R0 ;  /* 0x000aa40001007387 */ /* 0x0003e80000100800 */
[----:B------:R1:W-:Y:S02]  /*56180*/  STL [R1+0xab0], R148 ;  /* 0x000ab09401007387 */ /* 0x0003e40000100800 */
[----:B-1----:R-:W-:-:S02]  /*56190*/  IMAD.MOV.U32 R0, RZ, RZ, R149 ;  /* 0x000000ffff007224 */ /* 0x002fc400078e0095 */
[----:B------:R-:W2:Y:S04]  /*561a0*/  LDL.LU.64 R148, [R1+0x758] ;  /* 0x0007580001947983 */ /* 0x000ea80000300a00 */
[----:B------:R1:W-:Y:S04]  /*561b0*/  STL [R1+0xaac], R0 ;  /* 0x000aac0001007387 */ /* 0x0003e80000100800 */
[----:B------:R1:W-:Y:S02]  /*561c0*/  STL [R1+0xab8], R136 ;  /* 0x000ab88801007387 */ /* 0x0003e40000100800 */
[----:B-1----:R-:W-:-:S02]  /*561d0*/  IMAD.MOV.U32 R0, RZ, RZ, R137 ;  /* 0x000000ffff007224 */ /* 0x002fc400078e0089 */
[----:B------:R-:W2:Y:S04]  /*561e0*/  LDL.LU.64 R136, [R1+0x760] ;  /* 0x0007600001887983 */ /* 0x000ea80000300a00 */
[----:B------:R1:W-:Y:S04]  /*561f0*/  STL [R1+0xab4], R0 ;  /* 0x000ab40001007387 */ /* 0x0003e80000100800 */
[----:B----4-:R4:W-:Y:S01]  /*56200*/  STL [R1+0xac0], R150 ;  /* 0x000ac09601007387 */ /* 0x0109e20000100800 */
[----:B-1----:R-:W-:-:S03]  /*56210*/  MOV R0, R151 ;  /* 0x0000009700007202 */ /* 0x002fc60000000f00 */
        /* <DEDUP_REMOVED lines=43> */
[----:B-1----:R-:W-:-:S03]  /*564d0*/  IMAD.MOV.U32 R0, RZ, RZ, R151 ;  /* 0x000000ffff007224 */ /* 0x002fc600078e0097 */
[----:B----4-:R-:W4:Y:S04]  /*564e0*/  LDL.LU.64 R150, [R1+0x7c0] ;  /* 0x0007c00001967983 */ /* 0x010f280000300a00 */
[----:B------:R1:W-:Y:S04]  /*564f0*/  STL [R1+0xb14], R0 ;  /* 0x000b140001007387 */ /* 0x0003e80000100800 */
[----:B------:R1:W-:Y:S02]  /*56500*/  STL [R1+0xb20], R204 ;  /* 0x000b20cc01007387 */ /* 0x0003e40000100800 */
[----:B-1----:R-:W-:-:S02]  /*56510*/  MOV R0, R205 ;  /* 0x000000cd00007202 */ /* 0x002fc40000000f00 */
        /* <DEDUP_REMOVED lines=47> */
[----:B-1----:R-:W-:-:S03]  /*56810*/  MOV R0, R139 ;  /* 0x0000008b00007202 */ /* 0x002fc60000000f00 */
        /* <DEDUP_REMOVED lines=21> */
[----:B------:R1:W-:Y:S04]  /*56970*/  STL [R1+0xba4], R0 ;  /* 0x000ba40001007387 */ /* 0x0003e80000100800 */
[----:B--2---:R2:W-:Y:S01]  /*56980*/  STL [R1+0xbb0], R144 ;  /* 0x000bb09001007387 */ /* 0x0045e20000100800 */
[----:B-1----:R-:W-:-:S03]  /*56990*/  MOV R0, R145 ;  /* 0x0000009100007202 */ /* 0x002fc60000000f00 */
[----:B--2---:R-:W2:Y:S04]  /*569a0*/  LDL.LU.64 R144, [R1+0x858] ;  /* 0x0008580001907983 */ /* 0x004ea80000300a00 */
[----:B------:R1:W-:Y:S04]  /*569b0*/  STL [R1+0xbac], R0 ;  /* 0x000bac0001007387 */ /* 0x0003e80000100800 */
[----:B------:R1:W-:Y:S02]  /*569c0*/  STL [R1+0xbb8], R148 ;  /* 0x000bb89401007387 */ /* 0x0003e40000100800 */
[----:B-1----:R-:W-:-:S02]  /*569d0*/  IMAD.MOV.U32 R0, RZ, RZ, R149 ;  /* 0x000000ffff007224 */ /* 0x002fc400078e0095 */
[----:B------:R-:W2:Y:S04]  /*569e0*/  LDL.LU.64 R148, [R1+0x860] ;  /* 0x0008600001947983 */ /* 0x000ea80000300a00 */
[----:B------:R1:W-:Y:S04]  /*569f0*/  STL [R1+0xbb4], R0 ;  /* 0x000bb40001007387 */ /* 0x0003e80000100800 */
[----:B------:R-:W-:Y:S04]  /*56a00*/  STL [R1+0xbc0], R136 ;  /* 0x000bc08801007387 */ /* 0x000fe80000100800 */
[----:B------:R-:W2:Y:S01]  /*56a10*/  LDL.LU.64 R134, [R1+0x868] ;  /* 0x0008680001867983 */ /* 0x000ea20000300a00 */
[----:B-1----:R-:W-:-:S05]  /*56a20*/  IMAD.MOV.U32 R0, RZ, RZ, R137 ;  /* 0x000000ffff007224 */ /* 0x002fca00078e0089 */
        /* <DEDUP_REMOVED lines=9> */
[----:B---3--:R-:W-:Y:S04]  /*56ac0*/  STL [R1+0xbd8], R138 ;  /* 0x000bd88a01007387 */ /* 0x008fe80000100800 */
[----:B------:R-:W3:Y:S01]  /*56ad0*/  LDL.LU.64 R136, [R1+0x880] ;  /* 0x0008800001887983 */ /* 0x000ee20000300a00 */
[----:B-1----:R-:W-:-:S05]  /*56ae0*/  IMAD.MOV.U32 R0, RZ, RZ, R139 ;  /* 0x000000ffff007224 */ /* 0x002fca00078e008b */
[----:B------:R1:W-:Y:S02]  /*56af0*/  STL [R1+0xbd4], R0 ;  /* 0x000bd40001007387 */ /* 0x0003e40000100800 */
[----:B-1----:R-:W-:Y:S02]  /*56b00*/  MOV R0, R141 ;  /* 0x0000008d00007202 */ /* 0x002fe40000000f00 */
[----:B------:R-:W-:Y:S04]  /*56b10*/  STL [R1+0xbe0], R140 ;  /* 0x000be08c01007387 */ /* 0x000fe80000100800 */
[----:B------:R-:W3:Y:S04]  /*56b20*/  LDL.LU.64 R138, [R1+0x888] ;  /* 0x00088800018a7983 */ /* 0x000ee80000300a00 */
[----:B------:R1:W-:Y:S04]  /*56b30*/  STL [R1+0xbdc], R0 ;  /* 0x000bdc0001007387 */ /* 0x0003e80000100800 */
[----:B------:R1:W-:Y:S02]  /*56b40*/  STL [R1+0xbe8], R146 ;  /* 0x000be89201007387 */ /* 0x0003e40000100800 */
[----:B-1----:R-:W-:-:S02]  /*56b50*/  IMAD.MOV.U32 R0, RZ, RZ, R147 ;  /* 0x000000ffff007224 */ /* 0x002fc400078e0093 */
[----:B------:R-:W3:Y:S04]  /*56b60*/  LDL.LU.64 R140, [R1+0x890] ;  /* 0x00089000018c7983 */ /* 0x000ee80000300a00 */
        /* <DEDUP_REMOVED lines=39> */
[----:B------:R-:W-:Y:S04]  /*56de0*/  STL [R1+0xc40], R140 ;  /* 0x000c408c01007387 */ /* 0x000fe80000100800 */
[----:B------:R1:W-:Y:S04]  /*56df0*/  STL [R1+0xc34], R0 ;  /* 0x000c340001007387 */ /* 0x0003e80000100800 */
[----:B------:R-:W3:Y:S01]  /*56e00*/  LDL.LU.64 R138, [R1+0x8e0] ;  /* 0x0008e000018a7983 */ /* 0x000ee20000300a00 */
[----:B-1----:R-:W-:-:S03]  /*56e10*/  MOV R0, R141 ;  /* 0x0000008d00007202 */ /* 0x002fc60000000f00 */
[----:B------:R-:W-:Y:S04]  /*56e20*/  STL [R1+0xc48], R146 ;  /* 0x000c489201007387 */ /* 0x000fe80000100800 */
[----:B------:R1:W-:Y:S04]  /*56e30*/  STL [R1+0xc3c], R0 ;  /* 0x000c3c0001007387 */ /* 0x0003e80000100800 */
[----:B------:R-:W3:Y:S01]  /*56e40*/  LDL.LU.64 R140, [R1+0x8e8] ;  /* 0x0008e800018c7983 */ /* 0x000ee20000300a00 */
[----:B-1----:R-:W-:-:S03]  /*56e50*/  IMAD.MOV.U32 R0, RZ, RZ, R147 ;  /* 0x000000ffff007224 */ /* 0x002fc600078e0093 */
[----:B------:R-:W-:Y:S04]  /*56e60*/  STL [R1+0xc50], R142 ;  /* 0x000c508e01007387 */ /* 0x000fe80000100800 */
[----:B------:R1:W-:Y:S04]  /*56e70*/  STL [R1+0xc44], R0 ;  /* 0x000c440001007387 */ /* 0x0003e80000100800 */
[----:B------:R-:W3:Y:S04]  /*56e80*/  LDL.LU.64 R146, [R1+0x8f0] ;  /* 0x0008f00001927983 */ /* 0x000ee80000300a00 */
        /* <DEDUP_REMOVED lines=8> */
[----:B------:R-:W-:Y:S04]  /*56f10*/  STL [R1+0xc60], R144 ;  /* 0x000c609001007387 */ /* 0x000fe80000100800 */
[----:B------:R-:W2:Y:S04]  /*56f20*/  LDL.LU.64 R142, [R1+0x908] ;  /* 0x00090800018e7983 */ /* 0x000ea80000300a00 */
[----:B------:R1:W-:Y:S04]  /*56f30*/  STL [R1+0xc5c], R0 ;  /* 0x000c5c0001007387 */ /* 0x0003e80000100800 */
[----:B------:R1:W-:Y:S02]  /*56f40*/  STL [R1+0xc68], R148 ;  /* 0x000c689401007387 */ /* 0x0003e40000100800 */
[----:B-1----:R-:W-:-:S02]  /*56f50*/  IMAD.MOV.U32 R0, RZ, RZ, R149 ;  /* 0x000000ffff007224 */ /* 0x002fc400078e0095 */
[----:B------:R-:W2:Y:S04]  /*56f60*/  LDL.LU.64 R144, [R1+0x910] ;  /* 0x0009100001907983 */ /* 0x000ea80000300a00 */
[----:B------:R-:W-:Y:S04]  /*56f70*/  STL [R1+0xc70], R134 ;  /* 0x000c708601007387 */ /* 0x000fe80000100800 */
[----:B------:R1:W-:Y:S04]  /*56f80*/  STL [R1+0xc64], R0 ;  /* 0x000c640001007387 */ /* 0x0003e80000100800 */
[----:B------:R-:W2:Y:S01]  /*56f90*/  LDL.LU.64 R148, [R1+0x918] ;  /* 0x0009180001947983 */ /* 0x000ea20000300a00 */
[----:B-1----:R-:W-:-:S03]  /*56fa0*/  MOV R0, R135 ;  /* 0x0000008700007202 */ /* 0x002fc60000000f00 */
[----:B----4-:R-:W-:Y:S04]  /*56fb0*/  STL [R1+0xc78], R150 ;  /* 0x000c789601007387 */ /* 0x010fe80000100800 */
[----:B------:R1:W-:Y:S04]  /*56fc0*/  STL [R1+0xc6c], R0 ;  /* 0x000c6c0001007387 */ /* 0x0003e80000100800 */
[----:B------:R-:W4:Y:S01]  /*56fd0*/  LDL.LU.64 R134, [R1+0x920] ;  /* 0x0009200001867983 */ /* 0x000f220000300a00 */
[----:B-1----:R-:W-:-:S03]  /*56fe0*/  IMAD.MOV.U32 R0, RZ, RZ, R151 ;  /* 0x000000ffff007224 */ /* 0x002fc600078e0097 */
[----:B------:R-:W-:Y:S04]  /*56ff0*/  STL [R1+0xc80], R204 ;  /* 0x000c80cc01007387 */ /* 0x000fe80000100800 */
[----:B------:R1:W-:Y:S04]  /*57000*/  STL [R1+0xc74], R0 ;  /* 0x000c740001007387 */ /* 0x0003e80000100800 */
[----:B------:R-:W4:Y:S01]  /*57010*/  LDL.LU.64 R150, [R1+0x928] ;  /* 0x0009280001967983 */ /* 0x000f220000300a00 */
[----:B-1----:R-:W-:-:S03]  /*57020*/  IMAD.MOV.U32 R0, RZ, RZ, R205 ;  /* 0x000000ffff007224 */ /* 0x002fc600078e00cd */
[----:B---3--:R-:W-:Y:S04]  /*57030*/  STL [R1+0xc88], R136 ;  /* 0x000c888801007387 */ /* 0x008fe80000100800 */
[----:B------:R1:W-:Y:S04]  /*57040*/  STL [R1+0xc7c], R0 ;  /* 0x000c7c0001007387 */ /* 0x0003e80000100800 */
[----:B------:R-:W3:Y:S01]  /*57050*/  LDL.LU.64 R204, [R1+0x930] ;  /* 0x0009300001cc7983 */ /* 0x000ee20000300a00 */
[----:B-1----:R-:W-:-:S03]  /*57060*/  IMAD.MOV.U32 R0, RZ, RZ, R137 ;  /* 0x000000ffff007224 */ /* 0x002fc600078e0089 */
        /* <DEDUP_REMOVED lines=23> */
[----:B------:R-:W-:Y:S04]  /*571e0*/  STL [R1+0xcc0], R144 ;  /* 0x000cc09001007387 */ /* 0x000fe80000100800 */
[----:B------:R2:W-:Y:S04]  /*571f0*/  STL [R1+0xcb4], R0 ;  /* 0x000cb40001007387 */ /* 0x0005e80000100800 */
[----:B-1----:R-:W3:Y:S01]  /*57200*/  LDL.LU.64 R142, [R1+0x960] ;  /* 0x00096000018e7983 */ /* 0x002ee20000300a00 */
[----:B--2---:R-:W-:-:S03]  /*57210*/  IMAD.MOV.U32 R0, RZ, RZ, R145 ;  /* 0x000000ffff007224 */ /* 0x004fc600078e0091 */
[----:B------:R-:W-:Y:S04]  /*57220*/  STL [R1+0xcc8], R148 ;  /* 0x000cc89401007387 */ /* 0x000fe80000100800 */
[----:B------:R1:W-:Y:S04]  /*57230*/  STL [R1+0xcbc], R0 ;  /* 0x000cbc0001007387 */ /* 0x0003e80000100800 */
[----:B------:R-:W2:Y:S01]  /*57240*/  LDL.LU.64 R144, [R1+0x968] ;  /* 0x0009680001907983 */ /* 0x000ea20000300a00 */
[----:B-1----:R-:W-:-:S03]  /*57250*/  IMAD.MOV.U32 R0, RZ, RZ, R149 ;  /* 0x000000ffff007224 */ /* 0x002fc600078e0095 */
[----:B----4-:R-:W-:Y:S04]  /*57260*/  STL [R1+0xcd0], R134 ;  /* 0x000cd08601007387 */ /* 0x010fe80000100800 */
[----:B------:R1:W-:Y:S04]  /*57270*/  STL [R1+0xcc4], R0 ;  /* 0x000cc40001007387 */ /* 0x0003e80000100800 */
[----:B------:R-:W4:Y:S01]  /*57280*/  LDL.LU.64 R148, [R1+0x970] ;  /* 0x0009700001947983 */ /* 0x000f220000300a00 */
[----:B-1----:R-:W-:-:S03]  /*57290*/  MOV R0, R135 ;  /* 0x0000008700007202 */ /* 0x002fc60000000f00 */
[----:B------:R-:W-:Y:S04]  /*572a0*/  STL [R1+0xcd8], R150 ;  /* 0x000cd89601007387 */ /* 0x000fe80000100800 */
[----:B------:R1:W-:Y:S02]  /*572b0*/  STL [R1+0xccc], R0 ;  /* 0x000ccc0001007387 */ /* 0x0003e40000100800 */
[----:B-1----:R-:W-:Y:S02]  /*572c0*/  IMAD.MOV.U32 R0, RZ, RZ, R151 ;  /* 0x000000ffff007224 */ /* 0x002fe400078e0097 */
[----:B------:R-:W4:Y:S04]  /*572d0*/  LDL.LU.64 R150, [R1+0x978] ;  /* 0x0009780001967983 */ /* 0x000f280000300a00 */
[----:B------:R1:W-:Y:S04]  /*572e0*/  STL [R1+0xcd4], R0 ;  /* 0x000cd40001007387 */ /* 0x0003e80000100800 */
[----:B---3--:R3:W-:Y:S01]  /*572f0*/  STL [R1+0xce0], R204 ;  /* 0x000ce0cc01007387 */ /* 0x0087e20000100800 */
[----:B-1----:R-:W-:-:S03]  /*57300*/  IMAD.MOV.U32 R0, RZ, RZ, R205 ;  /* 0x000000ffff007224 */ /* 0x002fc600078e00cd */
[----:B------:R-:W-:Y:S04]  /*57310*/  STL [R1+0xce8], R136 ;  /* 0x000ce88801007387 */ /* 0x000fe80000100800 */
[----:B------:R1:W-:Y:S04]  /*57320*/  STL [R1+0xcdc], R0 ;  /* 0x000cdc0001007387 */ /* 0x0003e80000100800 */
[----:B---3--:R-:W3:Y:S01]  /*57330*/  LDL.LU.64 R204, [R1+0x988] ;  /* 0x0009880001cc7983 */ /* 0x008ee20000300a00 */
[----:B-1----:R-:W-:-:S03]  /*57340*/  IMAD.MOV.U32 R0, RZ, RZ, R137 ;  /* 0x000000ffff007224 */ /* 0x002fc600078e0089 */
[----:B------:R-:W-:Y:S04]  /*57350*/  STL [R1+0xcf0], R138 ;  /* 0x000cf08a01007387 */ /* 0x000fe80000100800 */
[----:B------:R1:W-:Y:S04]  /*57360*/  STL [R1+0xce4], R0 ;  /* 0x000ce40001007387 */ /* 0x0003e80000100800 */
[----:B------:R-:W3:Y:S01]  /*57370*/  LDL.LU.64 R126, [R1+0x990] ;  /* 0x00099000017e7983 */ /* 0x000ee20000300a00 */
[----:B-1----:R-:W-:-:S05]  /*57380*/  IMAD.MOV.U32 R0, RZ, RZ, R139 ;  /* 0x000000ffff007224 */ /* 0x002fca00078e008b */
[----:B------:R1:W-:Y:S04]  /*57390*/  STL [R1+0xcec], R0 ;  /* 0x000cec0001007387 */ /* 0x0003e80000100800 */
[----:B------:R-:W-:Y:S04]  /*573a0*/  STL [R1+0xcf8], R140 ;  /* 0x000cf88c01007387 */ /* 0x000fe80000100800 */
[----:B------:R-:W3:Y:S01]  /*573b0*/  LDL.LU.64 R128, [R1+0xd40] ;  /* 0x000d400001807983 */ /* 0x000ee20000300a00 */
[----:B-1----:R-:W-:-:S03]  /*573c0*/  IMAD.MOV.U32 R0, RZ, RZ, R141 ;  /* 0x000000ffff007224 */ /* 0x002fc600078e008d */
[----:B------:R-:W3:Y:S04]  /*573d0*/  LDL.LU.64 R130, [R1+0xd48] ;  /* 0x000d480001827983 */ /* 0x000ee80000300a00 */
[----:B------:R1:W-:Y:S04]  /*573e0*/  STL [R1+0xcf4], R0 ;  /* 0x000cf40001007387 */ /* 0x0003e80000100800 */
[----:B------:R-:W-:Y:S04]  /*573f0*/  STL [R1+0xd00], R146 ;  /* 0x000d009201007387 */ /* 0x000fe80000100800 */
[----:B------:R-:W3:Y:S01]  /*57400*/  LDL.LU.64 R132, [R1+0xd50] ;  /* 0x000d500001847983 */ /* 0x000ee20000300a00 */
[----:B-1----:R-:W-:-:S03]  /*57410*/  MOV R0, R147 ;  /* 0x0000009300007202 */ /* 0x002fc60000000f00 */
[----:B------:R-:W3:Y:S04]  /*57420*/  LDL.LU.64 R134, [R1+0xd58] ;  /* 0x000d580001867983 */ /* 0x000ee80000300a00 */
[----:B------:R1:W-:Y:S04]  /*57430*/  STL [R1+0xcfc], R0 ;  /* 0x000cfc0001007387 */ /* 0x0003e80000100800 */
[----:B------:R-:W-:Y:S04]  /*57440*/  STL [R1+0xd08], R188 ;  /* 0x000d08bc01007387 */ /* 0x000fe80000100800 */
[----:B------:R-:W3:Y:S01]  /*57450*/  LDL.LU.64 R136, [R1+0xd60] ;  /* 0x000d600001887983 */ /* 0x000ee20000300a00 */
[----:B-1----:R-:W-:-:S03]  /*57460*/  IMAD.MOV.U32 R0, RZ, RZ, R189 ;  /* 0x000000ffff007224 */ /* 0x002fc600078e00bd */
[----:B------:R-:W3:Y:S04]  /*57470*/  LDL.LU.64 R146, [R1+0xd68] ;  /* 0x000d680001927983 */ /* 0x000ee80000300a00 */
[----:B------:R1:W-:Y:S04]  /*57480*/  STL [R1+0xd04], R0 ;  /* 0x000d040001007387 */ /* 0x0003e80000100800 */
[----:B------:R-:W-:Y:S01]  /*57490*/  STL [R1+0xd10], R142 ;  /* 0x000d108e01007387 */ /* 0x000fe20000100800 */
[----:B-1----:R-:W-:-:S03]  /*574a0*/  IMAD.MOV.U32 R0, RZ, RZ, R143 ;  /* 0x000000ffff007224 */ /* 0x002fc600078e008f */
[----:B------:R-:W3:Y:S04]  /*574b0*/  LDL.LU.64 R188, [R1+0xd70] ;  /* 0x000d700001bc7983 */ /* 0x000ee80000300a00 */
[----:B--2---:R-:W-:Y:S04]  /*574c0*/  STL [R1+0xd18], R144 ;  /* 0x000d189001007387 */ /* 0x004fe80000100800 */
[----:B------:R1:W-:Y:S04]  /*574d0*/  STL [R1+0xd0c], R0 ;  /* 0x000d0c0001007387 */ /* 0x0003e80000100800 */
[----:B------:R-:W2:Y:S01]  /*574e0*/  LDL.LU.64 R138, [R1+0xd78] ;  /* 0x000d7800018a7983 */ /* 0x000ea20000300a00 */
[----:B-1----:R-:W-:-:S03]  /*574f0*/  IMAD.MOV.U32 R0, RZ, RZ, R145 ;  /* 0x000000ffff007224 */ /* 0x002fc600078e0091 */
[----:B----4-:R-:W-:Y:S04]  /*57500*/  STL [R1+0xd20], R148 ;  /* 0x000d209401007387 */ /* 0x010fe80000100800 */
[----:B------:R1:W-:Y:S04]  /*57510*/  STL [R1+0xd14], R0 ;  /* 0x000d140001007387 */ /* 0x0003e80000100800 */
[----:B------:R-:W4:Y:S04]  /*57520*/  LDL.LU.64 R140, [R1+0xd80] ;  /* 0x000d8000018c7983 */ /* 0x000f280000300a00 */
[----:B------:R-:W4:Y:S01]  /*57530*/  LDL.LU.64 R142, [R1+0xd88] ;  /* 0x000d8800018e7983 */ /* 0x000f220000300a00 */
[----:B-1----:R-:W-:-:S05]  /*57540*/  IMAD.MOV.U32 R0, RZ, RZ, R149 ;  /* 0x000000ffff007224 */ /* 0x002fca00078e0095 */
[----:B------:R1:W-:Y:S04]  /*57550*/  STL [R1+0xd1c], R0 ;  /* 0x000d1c0001007387 */ /* 0x0003e80000100800 */
[----:B------:R3:W-:Y:S04]  /*57560*/  STL [R1+0xd28], R150 ;  /* 0x000d289601007387 */ /* 0x0007e80000100800 */
[----:B------:R-:W4:Y:S01]  /*57570*/  LDL.LU.64 R144, [R1+0xd90] ;  /* 0x000d900001907983 */ /* 0x000f220000300a00 */
[----:B-1----:R-:W-:-:S03]  /*57580*/  IMAD.MOV.U32 R0, RZ, RZ, R151 ;  /* 0x000000ffff007224 */ /* 0x002fc600078e0097 */
[----:B------:R-:W4:Y:S04]  /*57590*/  LDL.LU.64 R148, [R1+0xd98] ;  /* 0x000d980001947983 */ /* 0x000f280000300a00 */
[----:B------:R1:W-:Y:S04]  /*575a0*/  STL [R1+0xd24], R0 ;  /* 0x000d240001007387 */ /* 0x0003e80000100800 */
[----:B---3--:R3:W-:Y:S04]  /*575b0*/  STL [R1+0xd30], R204 ;  /* 0x000d30cc01007387 */ /* 0x0087e80000100800 */
[----:B------:R-:W4:Y:S01]  /*575c0*/  LDL.LU.64 R150, [R1+0xda0] ;  /* 0x000da00001967983 */ /* 0x000f220000300a00 */
[----:B-1----:R-:W-:-:S03]  /*575d0*/  MOV R0, R205 ;  /* 0x000000cd00007202 */ /* 0x002fc60000000f00 */
[----:B---3--:R-:W3:Y:S04]  /*575e0*/  LDL.LU.64 R204, [R1+0x980] ;  /* 0x0009800001cc7983 */ /* 0x008ee80000300a00 */
[----:B------:R1:W-:Y:S04]  /*575f0*/  STL [R1+0xd2c], R0 ;  /* 0x000d2c0001007387 */ /* 0x0003e80000100800 */
[----:B------:R-:W-:Y:S01]  /*57600*/  STL [R1+0xd38], R126 ;  /* 0x000d387e01007387 */ /* 0x000fe20000100800 */
[----:B-1----:R-:W-:-:S03]  /*57610*/  IMAD.MOV.U32 R0, RZ, RZ, R127 ;  /* 0x000000ffff007224 */ /* 0x002fc600078e007f */
[----:B------:R-:W-:Y:S04]  /*57620*/  STL [R1+0xd40], R128 ;  /* 0x000d408001007387 */ /* 0x000fe80000100800 */
[----:B------:R1:W-:Y:S04]  /*57630*/  STL [R1+0xd34], R0 ;  /* 0x000d340001007387 */ /* 0x0003e80000100800 */
[----:B------:R-:W-:Y:S01]  /*57640*/  STL [R1+0xd48], R130 ;  /* 0x000d488201007387 */ /* 0x000fe20000100800 */
[----:B-1----:R-:W-:-:S05]  /*57650*/  IMAD.MOV.U32 R0, RZ, RZ, R129 ;  /* 0x000000ffff007224 */ /* 0x002fca00078e0081 */
[----:B------:R1:W-:Y:S04]  /*57660*/  STL [R1+0xd3c], R0 ;  /* 0x000d3c0001007387 */ /* 0x0003e80000100800 */
[----:B------:R-:W-:Y:S01]  /*57670*/  STL [R1+0xd50], R132 ;  /* 0x000d508401007387 */ /* 0x000fe20000100800 */
[----:B-1----:R-:W-:-:S05]  /*57680*/  IMAD.MOV.U32 R0, RZ, RZ, R131 ;  /* 0x000000ffff007224 */ /* 0x002fca00078e0083 */
[----:B------:R1:W-:Y:S04]  /*57690*/  STL [R1+0xd44], R0 ;  /* 0x000d440001007387 */ /* 0x0003e80000100800 */
[----:B------:R-:W-:Y:S01]  /*576a0*/  STL [R1+0xd58], R134 ;  /* 0x000d588601007387 */ /* 0x000fe20000100800 */
[----:B-1----:R-:W-:-:S05]  /*576b0*/  IMAD.MOV.U32 R0, RZ, RZ, R133 ;  /* 0x000000ffff007224 */ /* 0x002fca00078e0085 */
[----:B------:R1:W-:Y:S02]  /*576c0*/  STL [R1+0xd4c], R0 ;  /* 0x000d4c0001007387 */ /* 0x0003e40000100800 */
[----:B-1----:R-:W-:Y:S02]  /*576d0*/  IMAD.MOV.U32 R0, RZ, RZ, R135 ;  /* 0x000000ffff007224 */ /* 0x002fe400078e0087 */
[----:B------:R-:W-:Y:S04]  /*576e0*/  STL [R1+0xd60], R136 ;  /* 0x000d608801007387 */ /* 0x000fe80000100800 */
[----:B------:R1:W-:Y:S04]  /*576f0*/  STL [R1+0xd54], R0 ;  /* 0x000d540001007387 */ /* 0x0003e80000100800 */
[----:B------:R-:W-:Y:S01]  /*57700*/  STL [R1+0xd68], R146 ;  /* 0x000d689201007387 */ /* 0x000fe20000100800 */
[----:B-1----:R-:W-:-:S05]  /*57710*/  MOV R0, R137 ;  /* 0x0000008900007202 */ /* 0x002fca0000000f00 */
[----:B------:R1:W-:Y:S02]  /*57720*/  STL [R1+0xd5c], R0 ;  /* 0x000d5c0001007387 */ /* 0x0003e40000100800 */
[----:B-1----:R-:W-:Y:S02]  /*57730*/  IMAD.MOV.U32 R0, RZ, RZ, R147 ;  /* 0x000000ffff007224 */ /* 0x002fe400078e0093 */
[----:B------:R-:W-:Y:S04]  /*57740*/  STL [R1+0xd70], R188 ;  /* 0x000d70bc01007387 */ /* 0x000fe80000100800 */
[----:B------:R1:W-:Y:S04]  /*57750*/  STL [R1+0xd64], R0 ;  /* 0x000d640001007387 */ /* 0x0003e80000100800 */
[----:B------:R-:W3:Y:S01]  /*57760*/  LDL.LU.64 R146, [R1+0xde0] ;  /* 0x000de00001927983 */ /* 0x000ee20000300a00 */
[----:B-1----:R-:W-:-:S05]  /*57770*/  IMAD.MOV.U32 R0, RZ, RZ, R189 ;  /* 0x000000ffff007224 */ /* 0x002fca00078e00bd */
[----:B------:R2:W-:Y:S02]  /*57780*/  STL [R1+0xd6c], R0 ;  /* 0x000d6c0001007387 */ /* 0x0005e40000100800 */
[----:B--2---:R-:W-:Y:S02]  /*57790*/  IMAD.MOV.U32 R0, RZ, RZ, R139 ;  /* 0x000000ffff007224 */ /* 0x004fe400078e008b */
[----:B------:R-:W-:Y:S04]  /*577a0*/  STL [R1+0xd78], R138 ;  /* 0x000d788a01007387 */ /* 0x000fe80000100800 */
[----:B------:R-:W2:Y:S04]  /*577b0*/  LDL.LU.64 R188, [R1+0xde8] ;  /* 0x000de80001bc7983 */ /* 0x000ea80000300a00 */
[----:B----4-:R-:W-:Y:S04]  /*577c0*/  STL [R1+0xd80], R140 ;  /* 0x000d808c01007387 */ /* 0x010fe80000100800 */
        /* <DEDUP_REMOVED lines=8> */
[----:B-1----:R-:W-:-:S05]  /*57850*/  MOV R0, R145 ;  /* 0x0000009100007202 */ /* 0x002fca0000000f00 */
[----:B------:R1:W-:Y:S04]  /*57860*/  STL [R1+0xd8c], R0 ;  /* 0x000d8c0001007387 */ /* 0x0003e80000100800 */
[----:B------:R-:W-:Y:S01]  /*57870*/  STL [R1+0xda0], R150 ;  /* 0x000da09601007387 */ /* 0x000fe20000100800 */
[----:B-1----:R-:W-:-:S05]  /*57880*/  IMAD.MOV.U32 R0, RZ, RZ, R149 ;  /* 0x000000ffff007224 */ /* 0x002fca00078e0095 */
[----:B------:R1:W-:Y:S04]  /*57890*/  STL [R1+0xd94], R0 ;  /* 0x000d940001007387 */ /* 0x0003e80000100800 */
[----:B---3--:R-:W-:Y:S01]  /*578a0*/  STL [R1+0xda8], R204 ;  /* 0x000da8cc01007387 */ /* 0x008fe20000100800 */
[----:B-1----:R-:W-:-:S05]  /*578b0*/  IMAD.MOV.U32 R0, RZ, RZ, R151 ;  /* 0x000000ffff007224 */ /* 0x002fca00078e0097 */
[----:B------:R1:W-:Y:S04]  /*578c0*/  STL [R1+0xd9c], R0 ;  /* 0x000d9c0001007387 */ /* 0x0003e80000100800 */
[----:B------:R-:W-:Y:S01]  /*578d0*/  STL [R1+0xdb0], R230 ;  /* 0x000db0e601007387 */ /* 0x000fe20000100800 */
[----:B-1----:R-:W-:-:S05]  /*578e0*/  IMAD.MOV.U32 R0, RZ, RZ, R205 ;  /* 0x000000ffff007224 */ /* 0x002fca00078e00cd */
[----:B------:R1:W-:Y:S04]  /*578f0*/  STL [R1+0xda4], R0 ;  /* 0x000da40001007387 */ /* 0x0003e80000100800 */
[----:B------:R-:W-:Y:S04]  /*57900*/  STL [R1+0xdac], R231 ;  /* 0x000dace701007387 */ /* 0x000fe80000100800 */
[----:B------:R-:W-:Y:S04]  /*57910*/  STL [R1+0xdb8], R192 ;  /* 0x000db8c001007387 */ /* 0x000fe80000100800 */
[----:B------:R-:W3:Y:S04]  /*57920*/  LDL.LU.64 R148, [R1+0xe20] ;  /* 0x000e200001947983 */ /* 0x000ee80000300a00 */
[----:B------:R-:W-:Y:S04]  /*57930*/  STL [R1+0xdb4], R193 ;  /* 0x000db4c101007387 */ /* 0x000fe80000100800 */
[----:B------:R-:W4:Y:S04]  /*57940*/  LDL.LU.64 R150, [R1+0xe28] ;  /* 0x000e280001967983 */ /* 0x000f280000300a00 */
[----:B------:R-:W-:Y:S04]  /*57950*/  STL [R1+0xdc0], R174 ;  /* 0x000dc0ae01007387 */ /* 0x000fe80000100800 */
[----:B------:R-:W4:Y:S04]  /*57960*/  LDL.LU.64 R204, [R1+0xe30] ;  /* 0x000e300001cc7983 */ /* 0x000f280000300a00 */
[----:B------:R-:W-:Y:S04]  /*57970*/  STL [R1+0xdbc], R175 ;  /* 0x000dbcaf01007387 */ /* 0x000fe80000100800 */
[----:B------:R-:W-:Y:S04]  /*57980*/  STL [R1+0xdc8], R160 ;  /* 0x000dc8a001007387 */ /* 0x000fe80000100800 */
[----:B------:R-:W-:Y:S04]  /*57990*/  STL [R1+0xdc4], R161 ;  /* 0x000dc4a101007387 */ /* 0x000fe80000100800 */
[----:B------:R-:W-:Y:S04]  /*579a0*/  STL [R1+0xdd0], R22 ;  /* 0x000dd01601007387 */ /* 0x000fe80000100800 */
[----:B------:R-:W-:Y:S04]  /*579b0*/  STL [R1+0xdcc], R23 ;  /* 0x000dcc1701007387 */ /* 0x000fe80000100800 */
[----:B------:R-:W-:Y:S04]  /*579c0*/  STL [R1+0xdd8], R14 ;  /* 0x000dd80e01007387 */ /* 0x000fe80000100800 */
[----:B------:R-:W-:Y:S01]  /*579d0*/  STL [R1+0xdd4], R15 ;  /* 0x000dd40f01007387 */ /* 0x000fe20000100800 */
[----:B-1----:R-:W-:-:S03]  /*579e0*/  IMAD.MOV.U32 R0, RZ, RZ, R147 ;  /* 0x000000ffff007224 */ /* 0x002fc600078e0093 */
[----:B------:R-:W-:Y:S04]  /*579f0*/  STL [R1+0xde0], R146 ;  /* 0x000de09201007387 */ /* 0x000fe80000100800 */
[----:B--2---:R-:W-:Y:S04]  /*57a00*/  STL [R1+0xde8], R188 ;  /* 0x000de8bc01007387 */ /* 0x004fe80000100800 */
[----:B------:R1:W-:Y:S04]  /*57a10*/  STL [R1+0xddc], R0 ;  /* 0x000ddc0001007387 */ /* 0x0003e80000100800 */
[----:B------:R-:W-:Y:S01]  /*57a20*/  STL [R1+0xdf0], R232 ;  /* 0x000df0e801007387 */ /* 0x000fe20000100800 */
[----:B-1----:R-:W-:-:S05]  /*57a30*/  IMAD.MOV.U32 R0, RZ, RZ, R189 ;  /* 0x000000ffff007224 */ /* 0x002fca00078e00bd */
[----:B------:R3:W-:Y:S04]  /*57a40*/  STL [R1+0xde4], R0 ;  /* 0x000de40001007387 */ /* 0x0007e80000100800 */
[----:B------:R-:W-:Y:S04]  /*57a50*/  STL [R1+0xdec], R233 ;  /* 0x000dece901007387 */ /* 0x000fe80000100800 */
[----:B------:R-:W-:Y:S04]  /*57a60*/  STL [R1+0xdf8], R206 ;  /* 0x000df8ce01007387 */ /* 0x000fe80000100800 */
[----:B------:R-:W-:Y:S04]  /*57a70*/  STL [R1+0xdf4], R207 ;  /* 0x000df4cf01007387 */ /* 0x000fe80000100800 */
[----:B------:R-:W2:Y:S04]  /*57a80*/  LDL.LU.64 R142, [R1+0xe60] ;  /* 0x000e6000018e7983 */ /* 0x000ea80000300a00 */
[----:B------:R-:W-:Y:S04]  /*57a90*/  STL [R1+0xe00], R180 ;  /* 0x000e00b401007387 */ /* 0x000fe80000100800 */
[----:B------:R-:W2:Y:S04]  /*57aa0*/  LDL.LU.64 R144, [R1+0xe68] ;  /* 0x000e680001907983 */ /* 0x000ea80000300a00 */
[----:B------:R-:W-:Y:S04]  /*57ab0*/  STL [R1+0xdfc], R181 ;  /* 0x000dfcb501007387 */ /* 0x000fe80000100800 */
[----:B------:R-:W2:Y:S04]  /*57ac0*/  LDL.LU.64 R188, [R1+0xe70] ;  /* 0x000e700001bc7983 */ /* 0x000ea80000300a00 */
[----:B------:R-:W-:Y:S04]  /*57ad0*/  STL [R1+0xe08], R164 ;  /* 0x000e08a401007387 */ /* 0x000fe80000100800 */
[----:B------:R-:W-:Y:S04]  /*57ae0*/  STL [R1+0xe04], R165 ;  /* 0x000e04a501007387 */ /* 0x000fe80000100800 */
[----:B------:R-:W-:Y:S04]  /*57af0*/  STL [R1+0xe10], R158 ;  /* 0x000e109e01007387 */ /* 0x000fe80000100800 */
[----:B------:R-:W-:Y:S04]  /*57b00*/  STL [R1+0xe0c], R159 ;  /* 0x000e0c9f01007387 */ /* 0x000fe80000100800 */
[----:B------:R-:W-:Y:S04]  /*57b10*/  STL [R1+0xe18], R16 ;  /* 0x000e181001007387 */ /* 0x000fe80000100800 */
[----:B------:R-:W-:Y:S01]  /*57b20*/  STL [R1+0xe14], R17 ;  /* 0x000e141101007387 */ /* 0x000fe20000100800 */
[----:B---3--:R-:W-:-:S03]  /*57b30*/  MOV R0, R149 ;  /* 0x0000009500007202 */ /* 0x008fc60000000f00 */
[----:B------:R-:W-:Y:S04]  /*57b40*/  STL [R1+0xe20], R148 ;  /* 0x000e209401007387 */ /* 0x000fe80000100800 */
        /* <DEDUP_REMOVED lines=16> */
[----:B------:R-:W4:Y:S04]  /*57c50*/  LDL.LU.64 R204, [R1+0xeb8] ;  /* 0x000eb80001cc7983 */ /* 0x000f280000300a00 */
[----:B------:R-:W-:Y:S04]  /*57c60*/  STL [R1+0xe50], R162 ;  /* 0x000e50a201007387 */ /* 0x000fe80000100800 */
[----:B------:R-:W-:Y:S04]  /*57c70*/  STL [R1+0xe4c], R163 ;  /* 0x000e4ca301007387 */ /* 0x000fe80000100800 */
[----:B------:R-:W-:Y:S04]  /*57c80*/  STL [R1+0xe58], R18 ;  /* 0x000e581201007387 */ /* 0x000fe80000100800 */
[----:B------:R-:W-:Y:S01]  /*57c90*/  STL [R1+0xe54], R19 ;  /* 0x000e541301007387 */ /* 0x000fe20000100800 */
[----:B--2---:R-:W-:-:S03]  /*57ca0*/  IMAD.MOV.U32 R0, RZ, RZ, R143 ;  /* 0x000000ffff007224 */ /* 0x004fc600078e008f */
[----:B------:R-:W-:Y:S04]  /*57cb0*/  STL [R1+0xe60], R142 ;  /* 0x000e608e01007387 */ /* 0x000fe80000100800 */
        /* <DEDUP_REMOVED lines=69> */
[----:B------:R-:W-:Y:S01]  /*58110*/  STL [R1+0xf14], R155 ;  /* 0x000f149b01007387 */ /* 0x000fe20000100800 */
[----:B---3--:R-:W-:-:S03]  /*58120*/  IMAD.MOV.U32 R0, RZ, RZ, R147 ;  /* 0x000000ffff007224 */ /* 0x008fc600078e0093 */
        /* <DEDUP_REMOVED lines=15> */
[----:B------:R-:W-:Y:S04]  /*58220*/  STL [R1+0xf44], R215 ;  /* 0x000f44d701007387 */ /* 0x000fe80000100800 */
[----:B------:R-:W-:Y:S04]  /*58230*/  STL [R1+0xf50], R198 ;  /* 0x000f50c601007387 */ /* 0x000fe80000100800 */
[----:B------:R-:W4:Y:S04]  /*58240*/  LDL.LU.64 R146, [R1+0xfa8] ;  /* 0x000fa80001927983 */ /* 0x000f280000300a00 */
[----:B------:R-:W-:Y:S04]  /*58250*/  STL [R1+0xf4c], R199 ;  /* 0x000f4cc701007387 */ /* 0x000fe80000100800 */
[----:B------:R-:W4:Y:S04]  /*58260*/  LDL.LU.64 R148, [R1+0xfb0] ;  /* 0x000fb00001947983 */ /* 0x000f280000300a00 */
[----:B------:R-:W-:Y:S04]  /*58270*/  STL [R1+0xf58], R166 ;  /* 0x000f58a601007387 */ /* 0x000fe80000100800 */
[----:B------:R-:W4:Y:S04]  /*58280*/  LDL.LU.64 R150, [R1+0xfb8] ;  /* 0x000fb80001967983 */ /* 0x000f280000300a00 */
[----:B------:R-:W-:Y:S04]  /*58290*/  STL [R1+0xf54], R167 ;  /* 0x000f54a701007387 */ /* 0x000fe80000100800 */
[----:B------:R-:W4:Y:S01]  /*582a0*/  LDL.LU.64 R204, [R1+0xfc0] ;  /* 0x000fc00001cc7983 */ /* 0x000f220000300a00 */
[----:B--2---:R-:W-:-:S03]  /*582b0*/  MOV R0, R137 ;  /* 0x0000008900007202 */ /* 0x004fc60000000f00 */
        /* <DEDUP_REMOVED lines=13> */
[----:B------:R-:W2:Y:S04]  /*58390*/  LDL.LU.64 R188, [R1+0xfe0] ;  /* 0x000fe00001bc7983 */ /* 0x000ea80000300a00 */
[----:B------:R1:W-:Y:S04]  /*583a0*/  STL [R1+0xf7c], R0 ;  /* 0x000f7c0001007387 */ /* 0x0003e80000100800 */
[----:B------:R-:W-:Y:S04]  /*583b0*/  STL [R1+0xf88], R224 ;  /* 0x000f88e001007387 */ /* 0x000fe80000100800 */
[----:B------:R-:W-:Y:S04]  /*583c0*/  STL [R1+0xf84], R225 ;  /* 0x000f84e101007387 */ /* 0x000fe80000100800 */
[----:B------:R-:W-:Y:S04]  /*583d0*/  STL [R1+0xf90], R212 ;  /* 0x000f90d401007387 */ /* 0x000fe80000100800 */
[----:B------:R-:W2:Y:S04]  /*583e0*/  LDL.LU.64 R134, [R1+0xfe8] ;  /* 0x000fe80001867983 */ /* 0x000ea80000300a00 */
[----:B------:R-:W-:Y:S04]  /*583f0*/  STL [R1+0xf8c], R213 ;  /* 0x000f8cd501007387 */ /* 0x000fe80000100800 */
[----:B------:R-:W-:Y:S04]  /*58400*/  STL [R1+0xf98], R170 ;  /* 0x000f98aa01007387 */ /* 0x000fe80000100800 */
[----:B------:R-:W2:Y:S04]  /*58410*/  LDL.LU.64 R136, [R1+0xff0] ;  /* 0x000ff00001887983 */ /* 0x000ea80000300a00 */
[----:B------:R-:W-:Y:S04]  /*58420*/  STL [R1+0xf94], R171 ;  /* 0x000f94ab01007387 */ /* 0x000fe80000100800 */
[----:B------:R-:W2:Y:S04]  /*58430*/  LDL.LU.64 R138, [R1+0xff8] ;  /* 0x000ff800018a7983 */ /* 0x000ea80000300a00 */
[----:B---3--:R3:W-:Y:S04]  /*58440*/  STL [R1+0xfa0], R144 ;  /* 0x000fa09001007387 */ /* 0x0087e80000100800 */
[----:B------:R-:W2:Y:S01]  /*58450*/  LDL.LU.64 R142, [R1+0x1000] ;  /* 0x00100000018e7983 */ /* 0x000ea20000300a00 */
[----:B-1----:R-:W-:-:S03]  /*58460*/  IMAD.MOV.U32 R0, RZ, RZ, R145 ;  /* 0x000000ffff007224 */ /* 0x002fc600078e0091 */
[----:B---3--:R-:W3:Y:S04]  /*58470*/  LDL.LU.64 R144, [R1+0x1008] ;  /* 0x0010080001907983 */ /* 0x008ee80000300a00 */
[----:B------:R1:W-:Y:S04]  /*58480*/  STL [R1+0xf9c], R0 ;  /* 0x000f9c0001007387 */ /* 0x0003e80000100800 */
[----:B----4-:R-:W-:Y:S01]  /*58490*/  STL [R1+0xfa8], R146 ;  /* 0x000fa89201007387 */ /* 0x010fe20000100800 */
[----:B-1----:R-:W-:-:S03]  /*584a0*/  MOV R0, R147 ;  /* 0x0000009300007202 */ /* 0x002fc60000000f00 */
        /* <DEDUP_REMOVED lines=8> */
[----:B------:R-:W4:Y:S01]  /*58530*/  LDL.LU.64 R146, [R1+0x1020] ;  /* 0x0010200001927983 */ /* 0x000f220000300a00 */
[----:B-1----:R-:W-:-:S05]  /*58540*/  IMAD.MOV.U32 R0, RZ, RZ, R205 ;  /* 0x000000ffff007224 */ /* 0x002fca00078e00cd */
[----:B------:R1:W-:Y:S04]  /*58550*/  STL [R1+0xfbc], R0 ;  /* 0x000fbc0001007387 */ /* 0x0003e80000100800 */
[----:B------:R-:W-:Y:S04]  /*58560*/  STL [R1+0xfc8], R240 ;  /* 0x000fc8f001007387 */ /* 0x000fe80000100800 */
[----:B------:R-:W-:Y:S04]  /*58570*/  STL [R1+0xfc4], R241 ;  /* 0x000fc4f101007387 */ /* 0x000fe80000100800 */
[----:B------:R-:W4:Y:S04]  /*58580*/  LDL.LU.64 R148, [R1+0x1028] ;  /* 0x0010280001947983 */ /* 0x000f280000300a00 */
[----:B------:R-:W-:Y:S04]  /*58590*/  STL [R1+0xfd0], R216 ;  /* 0x000fd0d801007387 */ /* 0x000fe80000100800 */
[----:B------:R-:W-:Y:S04]  /*585a0*/  STL [R1+0xfcc], R217 ;  /* 0x000fccd901007387 */ /* 0x000fe80000100800 */
[----:B------:R-:W-:Y:S04]  /*585b0*/  STL [R1+0xfd8], R182 ;  /* 0x000fd8b601007387 */ /* 0x000fe80000100800 */
[----:B------:R-:W4:Y:S04]  /*585c0*/  LDL.LU.64 R150, [R1+0x1030] ;  /* 0x0010300001967983 */ /* 0x000f280000300a00 */
[----:B------:R-:W-:Y:S04]  /*585d0*/  STL [R1+0xfd4], R183 ;  /* 0x000fd4b701007387 */ /* 0x000fe80000100800 */
[----:B--2---:R-:W-:Y:S01]  /*585e0*/  STL [R1+0xfe0], R188 ;  /* 0x000fe0bc01007387 */ /* 0x004fe20000100800 */
[----:B-1----:R-:W-:-:S03]  /*585f0*/  IMAD.MOV.U32 R0, RZ, RZ, R189 ;  /* 0x000000ffff007224 */ /* 0x002fc600078e00bd */
[----:B------:R-:W2:Y:S04]  /*58600*/  LDL.LU.64 R140, [R1+0x1038] ;  /* 0x00103800018c7983 */ /* 0x000ea80000300a00 */
[----:B------:R-:W2:Y:S04]  /*58610*/  LDL.LU.64 R204, [R1+0x1040] ;  /* 0x0010400001cc7983 */ /* 0x000ea80000300a00 */
[----:B------:R1:W-:Y:S04]  /*58620*/  STL [R1+0xfdc], R0 ;  /* 0x000fdc0001007387 */ /* 0x0003e80000100800 */
[----:B------:R-:W-:Y:S01]  /*58630*/  STL [R1+0xfe8], R134 ;  /* 0x000fe88601007387 */ /* 0x000fe20000100800 */
[----:B-1----:R-:W-:-:S03]  /*58640*/  IMAD.MOV.U32 R0, RZ, RZ, R135 ;  /* 0x000000ffff007224 */ /* 0x002fc600078e0087 */
[----:B------:R-:W2:Y:S04]  /*58650*/  LDL.LU.64 R188, [R1+0x1048] ;  /* 0x0010480001bc7983 */ /* 0x000ea80000300a00 */
        /* <DEDUP_REMOVED lines=8> */
[----:B---3--:R-:W-:Y:S01]  /*586e0*/  STL [R1+0x1008], R144 ;  /* 0x0010089001007387 */ /* 0x008fe20000100800 */
[----:B-1----:R-:W-:-:S05]  /*586f0*/  IMAD.MOV.U32 R0, RZ, RZ, R143 ;  /* 0x000000ffff007224 */ /* 0x002fca00078e008f */
[----:B------:R1:W-:Y:S04]  /*58700*/  STL [R1+0xffc], R0 ;  /* 0x000ffc0001007387 */ /* 0x0003e80000100800 */
[----:B------:R-:W3:Y:S01]  /*58710*/  LDL.LU.64 R142, [R1+0x1660] ;  /* 0x00166000018e7983 */ /* 0x000ee20000300a00 */
[----:B-1----:R-:W-:-:S03]  /*58720*/  IMAD.MOV.U32 R0, RZ, RZ, R145 ;  /* 0x000000ffff007224 */ /* 0x002fc600078e0091 */
[----:B------:R-:W-:Y:S04]  /*58730*/  STL [R1+0x1010], R222 ;  /* 0x001010de01007387 */ /* 0x000fe80000100800 */
[----:B------:R4:W-:Y:S04]  /*58740*/  STL [R1+0x1004], R0 ;  /* 0x0010040001007387 */ /* 0x0009e80000100800 */
[----:B------:R-:W3:Y:S04]  /*58750*/  LDL.LU.64 R144, [R1+0x1520] ;  /* 0x0015200001907983 */ /* 0x000ee80000300a00 */
[----:B------:R-:W-:Y:S04]  /*58760*/  STL [R1+0x100c], R223 ;  /* 0x00100cdf01007387 */ /* 0x000fe80000100800 */
[----:B------:R-:W-:Y:S04]  /*58770*/  STL [R1+0x1018], R186 ;  /* 0x001018ba01007387 */ /* 0x000fe80000100800 */
[----:B------:R-:W-:Y:S04]  /*58780*/  STL [R1+0x1014], R187 ;  /* 0x001014bb01007387 */ /* 0x000fe80000100800 */
[----:B------:R-:W3:Y:S01]  /*58790*/  LDL.LU.64 R136, [R1+0x13e0] ;  /* 0x0013e00001887983 */ /* 0x000ee20000300a00 */
[----:B----4-:R-:W-:-:S03]  /*587a0*/  IMAD.MOV.U32 R0, RZ, RZ, R147 ;  /* 0x000000ffff007224 */ /* 0x010fc600078e0093 */
[----:B------:R1:W-:Y:S04]  /*587b0*/  STL [R1+0x1020], R146 ;  /* 0x0010209201007387 */ /* 0x0003e80000100800 */
[----:B------:R-:W4:Y:S04]  /*587c0*/  LDL.LU.64 R138, [R1+0x12e0] ;  /* 0x0012e000018a7983 */ /* 0x000f280000300a00 */
[----:B------:R1:W-:Y:S04]  /*587d0*/  STL [R1+0x101c], R0 ;  /* 0x00101c0001007387 */ /* 0x0003e80000100800 */
[----:B------:R1:W-:Y:S04]  /*587e0*/  STL [R1+0x1028], R148 ;  /* 0x0010289401007387 */ /* 0x0003e80000100800 */
[----:B-1----:R-:W4:Y:S01]  /*587f0*/  LDL.LU.64 R146, [R1+0x11c0] ;  /* 0x0011c00001927983 */ /* 0x002f220000300a00 */
[----:B------:R-:W-:-:S03]  /*58800*/  IMAD.MOV.U32 R0, RZ, RZ, R149 ;  /* 0x000000ffff007224 */ /* 0x000fc600078e0095 */
[----:B------:R-:W4:Y:S04]  /*58810*/  LDL.LU.64 R148, [R1+0x1098] ;  /* 0x0010980001947983 */ /* 0x000f280000300a00 */
[----:B------:R1:W-:Y:S04]  /*58820*/  STL [R1+0x1024], R0 ;  /* 0x0010240001007387 */ /* 0x0003e80000100800 */
[----:B------:R1:W-:Y:S02]  /*58830*/  STL [R1+0x1030], R150 ;  /* 0x0010309601007387 */ /* 0x0003e40000100800 */
[----:B-1----:R-:W-:-:S02]  /*58840*/  MOV R0, R151 ;  /* 0x0000009700007202 */ /* 0x002fc40000000f00 */
[----:B------:R-:W4:Y:S04]  /*58850*/  LDL.LU.64 R150, [R1+0x1090] ;  /* 0x0010900001967983 */ /* 0x000f280000300a00 */
[----:B------:R2:W-:Y:S02]  /*58860*/  STL [R1+0x102c], R0 ;  /* 0x00102c0001007387 */ /* 0x0005e40000100800 */
[----:B--2---:R-:W-:Y:S02]  /*58870*/  IMAD.MOV.U32 R0, RZ, RZ, R141 ;  /* 0x000000ffff007224 */ /* 0x004fe400078e008d */
[----:B------:R-:W-:Y:S04]  /*58880*/  STL [R1+0x1038], R140 ;  /* 0x0010388c01007387 */ /* 0x000fe80000100800 */
[----:B------:R-:W-:Y:S04]  /*58890*/  STL [R1+0x1040], R204 ;  /* 0x001040cc01007387 */ /* 0x000fe80000100800 */
[----:B------:R1:W-:Y:S02]  /*588a0*/  STL [R1+0x1034], R0 ;  /* 0x0010340001007387 */ /* 0x0003e40000100800 */
[----:B-1----:R-:W-:-:S02]  /*588b0*/  IMAD.MOV.U32 R0, RZ, RZ, R205 ;  /* 0x000000ffff007224 */ /* 0x002fc400078e00cd */
[----:B------:R-:W-:Y:S04]  /*588c0*/  STL [R1+0x1048], R188 ;  /* 0x001048bc01007387 */ /* 0x000fe80000100800 */
[----:B------:R1:W-:Y:S04]  /*588d0*/  STL [R1+0x103c], R0 ;  /* 0x00103c0001007387 */ /* 0x0003e80000100800 */
[----:B------:R-:W2:Y:S01]  /*588e0*/  LDL.LU.64 R204, [R1+0x16a0] ;  /* 0x0016a00001cc7983 */ /* 0x000ea20000300a00 */
[----:B-1----:R-:W-:-:S03]  /*588f0*/  IMAD.MOV.U32 R0, RZ, RZ, R189 ;  /* 0x000000ffff007224 */ /* 0x002fc600078e00bd */
[----:B------:R-:W-:Y:S04]  /*58900*/  STL [R1+0x1050], R238 ;  /* 0x001050ee01007387 */ /* 0x000fe80000100800 */
[----:B------:R3:W-:Y:S04]  /*58910*/  STL [R1+0x1044], R0 ;  /* 0x0010440001007387 */ /* 0x0007e80000100800 */
[----:B------:R-:W2:Y:S04]  /*58920*/  LDL.LU.64 R140, [R1+0x1560] ;  /* 0x00156000018c7983 */ /* 0x000ea80000300a00 */
[----:B------:R-:W-:Y:S04]  /*58930*/  STL [R1+0x104c], R239 ;  /* 0x00104cef01007387 */ /* 0x000fe80000100800 */
[----:B------:R-:W-:Y:S04]  /*58940*/  STL [R1+0x1058], R200 ;  /* 0x001058c801007387 */ /* 0x000fe80000100800 */
[----:B------:R-:W-:Y:S04]  /*58950*/  STL [R1+0x1054], R201 ;  /* 0x001054c901007387 */ /* 0x000fe80000100800 */
[----:B------:R-:W2:Y:S01]  /*58960*/  LDL.LU.64 R188, [R1+0x1420] ;  /* 0x0014200001bc7983 */ /* 0x000ea20000300a00 */
[----:B---3--:R-:W-:-:S03]  /*58970*/  IMAD.MOV.U32 R0, RZ, RZ, R143 ;  /* 0x000000ffff007224 */ /* 0x008fc600078e008f */
[----:B------:R1:W-:Y:S04]  /*58980*/  STL [R1+0x1060], R142 ;  /* 0x0010608e01007387 */ /* 0x0003e80000100800 */
[----:B------:R-:W3:Y:S04]  /*58990*/  LDL.LU.64 R134, [R1+0x12f0] ;  /* 0x0012f00001867983 */ /* 0x000ee80000300a00 */
[----:B------:R1:W-:Y:S04]  /*589a0*/  STL [R1+0x105c], R0 ;  /* 0x00105c0001007387 */ /* 0x0003e80000100800 */
[----:B------:R1:W-:Y:S04]  /*589b0*/  STL [R1+0x1068], R144 ;  /* 0x0010689001007387 */ /* 0x0003e80000100800 */
[----:B-1----:R-:W3:Y:S01]  /*589c0*/  LDL.LU.64 R142, [R1+0x11b8] ;  /* 0x0011b800018e7983 */ /* 0x002ee20000300a00 */
[----:B------:R-:W-:-:S03]  /*589d0*/  IMAD.MOV.U32 R0, RZ, RZ, R145 ;  /* 0x000000ffff007224 */ /* 0x000fc600078e0091 */
[----:B------:R-:W3:Y:S04]  /*589e0*/  LDL.LU.64 R144, [R1+0x10c8] ;  /* 0x0010c80001907983 */ /* 0x000ee80000300a00 */
[----:B------:R1:W-:Y:S04]  /*589f0*/  STL [R1+0x1064], R0 ;  /* 0x0010640001007387 */ /* 0x0003e80000100800 */
[----:B------:R1:W-:Y:S02]  /*58a00*/  STL [R1+0x1070], R136 ;  /* 0x0010708801007387 */ /* 0x0003e40000100800 */
[----:B-1----:R-:W-:-:S02]  /*58a10*/  MOV R0, R137 ;  /* 0x0000008900007202 */ /* 0x002fc40000000f00 */
[----:B------:R-:W3:Y:S04]  /*58a20*/  LDL.LU.64 R136, [R1+0x10d0] ;  /* 0x0010d00001887983 */ /* 0x000ee80000300a00 */
[----:B------:R1:W-:Y:S04]  /*58a30*/  STL [R1+0x106c], R0 ;  /* 0x00106c0001007387 */ /* 0x0003e80000100800 */
[----:B----4-:R-:W-:Y:S01]  /*58a40*/  STL [R1+0x1078], R138 ;  /* 0x0010788a01007387 */ /* 0x010fe20000100800 */
[----:B-1----:R-:W-:-:S03]  /*58a50*/  IMAD.MOV.U32 R0, RZ, RZ, R139 ;  /* 0x000000ffff007224 */ /* 0x002fc600078e008b */
[----:B------:R-:W-:Y:S04]  /*58a60*/  STL [R1+0x1080], R146 ;  /* 0x0010809201007387 */ /* 0x000fe80000100800 */
[----:B------:R1:W-:Y:S04]  /*58a70*/  STL [R1+0x1074], R0 ;  /* 0x0010740001007387 */ /* 0x0003e80000100800 */
[----:B------:R-:W-:Y:S01]  /*58a80*/  STL [R1+0x1088], R148 ;  /* 0x0010889401007387 */ /* 0x000fe20000100800 */
[----:B-1----:R-:W-:-:S05]  /*58a90*/  IMAD.MOV.U32 R0, RZ, RZ, R147 ;  /* 0x000000ffff007224 */ /* 0x002fca00078e0093 */
[----:B------:R1:W-:Y:S04]  /*58aa0*/  STL [R1+0x107c], R0 ;  /* 0x00107c0001007387 */ /* 0x0003e80000100800 */
[----:B------:R-:W4:Y:S01]  /*58ab0*/  LDL.LU.64 R146, [R1+0x1688] ;  /* 0x0016880001927983 */ /* 0x000f220000300a00 */
[----:B-1----:R-:W-:-:S03]  /*58ac0*/  IMAD.MOV.U32 R0, RZ, RZ, R149 ;  /* 0x000000ffff007224 */ /* 0x002fc600078e0095 */
[----:B------:R-:W-:Y:S04]  /*58ad0*/  STL [R1+0x1090], R150 ;  /* 0x0010909601007387 */ /* 0x000fe80000100800 */
[----:B------:R1:W-:Y:S04]  /*58ae0*/  STL [R1+0x1084], R0 ;  /* 0x0010840001007387 */ /* 0x0003e80000100800 */
[----:B------:R-:W4:Y:S01]  /*58af0*/  LDL.LU.64 R148, [R1+0x1568] ;  /* 0x0015680001947983 */ /* 0x000f220000300a00 */
[----:B-1----:R-:W-:-:S03]  /*58b00*/  IMAD.MOV.U32 R0, RZ, RZ, R151 ;  /* 0x000000ffff007224 */ /* 0x002fc600078e0097 */
[----:B------:R-:W-:Y:S04]  /*58b10*/  STL [R1+0x1098], R202 ;  /* 0x001098ca01007387 */ /* 0x000fe80000100800 */
[----:B------:R2:W-:Y:S04]  /*58b20*/  STL [R1+0x108c], R0 ;  /* 0x00108c0001007387 */ /* 0x0005e80000100800 */
[----:B------:R-:W-:Y:S04]  /*58b30*/  STL [R1+0x1094], R203 ;  /* 0x001094cb01007387 */ /* 0x000fe80000100800 */
[----:B------:R-:W4:Y:S01]  /*58b40*/  LDL.LU.64 R150, [R1+0x1428] ;  /* 0x0014280001967983 */ /* 0x000f220000300a00 */
[----:B--2---:R-:W-:-:S03]  /*58b50*/  IMAD.MOV.U32 R0, RZ, RZ, R205 ;  /* 0x000000ffff007224 */ /* 0x004fc600078e00cd */
[----:B------:R1:W-:Y:S04]  /*58b60*/  STL [R1+0x10a0], R204 ;  /* 0x0010a0cc01007387 */ /* 0x0003e80000100800 */
[----:B------:R-:W2:Y:S04]  /*58b70*/  LDL.LU.64 R138, [R1+0x12e8] ;  /* 0x0012e800018a7983 */ /* 0x000ea80000300a00 */
[----:B------:R1:W-:Y:S04]  /*58b80*/  STL [R1+0x109c], R0 ;  /* 0x00109c0001007387 */ /* 0x0003e80000100800 */
[----:B------:R1:W-:Y:S04]  /*58b90*/  STL [R1+0x10a8], R140 ;  /* 0x0010a88c01007387 */ /* 0x0003e80000100800 */
[----:B-1----:R-:W2:Y:S01]  /*58ba0*/  LDL.LU.64 R204, [R1+0x11b0] ;  /* 0x0011b00001cc7983 */ /* 0x002ea20000300a00 */
[----:B------:R-:W-:-:S03]  /*58bb0*/  MOV R0, R141 ;  /* 0x0000008d00007202 */ /* 0x000fc60000000f00 */
[----:B------:R-:W2:Y:S04]  /*58bc0*/  LDL.LU.64 R140, [R1+0x1108] ;  /* 0x00110800018c7983 */ /* 0x000ea80000300a00 */
[----:B------:R1:W-:Y:S04]  /*58bd0*/  STL [R1+0x10a4], R0 ;  /* 0x0010a40001007387 */ /* 0x0003e80000100800 */
[----:B------:R1:W-:Y:S02]  /*58be0*/  STL [R1+0x10b0], R188 ;  /* 0x0010b0bc01007387 */ /* 0x0003e40000100800 */
[----:B-1----:R-:W-:-:S02]  /*58bf0*/  IMAD.MOV.U32 R0, RZ, RZ, R189 ;  /* 0x000000ffff007224 */ /* 0x002fc400078e00bd */
[----:B------:R-:W2:Y:S04]  /*58c00*/  LDL.LU.64 R188, [R1+0x1110] ;  /* 0x0011100001bc7983 */ /* 0x000ea80000300a00 */
[----:B------:R3:W-:Y:S02]  /*58c10*/  STL [R1+0x10ac], R0 ;  /* 0x0010ac0001007387 */ /* 0x0007e40000100800 */
[----:B---3--:R-:W-:Y:S02]  /*58c20*/  IMAD.MOV.U32 R0, RZ, RZ, R135 ;  /* 0x000000ffff007224 */ /* 0x008fe400078e0087 */
[----:B------:R-:W-:Y:S04]  /*58c30*/  STL [R1+0x10b8], R134 ;  /* 0x0010b88601007387 */ /* 0x000fe80000100800 */
[----:B------:R-:W-:Y:S04]  /*58c40*/  STL [R1+0x10c0], R142 ;  /* 0x0010c08e01007387 */ /* 0x000fe80000100800 */
[----:B------:R1:W-:Y:S04]  /*58c50*/  STL [R1+0x10b4], R0 ;  /* 0x0010b40001007387 */ /* 0x0003e80000100800 */
[----:B------:R-:W-:Y:S01]  /*58c60*/  STL [R1+0x10c8], R144 ;  /* 0x0010c89001007387 */ /* 0x000fe20000100800 */
[----:B-1----:R-:W-:-:S05]  /*58c70*/  IMAD.MOV.U32 R0, RZ, RZ, R143 ;  /* 0x000000ffff007224 */ /* 0x002fca00078e008f */
        /* <DEDUP_REMOVED lines=9> */
[----:B------:R-:W3:Y:S04]  /*58d10*/  LDL.LU.64 R136, [R1+0x1430] ;  /* 0x0014300001887983 */ /* 0x000ee80000300a00 */
[----:B------:R-:W-:Y:S04]  /*58d20*/  STL [R1+0x10d4], R219 ;  /* 0x0010d4db01007387 */ /* 0x000fe80000100800 */
[----:B----4-:R4:W-:Y:S04]  /*58d30*/  STL [R1+0x10e0], R146 ;  /* 0x0010e09201007387 */ /* 0x0109e80000100800 */
[----:B------:R-:W3:Y:S01]  /*58d40*/  LDL.LU.64 R134, [R1+0x12f8] ;  /* 0x0012f80001867983 */ /* 0x000ee20000300a00 */
[----:B-1----:R-:W-:-:S03]  /*58d50*/  MOV R0, R147 ;  /* 0x0000009300007202 */ /* 0x002fc60000000f00 */
[----:B------:R-:W-:Y:S04]  /*58d60*/  STL [R1+0x10e8], R148 ;  /* 0x0010e89401007387 */ /* 0x000fe80000100800 */
[----:B------:R1:W-:Y:S04]  /*58d70*/  STL [R1+0x10dc], R0 ;  /* 0x0010dc0001007387 */ /* 0x0003e80000100800 */
[----:B----4-:R-:W4:Y:S01]  /*58d80*/  LDL.LU.64 R146, [R1+0x11a8] ;  /* 0x0011a80001927983 */ /* 0x010f220000300a00 */
[----:B-1----:R-:W-:-:S03]  /*58d90*/  IMAD.MOV.U32 R0, RZ, RZ, R149 ;  /* 0x000000ffff007224 */ /* 0x002fc600078e0095 */
[----:B------:R-:W4:Y:S04]  /*58da0*/  LDL.LU.64 R148, [R1+0x1148] ;  /* 0x0011480001947983 */ /* 0x000f280000300a00 */
[----:B------:R1:W-:Y:S04]  /*58db0*/  STL [R1+0x10e4], R0 ;  /* 0x0010e40001007387 */ /* 0x0003e80000100800 */
[----:B------:R1:W-:Y:S02]  /*58dc0*/  STL [R1+0x10f0], R150 ;  /* 0x0010f09601007387 */ /* 0x0003e40000100800 */
[----:B-1----:R-:W-:-:S02]  /*58dd0*/  IMAD.MOV.U32 R0, RZ, RZ, R151 ;  /* 0x000000ffff007224 */ /* 0x002fc400078e0097 */
[----:B------:R-:W4:Y:S04]  /*58de0*/  LDL.LU.64 R150, [R1+0x1150] ;  /* 0x0011500001967983 */ /* 0x000f280000300a00 */
[----:B------:R2:W-:Y:S02]  /*58df0*/  STL [R1+0x10ec], R0 ;  /* 0x0010ec0001007387 */ /* 0x0005e40000100800 */
[----:B--2---:R-:W-:Y:S02]  /*58e00*/  IMAD.MOV.U32 R0, RZ, RZ, R139 ;  /* 0x000000ffff007224 */ /* 0x004fe400078e008b */
[----:B------:R-:W-:Y:S04]  /*58e10*/  STL [R1+0x10f8], R138 ;  /* 0x0010f88a01007387 */ /* 0x000fe80000100800 */
[----:B------:R-:W-:Y:S04]  /*58e20*/  STL [R1+0x1100], R204 ;  /* 0x001100cc01007387 */ /* 0x000fe80000100800 */
[----:B------:R1:W-:Y:S04]  /*58e30*/  STL [R1+0x10f4], R0 ;  /* 0x0010f40001007387 */ /* 0x0003e80000100800 */
[----:B------:R-:W-:Y:S01]  /*58e40*/  STL [R1+0x1108], R140 ;  /* 0x0011088c01007387 */ /* 0x000fe20000100800 */
[----:B-1----:R-:W-:-:S05]  /*58e50*/  IMAD.MOV.U32 R0, RZ, RZ, R205 ;  /* 0x000000ffff007224 */ /* 0x002fca00078e00cd */
[----:B------:R1:W-:Y:S04]  /*58e60*/  STL [R1+0x10fc], R0 ;  /* 0x0010fc0001007387 */ /* 0x0003e80000100800 */
[----:B------:R-:W2:Y:S01]  /*58e70*/  LDL.LU.64 R204, [R1+0x1678] ;  /* 0x0016780001cc7983 */ /* 0x000ea20000300a00 */
[----:B-1----:R-:W-:-:S03]  /*58e80*/  IMAD.MOV.U32 R0, RZ, RZ, R141 ;  /* 0x000000ffff007224 */ /* 0x002fc600078e008d */
[----:B------:R-:W-:Y:S04]  /*58e90*/  STL [R1+0x1110], R188 ;  /* 0x001110bc01007387 */ /* 0x000fe80000100800 */
[----:B------:R1:W-:Y:S04]  /*58ea0*/  STL [R1+0x1104], R0 ;  /* 0x0011040001007387 */ /* 0x0003e80000100800 */
[----:B------:R-:W2:Y:S01]  /*58eb0*/  LDL.LU.64 R138, [R1+0x1540] ;  /* 0x00154000018a7983 */ /* 0x000ea20000300a00 */
[----:B-1----:R-:W-:-:S03]  /*58ec0*/  MOV R0, R189 ;  /* 0x000000bd00007202 */ /* 0x002fc60000000f00 */
[----:B------:R-:W-:Y:S04]  /*58ed0*/  STL [R1+0x1118], R220 ;  /* 0x001118dc01007387 */ /* 0x000fe80000100800 */
[----:B------:R1:W-:Y:S04]  /*58ee0*/  STL [R1+0x110c], R0 ;  /* 0x00110c0001007387 */ /* 0x0003e80000100800 */
[----:B------:R-:W2:Y:S04]  /*58ef0*/  LDL.LU.64 R188, [R1+0x1438] ;  /* 0x0014380001bc7983 */ /* 0x000ea80000300a00 */
[----:B------:R-:W-:Y:S04]  /*58f00*/  STL [R1+0x1114], R221 ;  /* 0x001114dd01007387 */ /* 0x000fe80000100800 */
[----:B---3--:R3:W-:Y:S01]  /*58f10*/  STL [R1+0x1120], R142 ;  /* 0x0011208e01007387 */ /* 0x0087e20000100800 */
[----:B-1----:R-:W-:-:S03]  /*58f20*/  IMAD.MOV.U32 R0, RZ, RZ, R143 ;  /* 0x000000ffff007224 */ /* 0x002fc600078e008f */
[----:B------:R-:W2:Y:S04]  /*58f30*/  LDL.LU.64 R140, [R1+0x1300] ;  /* 0x00130000018c7983 */ /* 0x000ea80000300a00 */
[----:B------:R-:W-:Y:S04]  /*58f40*/  STL [R1+0x1128], R144 ;  /* 0x0011289001007387 */ /* 0x000fe80000100800 */
[----:B------:R1:W-:Y:S04]  /*58f50*/  STL [R1+0x111c], R0 ;  /* 0x00111c0001007387 */ /* 0x0003e80000100800 */
[----:B---3--:R-:W3:Y:S01]  /*58f60*/  LDL.LU.64 R142, [R1+0x11a0] ;  /* 0x0011a000018e7983 */ /* 0x008ee20000300a00 */
        /* <DEDUP_REMOVED lines=9> */
[----:B----4-:R-:W-:Y:S04]  /*59000*/  STL [R1+0x1140], R146 ;  /* 0x0011409201007387 */ /* 0x010fe80000100800 */
[----:B------:R1:W-:Y:S04]  /*59010*/  STL [R1+0x1134], R0 ;  /* 0x0011340001007387 */ /* 0x0003e80000100800 */
[----:B------:R-:W-:Y:S01]  /*59020*/  STL [R1+0x1148], R148 ;  /* 0x0011489401007387 */ /* 0x000fe20000100800 */
[----:B-1----:R-:W-:-:S05]  /*59030*/  IMAD.MOV.U32 R0, RZ, RZ, R147 ;  /* 0x000000ffff007224 */ /* 0x002fca00078e0093 */
[----:B------:R1:W-:Y:S04]  /*59040*/  STL [R1+0x113c], R0 ;  /* 0x00113c0001007387 */ /* 0x0003e80000100800 */
[----:B------:R-:W4:Y:S01]  /*59050*/  LDL.LU.64 R146, [R1+0x1670] ;  /* 0x0016700001927983 */ /* 0x000f220000300a00 */
[----:B-1----:R-:W-:-:S05]  /*59060*/  MOV R0, R149 ;  /* 0x0000009500007202 */ /* 0x002fca0000000f00 */
[----:B------:R1:W-:Y:S04]  /*59070*/  STL [R1+0x1144], R0 ;  /* 0x0011440001007387 */ /* 0x0003e80000100800 */
[----:B------:R1:W-:Y:S04]  /*59080*/  STL [R1+0x1150], R150 ;  /* 0x0011509601007387 */ /* 0x0003e80000100800 */
[----:B------:R-:W4:Y:S01]  /*59090*/  LDL.LU.64 R148, [R1+0x1538] ;  /* 0x0015380001947983 */ /* 0x000f220000300a00 */
[----:B-1----:R-:W-:-:S05]  /*590a0*/  IMAD.MOV.U32 R0, RZ, RZ, R151 ;  /* 0x000000ffff007224 */ /* 0x002fca00078e0097 */
[----:B------:R1:W-:Y:S04]  /*590b0*/  STL [R1+0x114c], R0 ;  /* 0x00114c0001007387 */ /* 0x0003e80000100800 */
[----:B------:R-:W-:Y:S04]  /*590c0*/  STL [R1+0x1158], R236 ;  /* 0x001158ec01007387 */ /* 0x000fe80000100800 */
[----:B------:R-:W-:Y:S04]  /*590d0*/  STL [R1+0x1154], R237 ;  /* 0x001154ed01007387 */ /* 0x000fe80000100800 */
[----:B------:R-:W4:Y:S04]  /*590e0*/  LDL.LU.64 R150, [R1+0x1400] ;  /* 0x0014000001967983 */ /* 0x000f280000300a00 */
        /* <DEDUP_REMOVED lines=24> */
[----:B------:R1:W-:Y:S04]  /*59270*/  STL [R1+0x1190], R136 ;  /* 0x0011908801007387 */ /* 0x0003e80000100800 */
[----:B------:R-:W3:Y:S01]  /*59280*/  LDL.LU.64 R134, [R1+0x1530] ;  /* 0x0015300001867983 */ /* 0x000ee20000300a00 */
[----:B-1----:R-:W-:-:S05]  /*59290*/  IMAD.MOV.U32 R0, RZ, RZ, R137 ;  /* 0x000000ffff007224 */ /* 0x002fca00078e0089 */
[----:B------:R1:W-:Y:S04]  /*592a0*/  STL [R1+0x118c], R0 ;  /* 0x00118c0001007387 */ /* 0x0003e80000100800 */
[----:B------:R-:W-:Y:S04]  /*592b0*/  STL [R1+0x1198], R248 ;  /* 0x001198f801007387 */ /* 0x000fe80000100800 */
[----:B------:R-:W-:Y:S04]  /*592c0*/  STL [R1+0x1194], R249 ;  /* 0x001194f901007387 */ /* 0x000fe80000100800 */
[----:B------:R-:W3:Y:S04]  /*592d0*/  LDL.LU.64 R136, [R1+0x13f8] ;  /* 0x0013f80001887983 */ /* 0x000ee80000300a00 */
        /* <DEDUP_REMOVED lines=57> */
[----:B-1----:R-:W-:-:S03]  /*59670*/  IMAD.MOV.U32 R0, RZ, RZ, R205 ;  /* 0x000000ffff007224 */ /* 0x002fc600078e00cd */
[----:B--2---:R-:W2:Y:S04]  /*59680*/  LDL.LU.64 R204, [R1+0x15a0] ;  /* 0x0015a00001cc7983 */ /* 0x004ea80000300a00 */
        /* <DEDUP_REMOVED lines=170> */
[----:B-1----:R-:W-:-:S02]  /*5a130*/  MOV R0, R151 ;  /* 0x0000009700007202 */ /* 0x002fc40000000f00 */
        /* <DEDUP_REMOVED lines=446> */
[----:B------:R-:W-:Y:S04]  /*5bd20*/  STL [R1+0x16e8], R138 ;  /* 0x0016e88a01007387 */ /* 0x000fe80000100800 */
[----:B------:R-:W2:Y:S01]  /*5bd30*/  LDL.LU.64 R136, [R1+0x1740] ;  /* 0x0017400001887983 */ /* 0x000ea20000300a00 */
[----:B-1----:R-:W-:-:S05]  /*5bd40*/  IMAD.MOV.U32 R0, RZ, RZ, R139 ;  /* 0x000000ffff007224 */ /* 0x002fca00078e008b */
[----:B------:R1:W-:Y:S02]  /*5bd50*/  STL [R1+0x16e4], R0 ;  /* 0x0016e40001007387 */ /* 0x0003e40000100800 */
[----:B-1----:R-:W-:Y:S02]  /*5bd60*/  IMAD.MOV.U32 R0, RZ, RZ, R189 ;  /* 0x000000ffff007224 */ /* 0x002fe400078e00bd */
[----:B------:R1:W-:Y:S04]  /*5bd70*/  STL [R1+0x16f0], R188 ;  /* 0x0016f0bc01007387 */ /* 0x0003e80000100800 */
[----:B-1----:R-:W2:Y:S04]  /*5bd80*/  LDL.LU.64 R188, [R1+0x1748] ;  /* 0x0017480001bc7983 */ /* 0x002ea80000300a00 */
[----:B------:R1:W-:Y:S04]  /*5bd90*/  STL [R1+0x16ec], R0 ;  /* 0x0016ec0001007387 */ /* 0x0003e80000100800 */
[----:B------:R3:W-:Y:S01]  /*5bda0*/  STL [R1+0x16f8], R140 ;  /* 0x0016f88c01007387 */ /* 0x0007e20000100800 */
[----:B-1----:R-:W-:-:S03]  /*5bdb0*/  MOV R0, R141 ;  /* 0x0000008d00007202 */ /* 0x002fc60000000f00 */
[----:B------:R-:W2:Y:S04]  /*5bdc0*/  LDL.LU.64 R138, [R1+0x1750] ;  /* 0x00175000018a7983 */ /* 0x000ea80000300a00 */
[----:B---3--:R-:W-:Y:S04]  /*5bdd0*/  STL [R1+0x1700], R142 ;  /* 0x0017008e01007387 */ /* 0x008fe80000100800 */
        /* <DEDUP_REMOVED lines=16> */
[----:B------:R1:W-:Y:S02]  /*5bee0*/  STL [R1+0x1714], R0 ;  /* 0x0017140001007387 */ /* 0x0003e40000100800 */
[----:B-1----:R-:W-:Y:S02]  /*5bef0*/  IMAD.MOV.U32 R0, RZ, RZ, R147 ;  /* 0x000000ffff007224 */ /* 0x002fe400078e0093 */
[----:B------:R-:W4:Y:S04]  /*5bf00*/  LDL.LU.64 R146, [R1+0x1830] ;  /* 0x0018300001927983 */ /* 0x000f280000300a00 */
        /* <DEDUP_REMOVED lines=19> */
[----:B------:R-:W-:Y:S04]  /*5c040*/  STL [R1+0x1750], R138 ;  /* 0x0017508a01007387 */ /* 0x000fe80000100800 */
[----:B------:R1:W-:Y:S04]  /*5c050*/  STL [R1+0x1744], R0 ;  /* 0x0017440001007387 */ /* 0x0003e80000100800 */
[----:B------:R-:W2:Y:S01]  /*5c060*/  LDL.LU.64 R188, [R1+0x1a08] ;  /* 0x001a080001bc7983 */ /* 0x000ea20000300a00 */
[----:B-1----:R-:W-:-:S03]  /*5c070*/  IMAD.MOV.U32 R0, RZ, RZ, R139 ;  /* 0x000000ffff007224 */ /* 0x002fc600078e008b */
[----:B---3--:R-:W-:Y:S04]  /*5c080*/  STL [R1+0x1758], R140 ;  /* 0x0017588c01007387 */ /* 0x008fe80000100800 */
        /* <DEDUP_REMOVED lines=25> */
[----:B------:R2:W-:Y:S04]  /*5c220*/  STL [R1+0x1788], R150 ;  /* 0x0017889601007387 */ /* 0x0005e80000100800 */
[----:B------:R-:W4:Y:S01]  /*5c230*/  LDL.LU.64 R134, [R1+0x1a10] ;  /* 0x001a100001867983 */ /* 0x000f220000300a00 */
[----:B-1----:R-:W-:-:S03]  /*5c240*/  MOV R0, R151 ;  /* 0x0000009700007202 */ /* 0x002fc60000000f00 */
[----:B--2---:R-:W-:Y:S04]  /*5c250*/  STL [R1+0x1790], R204 ;  /* 0x001790cc01007387 */ /* 0x004fe80000100800 */
[----:B------:R1:W-:Y:S04]  /*5c260*/  STL [R1+0x1784], R0 ;  /* 0x0017840001007387 */ /* 0x0003e80000100800 */
[----:B------:R-:W2:Y:S01]  /*5c270*/  LDL.LU.64 R150, [R1+0x1a18] ;  /* 0x001a180001967983 */ /* 0x000ea20000300a00 */
[----:B-1----:R-:W-:-:S03]  /*5c280*/  IMAD.MOV.U32 R0, RZ, RZ, R205 ;  /* 0x000000ffff007224 */ /* 0x002fc600078e00cd */
[----:B------:R-:W-:Y:S04]  /*5c290*/  STL [R1+0x1798], R136 ;  /* 0x0017988801007387 */ /* 0x000fe80000100800 */
[----:B------:R1:W-:Y:S04]  /*5c2a0*/  STL [R1+0x178c], R0 ;  /* 0x00178c0001007387 */ /* 0x0003e80000100800 */
[----:B------:R-:W2:Y:S01]  /*5c2b0*/  LDL.LU.64 R204, [R1+0x1a20] ;  /* 0x001a200001cc7983 */ /* 0x000ea20000300a00 */
[----:B-1----:R-:W-:-:S03]  /*5c2c0*/  IMAD.MOV.U32 R0, RZ, RZ, R137 ;  /* 0x000000ffff007224 */ /* 0x002fc600078e0089 */
        /* <DEDUP_REMOVED lines=30> */
[----:B-1----:R-:W-:-:S02]  /*5c4b0*/  IMAD.MOV.U32 R0, RZ, RZ, R149 ;  /* 0x000000ffff007224 */ /* 0x002fc400078e0095 */
[----:B------:R-:W-:Y:S04]  /*5c4c0*/  STL [R1+0x17e0], R134 ;  /* 0x0017e08601007387 */ /* 0x000fe80000100800 */
[----:B------:R1:W-:Y:S04]  /*5c4d0*/  STL [R1+0x17d4], R0 ;  /* 0x0017d40001007387 */ /* 0x0003e80000100800 */
[----:B------:R-:W4:Y:S01]  /*5c4e0*/  LDL.LU.64 R148, [R1+0x1990] ;  /* 0x0019900001947983 */ /* 0x000f220000300a00 */
[----:B-1----:R-:W-:-:S03]  /*5c4f0*/  IMAD.MOV.U32 R0, RZ, RZ, R135 ;  /* 0x000000ffff007224 */ /* 0x002fc600078e0087 */
[----:B--2---:R-:W-:Y:S04]  /*5c500*/  STL [R1+0x17e8], R150 ;  /* 0x0017e89601007387 */ /* 0x004fe80000100800 */
[----:B------:R1:W-:Y:S02]  /*5c510*/  STL [R1+0x17dc], R0 ;  /* 0x0017dc0001007387 */ /* 0x0003e40000100800 */
[----:B-1----:R-:W-:Y:S02]  /*5c520*/  MOV R0, R151 ;  /* 0x0000009700007202 */ /* 0x002fe40000000f00 */
        /* <DEDUP_REMOVED lines=8> */
[----:B------:R-:W-:Y:S04]  /*5c5b0*/  STL [R1+0x1800], R188 ;  /* 0x001800bc01007387 */ /* 0x000fe80000100800 */
[----:B------:R1:W-:Y:S02]  /*5c5c0*/  STL [R1+0x17f4], R0 ;  /* 0x0017f40001007387 */ /* 0x0003e40000100800 */
[----:B-1----:R-:W-:Y:S02]  /*5c5d0*/  IMAD.MOV.U32 R0, RZ, RZ, R189 ;  /* 0x000000ffff007224 */ /* 0x002fe400078e00bd */
[----:B------:R-:W2:Y:S04]  /*5c5e0*/  LDL.LU.64 R188, [R1+0x1918] ;  /* 0x0019180001bc7983 */ /* 0x000ea80000300a00 */
[----:B------:R1:W-:Y:S04]  /*5c5f0*/  STL [R1+0x17fc], R0 ;  /* 0x0017fc0001007387 */ /* 0x0003e80000100800 */
[----:B---3--:R-:W-:Y:S04]  /*5c600*/  STL [R1+0x1808], R138 ;  /* 0x0018088a01007387 */ /* 0x008fe80000100800 */
[----:B------:R-:W3:Y:S01]  /*5c610*/  LDL.LU.64 R124, [R1+0x1920] ;  /* 0x00192000017c7983 */ /* 0x000ee20000300a00 */
[----:B-1----:R-:W-:-:S05]  /*5c620*/  IMAD.MOV.U32 R0, RZ, RZ, R139 ;  /* 0x000000ffff007224 */ /* 0x002fca00078e008b */
[----:B------:R1:W-:Y:S04]  /*5c630*/  STL [R1+0x1804], R0 ;  /* 0x0018040001007387 */ /* 0x0003e80000100800 */
[----:B------:R-:W-:Y:S01]  /*5c640*/  STL [R1+0x1810], R140 ;  /* 0x0018108c01007387 */ /* 0x000fe20000100800 */
        /* <DEDUP_REMOVED lines=13> */
[----:B----4-:R-:W-:Y:S04]  /*5c720*/  STL [R1+0x1828], R146 ;  /* 0x0018289201007387 */ /* 0x010fe80000100800 */
[----:B------:R-:W4:Y:S01]  /*5c730*/  LDL.LU.64 R136, [R1+0x1880] ;  /* 0x0018800001887983 */ /* 0x000f220000300a00 */
[----:B-1----:R-:W-:-:S03]  /*5c740*/  IMAD.MOV.U32 R0, RZ, RZ, R147 ;  /* 0x000000ffff007224 */ /* 0x002fc600078e0093 */
[----:B------:R-:W4:Y:S04]  /*5c750*/  LDL.LU.64 R138, [R1+0x1888] ;  /* 0x00188800018a7983 */ /* 0x000f280000300a00 */
[----:B------:R1:W-:Y:S04]  /*5c760*/  STL [R1+0x1824], R0 ;  /* 0x0018240001007387 */ /* 0x0003e80000100800 */
[----:B------:R-:W-:Y:S04]  /*5c770*/  STL [R1+0x1830], R148 ;  /* 0x0018309401007387 */ /* 0x000fe80000100800 */
[----:B------:R-:W4:Y:S01]  /*5c780*/  LDL.LU.64 R140, [R1+0x1890] ;  /* 0x00189000018c7983 */ /* 0x000f220000300a00 */
[----:B-1----:R-:W-:-:S03]  /*5c790*/  IMAD.MOV.U32 R0, RZ, RZ, R149 ;  /* 0x000000ffff007224 */ /* 0x002fc600078e0095 */
[----:B------:R-:W4:Y:S04]  /*5c7a0*/  LDL.LU.64 R142, [R1+0x1898] ;  /* 0x00189800018e7983 */ /* 0x000f280000300a00 */
[----:B------:R1:W-:Y:S04]  /*5c7b0*/  STL [R1+0x182c], R0 ;  /* 0x00182c0001007387 */ /* 0x0003e80000100800 */
[----:B--2---:R-:W-:Y:S04]  /*5c7c0*/  STL [R1+0x1838], R150 ;  /* 0x0018389601007387 */ /* 0x004fe80000100800 */
[----:B------:R-:W2:Y:S01]  /*5c7d0*/  LDL.LU.64 R144, [R1+0x18a0] ;  /* 0x0018a00001907983 */ /* 0x000ea20000300a00 */
[----:B-1----:R-:W-:-:S03]  /*5c7e0*/  IMAD.MOV.U32 R0, RZ, RZ, R151 ;  /* 0x000000ffff007224 */ /* 0x002fc600078e0097 */
[----:B------:R-:W2:Y:S04]  /*5c7f0*/  LDL.LU.64 R146, [R1+0x18a8] ;  /* 0x0018a80001927983 */ /* 0x000ea80000300a00 */
[----:B------:R1:W-:Y:S04]  /*5c800*/  STL [R1+0x1834], R0 ;  /* 0x0018340001007387 */ /* 0x0003e80000100800 */
[----:B------:R-:W-:Y:S04]  /*5c810*/  STL [R1+0x1840], R204 ;  /* 0x001840cc01007387 */ /* 0x000fe80000100800 */
[----:B------:R-:W2:Y:S01]  /*5c820*/  LDL.LU.64 R148, [R1+0x18b0] ;  /* 0x0018b00001947983 */ /* 0x000ea20000300a00 */
[----:B-1----:R-:W-:-:S03]  /*5c830*/  IMAD.MOV.U32 R0, RZ, RZ, R205 ;  /* 0x000000ffff007224 */ /* 0x002fc600078e00cd */
[----:B------:R-:W2:Y:S04]  /*5c840*/  LDL.LU.64 R150, [R1+0x18b8] ;  /* 0x0018b80001967983 */ /* 0x000ea80000300a00 */
        /* <DEDUP_REMOVED lines=9> */
[----:B------:R1:W-:Y:S02]  /*5c8e0*/  STL [R1+0x184c], R0 ;  /* 0x00184c0001007387 */ /* 0x0003e40000100800 */
[----:B-1----:R-:W-:Y:S02]  /*5c8f0*/  IMAD.MOV.U32 R0, RZ, RZ, R127 ;  /* 0x000000ffff007224 */ /* 0x002fe400078e007f */
        /* <DEDUP_REMOVED lines=11> */
[----:B-1----:R-:W-:Y:S02]  /*5c9b0*/  MOV R0, R135 ;  /* 0x0000008700007202 */ /* 0x002fe40000000f00 */
        /* <DEDUP_REMOVED lines=12> */
[----:B--2---:R-:W-:Y:S04]  /*5ca80*/  STL [R1+0x18a0], R144 ;  /* 0x0018a09001007387 */ /* 0x004fe80000100800 */
        /* <DEDUP_REMOVED lines=9> */
[----:B------:R1:W-:Y:S02]  /*5cb20*/  STL [R1+0x18ac], R0 ;  /* 0x0018ac0001007387 */ /* 0x0003e40000100800 */
[----:B-1----:R-:W-:Y:S02]  /*5cb30*/  IMAD.MOV.U32 R0, RZ, RZ, R151 ;  /* 0x000000ffff007224 */ /* 0x002fe400078e0097 */
[----:B------:R-:W-:Y:S04]  /*5cb40*/  STL [R1+0x18c0], R204 ;  /* 0x0018c0cc01007387 */ /* 0x000fe80000100800 */
[----:B------:R1:W-:Y:S02]  /*5cb50*/  STL [R1+0x18b4], R0 ;  /* 0x0018b40001007387 */ /* 0x0003e40000100800 */
[----:B-1----:R-:W-:-:S02]  /*5cb60*/  IMAD.MOV.U32 R0, RZ, RZ, R205 ;  /* 0x000000ffff007224 */ /* 0x002fc400078e00cd */
[----:B---3--:R-:W-:Y:S04]  /*5cb70*/  STL [R1+0x18c8], R188 ;  /* 0x0018c8bc01007387 */ /* 0x008fe80000100800 */
[----:B------:R1:W-:Y:S04]  /*5cb80*/  STL [R1+0x18bc], R0 ;  /* 0x0018bc0001007387 */ /* 0x0003e80000100800 */
[----:B------:R-:W2:Y:S01]  /*5cb90*/  LDL.LU.64 R8, [R1+0x1ed8] ;  /* 0x001ed80001087983 */ /* 0x000ea20000300a00 */
[----:B-1----:R-:W-:-:S05]  /*5cba0*/  IMAD.MOV.U32 R0, RZ, RZ, R189 ;  /* 0x000000ffff007224 */ /* 0x002fca00078e00bd */
[----:B------:R-:W-:Y:S04]  /*5cbb0*/  STL [R1+0x18c4], R0 ;  /* 0x0018c40001007387 */ /* 0x000fe80000100800 */
[----:B------:R-:W3:Y:S04]  /*5cbc0*/  LDL.LU.64 R14, [R1+0x1ed0] ;  /* 0x001ed000010e7983 */ /* 0x000ee80000300a00 */
[----:B--2---:R1:W-:Y:S04]  /*5cbd0*/  STL.64 [R1+0x980], R8 ;  /* 0x0009800801007387 */ /* 0x0043e80000100a00 */
[----:B-1----:R-:W2:Y:S04]  /*5cbe0*/  LDL.LU.64 R8, [R1+0x1ec8] ;  /* 0x001ec80001087983 */ /* 0x002ea80000300a00 */
[----:B---3--:R1:W-:Y:S04]  /*5cbf0*/  STL.64 [R1+0x978], R14 ;  /* 0x0009780e01007387 */ /* 0x0083e80000100a00 */
[----:B-1----:R-:W3:Y:S04]  /*5cc00*/  LDL.LU.64 R14, [R1+0x1ec0] ;  /* 0x001ec000010e7983 */ /* 0x002ee80000300a00 */
        /* <DEDUP_REMOVED lines=207> */
[----:B------:R-:W3:Y:S04]  /*5d900*/  LDL.LU.64 R16, [R1+0x1ad0] ;  /* 0x001ad00001107983 */ /* 0x000ee80000300a00 */
[----:B--2---:R2:W-:Y:S04]  /*5d910*/  STL.64 [R1+0x630], R8 ;  /* 0x0006300801007387 */ /* 0x0045e80000100a00 */
[----:B-1----:R-:W4:Y:S04]  /*5d920*/  LDL.LU.64 R14, [R1+0x1be0] ;  /* 0x001be000010e7983 */ /* 0x002f280000300a00 */
[----:B---3--:R-:W-:Y:S01]  /*5d930*/  STL.64 [R1+0x628], R16 ;  /* 0x0006281001007387 */ /* 0x008fe20000100a00 */
[----:B--2---:R-:W-:Y:S01]  /*5d940*/  IMAD.MOV.U32 R8, RZ, RZ, R234 ;  /* 0x000000ffff087224 */ /* 0x004fe200078e00ea */
[----:B------:R-:W-:-:S05]  /*5d950*/  MOV R9, R235 ;  /* 0x000000eb00097202 */ /* 0x000fca0000000f00 */
[----:B------:R1:W-:Y:S04]  /*5d960*/  STL.64 [R1+0x620], R8 ;  /* 0x0006200801007387 */ /* 0x0003e80000100a00 */
[----:B-1----:R-:W2:Y:S04]  /*5d970*/  LDL.LU.64 R8, [R1+0x1bd8] ;  /* 0x001bd80001087983 */ /* 0x002ea80000300a00 */
[----:B----4-:R1:W-:Y:S04]  /*5d980*/  STL.64 [R1+0x618], R14 ;  /* 0x0006180e01007387 */ /* 0x0103e80000100a00 */
[----:B-1----:R-:W3:Y:S04]  /*5d990*/  LDL.LU.64 R14, [R1+0x1bd0] ;  /* 0x001bd000010e7983 */ /* 0x002ee80000300a00 */
[----:B--2---:R1:W-:Y:S04]  /*5d9a0*/  STL.64 [R1+0x610], R8 ;  /* 0x0006100801007387 */ /* 0x0043e80000100a00 */
[----:B-1----:R-:W2:Y:S01]  /*5d9b0*/  LDL.LU.64 R8, [R1+0x1bc8] ;  /* 0x001bc80001087983 */ /* 0x002ea20000300a00 */
[----:B------:R-:W-:-:S04]  /*5d9c0*/  SHF.R.S32.HI R3, RZ, 0x1f, R250 ;  /* 0x0000001fff037819 */ /* 0x000fc800000114fa */
[----:B------:R-:W-:Y:S01]  /*5d9d0*/  LEA.HI R3, R3, R250, RZ, 0x7 ;  /* 0x000000fa03037211 */ /* 0x000fe200078f38ff */
[----:B------:R-:W-:-:S05]  /*5d9e0*/  IMAD.SHL.U32 R4, R4, 0x80, RZ ;  /* 0x0000008004047824 */ /* 0x000fca00078e00ff */
[----:B------:R-:W-:-:S04]  /*5d9f0*/  SHF.R.S32.HI R2, RZ, 0x1f, R4 ;  /* 0x0000001fff027819 */ /* 0x000fc80000011404 */
[----:B------:R-:W-:Y:S01]  /*5da00*/  SHF.L.U64.HI R2, R4, 0x2, R2 ;  /* 0x0000000204027819 */ /* 0x000fe20000010202 */
[----:B---3--:R-:W-:Y:S04]  /*5da10*/  STL.64 [R1+0x608], R14 ;  /* 0x0006080e01007387 */ /* 0x008fe80000100a00 */
[----:B------:R1:W5:Y:S04]  /*5da20*/  LDL.LU.64 R250, [R1+0x1bc0] ;  /* 0x001bc00001fa7983 */ /* 0x0003680000300a00 */
[----:B--2---:R2:W-:Y:S04]  /*5da30*/  STL.64 [R1+0x600], R8 ;  /* 0x0006000801007387 */ /* 0x0045e80000100a00 */
[----:B------:R1:W5:Y:S04]  /*5da40*/  LDL.LU.64 R248, [R1+0x1bb8] ;  /* 0x001bb80001f87983 */ /* 0x0003680000300a00 */
        /* <DEDUP_REMOVED lines=26> */
[----:B------:R1:W5:Y:S01]  /*5dbf0*/  LDL.LU.64 R192, [R1+0x1b28] ;  /* 0x001b280001c07983 */ /* 0x0003620000300a00 */
[----:B--2---:R-:W-:-:S03]  /*5dc00*/  IMAD.MOV.U32 R9, RZ, RZ, 0x2 ;  /* 0x00000002ff097424 */ /* 0x004fc600078e00ff */
[----:B------:R1:W5:Y:S01]  /*5dc10*/  LDL.LU.64 R190, [R1+0x1b20] ;  /* 0x001b200001be7983 */ /* 0x0003620000300a00 */
[----:B------:R-:W-:-:S03]  /*5dc20*/  IMAD.SHL.U32 R8, R4, 0x4, RZ ;  /* 0x0000000404087824 */ /* 0x000fc600078e00ff */
[----:B------:R1:W5:Y:S01]  /*5dc30*/  LDL.LU.64 R188, [R1+0x1b18] ;  /* 0x001b180001bc7983 */ /* 0x0003620000300a00 */
[----:B------:R-:W-:-:S03]  /*5dc40*/  IMAD.MOV.U32 R4, RZ, RZ, -0x1 ;  /* 0xffffffffff047424 */ /* 0x000fc600078e00ff */
[----:B------:R1:W5:Y:S04]  /*5dc50*/  LDL.LU.64 R186, [R1+0x1b08] ;  /* 0x001b080001ba7983 */ /* 0x0003680000300a00 */
[----:B------:R1:W5:Y:S04]  /*5dc60*/  LDL.LU.64 R184, [R1+0x1aa8] ;  /* 0x001aa80001b87983 */ /* 0x0003680000300a00 */
[----:B------:R1:W5:Y:S04]  /*5dc70*/  LDL.LU.64 R182, [R1+0x1aa0] ;  /* 0x001aa00001b67983 */ /* 0x0003680000300a00 */
[----:B------:R1:W5:Y:S04]  /*5dc80*/  LDL.LU.64 R180, [R1+0x1a98] ;  /* 0x001a980001b47983 */ /* 0x0003680000300a00 */
[----:B------:R1:W5:Y:S04]  /*5dc90*/  LDL.LU.64 R178, [R1+0x1a90] ;  /* 0x001a900001b27983 */ /* 0x0003680000300a00 */
[----:B------:R1:W5:Y:S04]  /*5dca0*/  LDL.LU.64 R176, [R1+0x1a88] ;  /* 0x001a880001b07983 */ /* 0x0003680000300a00 */
[----:B------:R1:W-:Y:S04]  /*5dcb0*/  STL [R1+0x994], R9 ;  /* 0x0009940901007387 */ /* 0x0003e80000100800 */
[----:B------:R1:W-:Y:S04]  /*5dcc0*/  STL [R1+0x990], RZ ;  /* 0x000990ff01007387 */ /* 0x0003e80000100800 */
[----:B------:R1:W-:Y:S04]  /*5dcd0*/  STL [R1+0x998], R4 ;  /* 0x0009980401007387 */ /* 0x0003e80000100800 */
        /* <DEDUP_REMOVED lines=384> */
[----:B------:R-:W-:Y:S01]  /*5f4e0*/  SHF.R.S32.HI R0, RZ, 0x1f, R5 ;  /* 0x0000001fff007819 */ /* 0x000fe20000011405 */
[----:B------:R-:W-:Y:S01]  /*5f4f0*/  IMAD.MOV.U32 R222, RZ, RZ, R12 ;  /* 0x000000ffffde7224 */ /* 0x000fe200078e000c */
[----:B------:R-:W-:Y:S01]  /*5f500*/  MOV R170, R10 ;  /* 0x0000000a00aa7202 */ /* 0x000fe20000000f00 */
[----:B------:R-:W-:Y:S01]  /*5f510*/  IMAD.MOV.U32 R223, RZ, RZ, R13 ;  /* 0x000000ffffdf7224 */ /* 0x000fe200078e000d */
[C---:B------:R-:W-:Y:S01]  /*5f520*/  SHF.L.U64.HI R0, R5.reuse, 0x2, R0 ;  /* 0x0000000205007819 */ /* 0x040fe20000010200 */
[----:B------:R-:W-:Y:S01]  /*5f530*/  IMAD.MOV.U32 R174, RZ, RZ, R156 ;  /* 0x000000ffffae7224 */ /* 0x000fe200078e009c */
[----:B------:R-:W-:Y:S01]  /*5f540*/  SHF.R.S32.HI R3, RZ, 0x7, R3 ;  /* 0x00000007ff037819 */ /* 0x000fe20000011403 */
[----:B------:R-:W-:Y:S01]  /*5f550*/  IMAD.MOV.U32 R175, RZ, RZ, R157 ;  /* 0x000000ffffaf7224 */ /* 0x000fe200078e009d */
[----:B------:R-:W-:Y:S01]  /*5f560*/  CS2R R24, SRZ ;  /* 0x0000000000187805 */ /* 0x000fe2000001ff00 */
[----:B------:R-:W-:Y:S01]  /*5f570*/  IMAD.MOV.U32 R171, RZ, RZ, R11 ;  /* 0x000000ffffab7224 */ /* 0x000fe200078e000b */
[----:B------:R-:W-:Y:S01]  /*5f580*/  CS2R R26, SRZ ;  /* 0x00000000001a7805 */ /* 0x000fe2000001ff00 */
[----:B------:R-:W-:Y:S01]  /*5f590*/  IMAD.SHL.U32 R5, R5, 0x4, RZ ;  /* 0x0000000405057824 */ /* 0x000fe200078e00ff */
        /* <DEDUP_REMOVED lines=61> */
[----:B-1----:R-:W-:-:S07]  /*5f970*/  CS2R R150, SRZ ;  /* 0x0000000000967805 */ /* 0x002fce000001ff00 */
.L_x_1:
[----:B------:R-:W2:Y:S01]  /*5f980*/  LDL.LU R3, [R1+0x998] ;  /* 0x0009980001037983 */ /* 0x000ea20000300800 */
[----:B------:R-:W-:-:S04]  /*5f990*/  DEPBAR.LE SB0, 0x4 ;  /* 0x000081000000791a */ /* 0x000fc80000000000 */
[----:B------:R-:W-:Y:S04]  /*5f9a0*/  STL.64 [R1+0x2938], R150 ;  /* 0x0029389601007387 */ /* 0x000fe80000100a00 */
        /* <DEDUP_REMOVED lines=56> */
[----:B------:R1:W-:Y:S04]  /*5fd30*/  STL.64 [R1+0x2770], R36 ;  /* 0x0027702401007387 */ /* 0x0003e80000100a00 */
[----:B-1----:R-:W3:Y:S04]  /*5fd40*/  LDL.LU.64 R36, [R1+0x400] ;  /* 0x0004000001247983 */ /* 0x002ee80000300a00 */
[----:B------:R-:W3:Y:S04]  /*5fd50*/  LDL.LU.64 R38, [R1+0x408] ;  /* 0x0004080001267983 */ /* 0x000ee80000300a00 */
        /* <DEDUP_REMOVED lines=61> */
[----:B------:R-:W3:Y:S01]  /*60130*/  LDL.LU.64 R162, [R1+0x5f8] ;  /* 0x0005f80001a27983 */ /* 0x000ee20000300a00 */
[----:B--2---:R-:W-:Y:S01]  /*60140*/  IADD3 R3, R3, 0x1, RZ ;  /* 0x0000000103037810 */ /* 0x004fe20007ffe0ff */
[----:B------:R-:W-:Y:S01]  /*60150*/  UMOV UR11, 0x40000040 ;  /* 0x40000040000b7882 */ /* 0x000fe20000000000 */
[----:B------:R-:W-:Y:S01]  /*60160*/  UMOV UR9, 0x40000040 ;  /* 0x4000004000097882 */ /* 0x000fe20000000000 */
[----:B------:R-:W-:Y:S01]  /*60170*/  STL.64 [R1+0x2768], R34 ;  /* 0x0027682201007387 */ /* 0x000fe20000100a00 */
[----:B------:R-:W-:Y:S01]  /*60180*/  BAR.SYNC.DEFER_BLOCKING 0x0 ;  /* 0x0000000000007b1d */ /* 0x000fe20000010000 */
[----:B------:R-:W-:Y:S01]  /*60190*/  ISETP.GT.AND P0, PT, R3, 0x3, PT ;  /* 0x000000030300780c */ /* 0x000fe20003f04270 */
[----:B------:R-:W-:-:S04]  /*601a0*/  IMAD.U32 R169, RZ, RZ, UR11 ;  /* 0x0000000bffa97e24 */ /* 0x000fc8000f8e00ff */
[----:B------:R-:W-:Y:S01]  /*601b0*/  UMOV UR17, UR9 ;  /* 0x0000000900117c82 */ /* 0x000fe20008000000 */
[----:B------:R-:W-:Y:S04]  /*601c0*/  STL.64 [R1+0x2760], R32 ;  /* 0x0027602001007387 */ /* 0x000fe80000100a00 */
[----:B------:R-:W-:Y:S04]  /*601d0*/  STL.64 [R1+0x2758], R30 ;  /* 0x0027581e01007387 */ /* 0x000fe80000100a00 */
[----:B------:R-:W-:Y:S04]  /*601e0*/  STL.64 [R1+0x2750], R28 ;  /* 0x0027501c01007387 */ /* 0x000fe80000100a00 */
[----:B------:R-:W-:Y:S04]  /*601f0*/  STL.64 [R1+0x2748], R26 ;  /* 0x0027481a01007387 */ /* 0x000fe80000100a00 */
[----:B------:R-:W-:Y:S04]  /*60200*/  STL.64 [R1+0x2740], R24 ;  /* 0x0027401801007387 */ /* 0x000fe80000100a00 */
[----:B-----5:R1:W-:Y:S04]  /*60210*/  STL.64 [R1+0x2738], R188 ;  /* 0x002738bc01007387 */ /* 0x0203e80000100a00 */
[----:B------:R2:W-:Y:S04]  /*60220*/  STL [R1+0x2734], R186 ;  /* 0x002734ba01007387 */ /* 0x0005e80000100800 */
[----:B------:R-:W-:Y:S04]  /*60230*/  STL [R1+0x2730], R187 ;  /* 0x002730bb01007387 */ /* 0x000fe80000100800 */
[----:B------:R-:W-:Y:S01]  /*60240*/  STL.64 [R1+0x2728], R226 ;  /* 0x002728e201007387 */ /* 0x000fe20000100a00 */
[----:B-1----:R-:W-:Y:S01]  /*60250*/  MOV R188, UR60 ;  /* 0x0000003c00bc7c02 */ /* 0x002fe20008000f00 */
[----:B------:R-:W1:Y:S01]  /*60260*/  LDC R189, c[0x0][0x230] ;  /* 0x00008c00ffbd7b82 */ /* 0x000e620000000800 */
[----:B--2---:R-:W-:Y:S01]  /*60270*/  MOV R186, UR61 ;  /* 0x0000003d00ba7c02 */ /* 0x004fe20008000f00 */
[----:B------:R-:W-:Y:S04]  /*60280*/  STL.64 [R1+0x2720], R222 ;  /* 0x002720de01007387 */ /* 0x000fe80000100a00 */
[----:B------:R-:W-:Y:S04]  /*60290*/  STL.64 [R1+0x2718], R218 ;  /* 0x002718da01007387 */ /* 0x000fe80000100a00 */
[----:B------:R-:W-:Y:S04]  /*602a0*/  STL.64 [R1+0x2710], R214 ;  /* 0x002710d601007387 */ /* 0x000fe80000100a00 */
[----:B------:R-:W-:Y:S04]  /*602b0*/  STL [R1+0x2708], R210 ;  /* 0x002708d201007387 */ /* 0x000fe80000100800 */
[----:B------:R-:W-:Y:S04]  /*602c0*/  STL [R1+0x2704], R211 ;  /* 0x002704d301007387 */ /* 0x000fe80000100800 */
[----:B------:R2:W-:Y:S04]  /*602d0*/  STL [R1+0x2700], R6 ;  /* 0x0027000601007387 */ /* 0x0005e80000100800 */
[----:B------:R-:W-:Y:S04]  /*602e0*/  STL.64 [R1+0x26f8], R206 ;  /* 0x0026f8ce01007387 */ /* 0x000fe80000100a00 */
[----:B------:R-:W-:Y:S01]  /*602f0*/  STL.64 [R1+0x26f0], R202 ;  /* 0x0026f0ca01007387 */ /* 0x000fe20000100a00 */
[----:B--2---:R-:W-:-:S03]  /*60300*/  SEL R6, R3, RZ, !P0 ;  /* 0x000000ff03067207 */ /* 0x004fc60004000000 */
[----:B------:R-:W-:Y:S02]  /*60310*/  STL.64 [R1+0x26e8], R184 ;  /* 0x0026e8b801007387 */ /* 0x000fe40000100a00 */
[C-C-:B------:R-:W-:Y:S02]  /*60320*/  IMAD R3, R6.reuse, 0x10000, R252.reuse ;  /* 0x0001000006037824 */ /* 0x140fe400078e02fc */
[----:B------:R-:W-:Y:S02]  /*60330*/  STL.64 [R1+0x26e0], R182 ;  /* 0x0026e0b601007387 */ /* 0x000fe40000100a00 */
[----:B------:R-:W-:Y:S02]  /*60340*/  VIADD R4, R3, 0x100000 ;  /* 0x0010000003047836 */ /* 0x000fe40000000000 */
[----:B------:R-:W-:Y:S01]  /*60350*/  STL.64 [R1+0x26d8], R180 ;  /* 0x0026d8b401007387 */ /* 0x000fe20000100a00 */
[----:B------:R-:W-:Y:S02]  /*60360*/  IMAD R3, R6, 0x40000, R252 ;  /* 0x0004000006037824 */ /* 0x000fe400078e02fc */
[----:B------:R-:W-:Y:S01]  /*60370*/  SHF.R.U32.HI R4, RZ, 0x4, R4 ;  /* 0x00000004ff047819 */ /* 0x000fe20000011604 */
[----:B------:R-:W-:Y:S02]  /*60380*/  STL.64 [R1+0x26d0], R178 ;  /* 0x0026d0b201007387 */ /* 0x000fe40000100a00 */
[----:B------:R-:W-:-:S02]  /*60390*/  SHF.R.U32.HI R3, RZ, 0x4, R3 ;  /* 0x00000004ff037819 */ /* 0x000fc40000011603 */
[----:B------:R-:W-:Y:S01]  /*603a0*/  SGXT.U32 R4, R4, 0xe ;  /* 0x0000000e0404781a */ /* 0x000fe20000000000 */
[----:B------:R-:W-:Y:S01]  /*603b0*/  STL.64 [R1+0x26c8], R176 ;  /* 0x0026c8b001007387 */ /* 0x000fe20000100a00 */
[----:B------:R-:W-:Y:S02]  /*603c0*/  SGXT.U32 R3, R3, 0xe ;  /* 0x0000000e0303781a */ /* 0x000fe40000000000 */
[C---:B------:R-:W-:Y:S01]  /*603d0*/  R2UR UR4, R4.reuse ;  /* 0x00000000040472ca */ /* 0x040fe200000e0000 */
[----:B------:R-:W-:Y:S01]  /*603e0*/  STL.64 [R1+0x26c0], R174 ;  /* 0x0026c0ae01007387 */ /* 0x000fe20000100a00 */
[C---:B------:R-:W-:Y:S02]  /*603f0*/  R2UR UR5, R3.reuse ;  /* 0x00000000030572ca */ /* 0x040fe400000e0000 */
[----:B------:R-:W-:Y:S01]  /*60400*/  IADD3 R4, P0, R4, 0x2, RZ ;  /* 0x0000000204047810 */ /* 0x000fe20007f1e0ff */
[----:B------:R-:W-:Y:S01]  /*60410*/  STL.64 [R1+0x26b8], R172 ;  /* 0x0026b8ac01007387 */ /* 0x000fe20000100a00 */
[----:B------:R-:W-:-:S03]  /*60420*/  IADD3 R3, P1, R3, 0x2, RZ ;  /* 0x0000000203037810 */ /* 0x000fc60007f3e0ff */
[----:B------:R-:W-:Y:S01]  /*60430*/  STL.64 [R1+0x26b0], R170 ;  /* 0x0026b0aa01007387 */ /* 0x000fe20000100a00 */
[----:B------:R-:W-:Y:S02]  /*60440*/  R2UR UR6, R3 ;  /* 0x00000000030672ca */ /* 0x000fe400000e0000 */
[----:B------:R-:W-:Y:S01]  /*60450*/  MOV R3, RZ ;  /* 0x000000ff00037202 */ /* 0x000fe20000000f00 */
[----:B------:R-:W-:Y:S01]  /*60460*/  UMOV UR8, UR4 ;  /* 0x0000000400087c82 */ /* 0x000fe20008000000 */
[----:B------:R-:W-:Y:S01]  /*60470*/  R2UR UR4, R4 ;  /* 0x00000000040472ca */ /* 0x000fe200000e0000 */
[----:B------:R-:W-:Y:S01]  /*60480*/  UMOV UR10, UR5 ;  /* 0x00000005000a7c82 */ /* 0x000fe20008000000 */
[----:B------:R-:W-:Y:S01]  /*60490*/  IMAD.MOV.U32 R4, RZ, RZ, RZ ;  /* 0x000000ffff047224 */ /* 0x000fe200078e00ff */
[----:B------:R-:W-:Y:S01]  /*604a0*/  IADD3.X R3, R3, 0x40000040, RZ, P1, !PT ;  /* 0x4000004003037810 */ /* 0x000fe20000ffe4ff */
[----:B------:R-:W-:Y:S01]  /*604b0*/  IMAD.U32 R168, RZ, RZ, UR10 ;  /* 0x0000000affa87e24 */ /* 0x000fe2000f8e00ff */
[----:B------:R-:W-:Y:S01]  /*604c0*/  UMOV UR16, UR8 ;  /* 0x0000000800107c82 */ /* 0x000fe20008000000 */
[----:B------:R-:W-:Y:S01]  /*604d0*/  STL [R1+0x998], R6 ;  /* 0x0009980601007387 */ /* 0x000fe20000100800 */
[----:B------:R-:W-:-:S02]  /*604e0*/  IADD3.X R4, R4, 0x40000040, RZ, P0, !PT ;  /* 0x4000004004047810 */ /* 0x000fc400007fe4ff */
[----:B------:R-:W-:Y:S01]  /*604f0*/  R2UR UR7, R3 ;  /* 0x00000000030772ca */ /* 0x000fe200000e0000 */
[----:B------:R-:W2:Y:S01]  /*60500*/  LDL.LU.64 R24, [R1] ;  /* 0x0000000001187983 */ /* 0x000ea20000300a00 */
[----:B------:R-:W-:-:S03]  /*60510*/  R2UR UR5, R4 ;  /* 0x00000000040572ca */ /* 0x000fc600000e0000 */
[----:B------:R-:W4:Y:S04]  /*60520*/  LDL.LU.64 R26, [R1+0x8] ;  /* 0x00000800011a7983 */ /* 0x000f280000300a00 */
[----:B------:R-:W2:Y:S04]  /*60530*/  LDL.LU.64 R28, [R1+0x10] ;  /* 0x00001000011c7983 */ /* 0x000ea80000300a00 */
[----:B------:R-:W-:Y:S02]  /*60540*/  UIADD3.64 UR14, UR6, 0x7fe, URZ ;  /* 0x000007fe060e7897 */ /* 0x000fe4000fffe03f */
[----:B------:R-:W-:-:S02]  /*60550*/  UIADD3.64 UR12, UR4, 0x3fe, URZ ;  /* 0x000003fe040c7897 */ /* 0x000fc4000fffe03f */
[----:B------:R-:W-:Y:S02]  /*60560*/  UIADD3.64 UR18, UR6, 0x800, URZ ;  /* 0x0000080006127897 */ /* 0x000fe4000fffe03f */
[----:B------:R-:W-:Y:S01]  /*60570*/  MOV R10, UR15 ;  /* 0x0000000f000a7c02 */ /* 0x000fe20008000f00 */
[----:B------:R-:W-:Y:S01]  /*60580*/  UIADD3.64 UR22, UR6, 0x802, URZ ;  /* 0x0000080206167897 */ /* 0x000fe2000fffe03f */
[----:B------:R-:W-:Y:S01]  /*60590*/  MOV R9, UR14 ;  /* 0x0000000e00097c02 */ /* 0x000fe20008000f00 */
[----:B------:R-:W-:Y:S01]  /*605a0*/  UIADD3.64 UR20, UR4, 0x402, URZ ;  /* 0x0000040204147897 */ /* 0x000fe2000fffe03f */
[----:B------:R-:W-:Y:S01]  /*605b0*/  MOV R4, UR13 ;  /* 0x0000000d00047c02 */ /* 0x000fe20008000f00 */
[----:B------:R-:W-:Y:S01]  /*605c0*/  UIADD3.64 UR26, UR6, 0x804, URZ ;  /* 0x00000804061a7897 */ /* 0x000fe2000fffe03f */
[----:B------:R-:W-:Y:S01]  /*605d0*/  MOV R3, UR12 ;  /* 0x0000000c00037c02 */ /* 0x000fe20008000f00 */
[----:B------:R-:W-:Y:S02]  /*605e0*/  UIADD3.64 UR24, UR4, 0x404, URZ ;  /* 0x0000040404187897 */ /* 0x000fe4000fffe03f */
[----:B------:R-:W-:-:S02]  /*605f0*/  UIADD3.64 UR30, UR6, 0xffe, URZ ;  /* 0x00000ffe061e7897 */ /* 0x000fc4000fffe03f */
[----:B------:R-:W-:Y:S02]  /*60600*/  UIADD3.64 UR28, UR4, 0x7fe, URZ ;  /* 0x000007fe041c7897 */ /* 0x000fe4000fffe03f */
[----:B------:R-:W-:Y:S02]  /*60610*/  UIADD3.64 UR34, UR6, 0x1000, URZ ;  /* 0x0000100006227897 */ /* 0x000fe4000fffe03f */
[----:B------:R-:W-:Y:S02]  /*60620*/  UIADD3.64 UR32, UR4, 0x800, URZ ;  /* 0x0000080004207897 */ /* 0x000fe4000fffe03f */
[----:B------:R-:W-:Y:S02]  /*60630*/  UIADD3.64 UR38, UR6, 0x1002, URZ ;  /* 0x0000100206267897 */ /* 0x000fe4000fffe03f */
        /* <DEDUP_REMOVED lines=10> */
[----:B------:R-:W-:Y:S01]  /*606e0*/  UIADD3.64 UR56, UR4, 0xc04, URZ ;  /* 0x00000c0404387897 */ /* 0x000fe2000fffe03f */
[----:B---3--:R-:W-:-:S06]  /*606f0*/  WARPGROUP.ARRIVE ;  /* 0x00000000000079c5 */ /* 0x008fcc0000000000 */
[----:B------:R-:W-:Y:S01]  /*60700*/  HGMMA.64x256x8.F32.TF32 R36, gdesc[UR8], R36, gsb0 ;  /* 0x07e00000082479f0 */ /* 0x000fe20008002824 */
[----:B------:R-:W-:Y:S02]  /*60710*/  UIADD3.64 UR10, UR6, 0x2, URZ ;  /* 0x00000002060a7897 */ /* 0x000fe4000fffe03f */
[----:B------:R-:W-:-:S04]  /*60720*/  UIADD3.64 UR8, UR4, 0x2, URZ ;  /* 0x0000000204087897 */ /* 0x000fc8000fffe03f */
[----:B------:R-:W-:Y:S02]  /*60730*/  IMAD.U32 R166, RZ, RZ, UR10 ;  /* 0x0000000affa67e24 */ /* 0x000fe4000f8e00ff */
[----:B------:R-:W-:Y:S01]  /*60740*/  IMAD.U32 R167, RZ, RZ, UR11 ;  /* 0x0000000bffa77e24 */ /* 0x000fe2000f8e00ff */
[----:B------:R-:W-:Y:S01]  /*60750*/  UMOV UR60, UR8 ;  /* 0x00000008003c7c82 */ /* 0x000fe20008000000 */
[----:B------:R-:W-:Y:S01]  /*60760*/  UMOV UR61, UR9 ;  /* 0x00000009003d7c82 */ /* 0x000fe20008000000 */
[----:B------:R-:W-:Y:S02]  /*60770*/  WARPGROUP.DEPBAR.LE gsb0, 0x0 ;  /* 0x00008000000079c5 */ /* 0x000fe40000010000 */
[----:B------:R-:W-:-:S14]  /*60780*/  WARPGROUP.ARRIVE ;  /* 0x00000000000079c5 */ /* 0x000fdc0000000000 */
[----:B------:R-:W-:Y:S03]  /*60790*/  HGMMA.64x256x8.F32.TF32 R36, gdesc[UR4], R36, gsb0 ;  /* 0x07e00000042479f0 */ /* 0x000fe60008002824 */
[----:B------:R-:W-:Y:S02]  /*607a0*/  WARPGROUP.DEPBAR.LE gsb0, 0x0 ;  /* 0x00008000000079c5 */ /* 0x000fe40000010000 */
[----:B------:R-:W-:-:S15]  /*607b0*/  WARPGROUP.ARRIVE ;  /* 0x00000000000079c5 */ /* 0x000fde0000000000 */
[----:B------:R-:W-:-:S08]  /*607c0*/  NOP ;  /* 0x0000000000007918 */ /* 0x000fd00000000000 */
[----:B------:R-:W-:Y:S01]  /*607d0*/  HGMMA.64x256x8.F32.TF32 R36, gdesc[UR8], R36, gsb0 ;  /* 0x07e00000082479f0 */ /* 0x000fe20008002824 */
[----:B------:R-:W-:Y:S02]  /*607e0*/  UIADD3.64 UR10, UR6, 0x4, URZ ;  /* 0x00000004060a7897 */ /* 0x000fe4000fffe03f */
[----:B------:R-:W-:Y:S01]  /*607f0*/  UIADD3.64 UR8, UR4, 0x4, URZ ;  /* 0x0000000404087897 */ /* 0x000fe2000fffe03f */
[----:B------:R-:W-:Y:S02]  /*60800*/  WARPGROUP.DEPBAR.LE gsb0, 0x0 ;  /* 0x00008000000079c5 */ /* 0x000fe40000010000 */
[----:B------:R-:W-:-:S15]  /*60810*/  WARPGROUP.ARRIVE ;  /* 0x00000000000079c5 */ /* 0x000fde0000000000 */
[----:B------:R-:W-:-:S07]  /*60820*/  NOP ;  /* 0x0000000000007918 */ /* 0x000fce0000000000 */
[----:B------:R-:W-:Y:S03]  /*60830*/  HGMMA.64x256x8.F32.TF32 R36, gdesc[UR8], R36, gsb0 ;  /* 0x07e00000082479f0 */ /* 0x000fe60008002824 */
[----:B------:R-:W-:Y:S02]  /*60840*/  WARPGROUP.DEPBAR.LE gsb0, 0x0 ;  /* 0x00008000000079c5 */ /* 0x000fe40000010000 */
[----:B------:R-:W-:-:S15]  /*60850*/  WARPGROUP.ARRIVE ;  /* 0x00000000000079c5 */ /* 0x000fde0000000000 */
[----:B------:R-:W-:-:S08]  /*60860*/  NOP ;  /* 0x0000000000007918 */ /* 0x000fd00000000000 */
[----:B------:R-:W-:Y:S01]  /*60870*/  HGMMA.64x256x8.F32.TF32 R36, gdesc[UR12], R36, gsb0 ;  /* 0x07e000000c2479f0 */ /* 0x000fe20008002824 */
[----:B------:R-:W-:Y:S01]  /*60880*/  UMOV UR14, UR16 ;  /* 0x00000010000e7c82 */ /* 0x000fe20008000000 */
[----:B------:R-:W-:Y:S01]  /*60890*/  UMOV UR15, UR17 ;  /* 0x00000011000f7c82 */ /* 0x000fe20008000000 */
        /* <DEDUP_REMOVED lines=46> */
[----:B------:R3:W-:Y:S04]  /*60b80*/  STL.64 [R1+0x400], R36 ;  /* 0x0004002401007387 */ /* 0x0007e80000100a00 */
        /* <DEDUP_REMOVED lines=57> */
[----:B------:R-:W-:Y:S04]  /*60f20*/  STL.64 [R1+0x5d0], R152 ;  /* 0x0005d09801007387 */ /* 0x000fe80000100a00 */
[----:B------:R-:W-:Y:S04]  /*60f30*/  STL.64 [R1+0x5d8], R154 ;  /* 0x0005d89a01007387 */ /* 0x000fe80000100a00 */
[----:B------:R-:W-:Y:S04]  /*60f40*/  STL.64 [R1+0x5e0], R156 ;  /* 0x0005e09c01007387 */ /* 0x000fe80000100a00 */
[----:B------:R-:W-:Y:S04]  /*60f50*/  STL.64 [R1+0x5e8], R158 ;  /* 0x0005e89e01007387 */ /* 0x000fe80000100a00 */
[----:B------:R-:W-:Y:S04]  /*60f60*/  STL.64 [R1+0x5f0], R160 ;  /* 0x0005f0a001007387 */ /* 0x000fe80000100a00 */
[----:B------:R-:W-:Y:S04]  /*60f70*/  STL.64 [R1+0x5f8], R162 ;  /* 0x0005f8a201007387 */ /* 0x000fe80000100a00 */
[----:B------:R-:W2:Y:S04]  /*60f80*/  LDL.LU.64 R30, [R1+0x18] ;  /* 0x00001800011e7983 */ /* 0x000ea80000300a00 */
[----:B------:R-:W2:Y:S04]  /*60f90*/  LDL.LU.64 R32, [R1+0x20] ;  /* 0x0000200001207983 */ /* 0x000ea80000300a00 */
[----:B------:R-:W2:Y:S04]  /*60fa0*/  LDL.LU.64 R34, [R1+0x28] ;  /* 0x0000280001227983 */ /* 0x000ea80000300a00 */
[----:B---3--:R-:W3:Y:S04]  /*60fb0*/  LDL.LU.64 R36, [R1+0x30] ;  /* 0x0000300001247983 */ /* 0x008ee80000300a00 */
[----:B-1----:R-:W3:Y:S04]  /*60fc0*/  LDL.LU.64 R38, [R1+0x38] ;  /* 0x0000380001267983 */ /* 0x002ee80000300a00 */
[----:B----4-:R-:W4:Y:S04]  /*60fd0*/  LDL.LU.64 R40, [R1+0x40] ;  /* 0x0000400001287983 */ /* 0x010f280000300a00 */
[----:B--2---:R-:W2:Y:S04]  /*60fe0*/  LDL.LU.64 R42, [R1+0x48] ;  /* 0x00004800012a7983 */ /* 0x004ea80000300a00 */
[----:B------:R-:W3:Y:S04]  /*60ff0*/  LDL.LU.64 R44, [R1+0x50] ;  /* 0x00005000012c7983 */ /* 0x000ee80000300a00 */
[----:B------:R-:W4:Y:S04]  /*61000*/  LDL.LU.64 R46, [R1+0x58] ;  /* 0x00005800012e7983 */ /* 0x000f280000300a00 */
        /* <DEDUP_REMOVED lines=52> */
[----:B--2---:R-:W-:Y:S04]  /*61350*/  STL.64 [R1+0x2b38], R150 ;  /* 0x002b389601007387 */ /* 0x004fe80000100a00 */
[----:B----4-:R-:W-:Y:S04]  /*61360*/  STL.64 [R1+0x2b30], R148 ;  /* 0x002b309401007387 */ /* 0x010fe80000100a00 */
[----:B---3--:R-:W-:Y:S04]  /*61370*/  STL.64 [R1+0x2b28], R146 ;  /* 0x002b289201007387 */ /* 0x008fe80000100a00 */
        /* <DEDUP_REMOVED lines=61> */
[----:B-1----:R-:W2:Y:S04]  /*61750*/  LDL.LU.64 R24, [R1+0x200] ;  /* 0x0002000001187983 */ /* 0x002ea80000300a00 */
        /* <DEDUP_REMOVED lines=62> */
[----:B------:R-:W2:Y:S01]  /*61b40*/  LDL.LU.64 R150, [R1+0x3f8] ;  /* 0x0003f80001967983 */ /* 0x000ea20000300a00 */
[----:B------:R-:W-:Y:S01]  /*61b50*/  UMOV UR12, UR14 ;  /* 0x0000000e000c7c82 */ /* 0x000fe20008000000 */
[----:B------:R-:W-:Y:S01]  /*61b60*/  UMOV UR13, UR15 ;  /* 0x0000000f000d7c82 */ /* 0x000fe20008000000 */
[----:B------:R-:W-:-:S06]  /*61b70*/  UIADD3.64 UR14, UR6, 0x1ffe, URZ ;  /* 0x00001ffe060e7897 */ /* 0x000fcc000fffe03f */
[----:B------:R-:W-:Y:S02]  /*61b80*/  IMAD.U32 R164, RZ, RZ, UR14 ;  /* 0x0000000effa47e24 */ /* 0x000fe4000f8e00ff */
[----:B------:R-:W-:Y:S01]  /*61b90*/  IMAD.U32 R165, RZ, RZ, UR15 ;  /* 0x0000000fffa57e24 */ /* 0x000fe2000f8e00ff */
[----:B--2---:R-:W-:-:S06]  /*61ba0*/  WARPGROUP.ARRIVE ;  /* 0x00000000000079c5 */ /* 0x004fcc0000000000 */
[----:B------:R-:W-:Y:S01]  /*61bb0*/  HGMMA.64x256x8.F32.TF32 R24, gdesc[UR12], R24, gsb0 ;  /* 0x07e000000c1879f0 */ /* 0x000fe20008002818 */
[----:B------:R-:W-:Y:S01]  /*61bc0*/  UIADD3.64 UR14, UR6, 0x2000, URZ ;  /* 0x00002000060e7897 */ /* 0x000fe2000fffe03f */
[----:B------:R-:W-:Y:S01]  /*61bd0*/  UMOV UR12, UR4 ;  /* 0x00000004000c7c82 */ /* 0x000fe20008000000 */
[----:B------:R-:W-:-:S04]  /*61be0*/  UMOV UR13, UR5 ;  /* 0x00000005000d7c82 */ /* 0x000fc80008000000 */
[----:B------:R-:W-:Y:S01]  /*61bf0*/  MOV R162, UR14 ;  /* 0x0000000e00a27c02 */ /* 0x000fe20008000f00 */
[----:B------:R-:W-:Y:S01]  /*61c00*/  IMAD.U32 R163, RZ, RZ, UR15 ;  /* 0x0000000fffa37e24 */ /* 0x000fe2000f8e00ff */
[----:B------:R-:W-:Y:S02]  /*61c10*/  WARPGROUP.DEPBAR.LE gsb0, 0x0 ;  /* 0x00008000000079c5 */ /* 0x000fe40000010000 */
[----:B------:R-:W-:-:S15]  /*61c20*/  WARPGROUP.ARRIVE ;  /* 0x00000000000079c5 */ /* 0x000fde0000000000 */
[----:B------:R-:W-:-:S02]  /*61c30*/  NOP ;  /* 0x0000000000007918 */ /* 0x000fc40000000000 */
[----:B------:R-:W-:Y:S01]  /*61c40*/  HGMMA.64x256x8.F32.TF32 R24, gdesc[UR12], R24, gsb0 ;  /* 0x07e000000c1879f0 */ /* 0x000fe20008002818 */
[----:B------:R-:W-:Y:S01]  /*61c50*/  UIADD3.64 UR14, UR6, 0x2002, URZ ;  /* 0x00002002060e7897 */ /* 0x000fe2000fffe03f */
[----:B------:R-:W-:Y:S01]  /*61c60*/  UMOV UR12, UR60 ;  /* 0x0000003c000c7c82 */ /* 0x000fe20008000000 */
[----:B------:R-:W-:-:S04]  /*61c70*/  UMOV UR13, UR61 ;  /* 0x0000003d000d7c82 */ /* 0x000fc80008000000 */
[----:B------:R-:W-:Y:S02]  /*61c80*/  IMAD.U32 R160, RZ, RZ, UR14 ;  /* 0x0000000effa07e24 */ /* 0x000fe4000f8e00ff */
[----:B------:R-:W-:Y:S01]  /*61c90*/  IMAD.U32 R161, RZ, RZ, UR15 ;  /* 0x0000000fffa17e24 */ /* 0x000fe2000f8e00ff */
[----:B------:R-:W-:Y:S02]  /*61ca0*/  WARPGROUP.DEPBAR.LE gsb0, 0x0 ;  /* 0x00008000000079c5 */ /* 0x000fe40000010000 */
[----:B------:R-:W-:-:S15]  /*61cb0*/  WARPGROUP.ARRIVE ;  /* 0x00000000000079c5 */ /* 0x000fde0000000000 */
[----:B------:R-:W-:-:S01]  /*61cc0*/  NOP ;  /* 0x0000000000007918 */ /* 0x000fc20000000000 */
        /* <DEDUP_REMOVED lines=10> */
[----:B------:R-:W-:Y:S02]  /*61d70*/  R2UR UR15, R10 ;  /* 0x000000000a0f72ca */ /* 0x000fe400000e0000 */
[----:B------:R-:W-:Y:S02]  /*61d80*/  R2UR UR14, R9 ;  /* 0x00000000090e72ca */ /* 0x000fe400000e0000 */
[----:B------:R-:W-:Y:S02]  /*61d90*/  R2UR UR13, R4 ;  /* 0x00000000040d72ca */ /* 0x000fe400000e0000 */
[----:B------:R-:W-:-:S07]  /*61da0*/  R2UR UR12, R3 ;  /* 0x00000000030c72ca */ /* 0x000fce00000e0000 */
[----:B------:R-:W-:Y:S02]  /*61db0*/  MOV R4, UR15 ;  /* 0x0000000f00047c02 */ /* 0x000fe40008000f00 */
[----:B------:R-:W-:Y:S01]  /*61dc0*/  MOV R3, UR14 ;  /* 0x0000000e00037c02 */ /* 0x000fe20008000f00 */
[----:B------:R-:W-:Y:S01]  /*61dd0*/  UIADD3.64 UR14, UR6, 0x27fe, URZ ;  /* 0x000027fe060e7897 */ /* 0x000fe2000fffe03f */
[----:B------:R-:W-:Y:S02]  /*61de0*/  UMOV UR9, UR13 ;  /* 0x0000000d00097c82 */ /* 0x000fe40008000000 */
[----:B------:R-:W-:Y:S01]  /*61df0*/  UMOV UR8, UR12 ;  /* 0x0000000c00087c82 */ /* 0x000fe20008000000 */
[----:B------:R-:W-:Y:S01]  /*61e00*/  UMOV UR13, UR9 ;  /* 0x00000009000d7c82 */ /* 0x000fe20008000000 */
[----:B------:R-:W-:Y:S01]  /*61e10*/  UMOV UR12, UR8 ;  /* 0x00000008000c7c82 */ /* 0x000fe20008000000 */
[----:B------:R-:W-:Y:S01]  /*61e20*/  MOV R156, UR14 ;  /* 0x0000000e009c7c02 */ /* 0x000fe20008000f00 */
[----:B------:R-:W-:Y:S01]  /*61e30*/  IMAD.U32 R157, RZ, RZ, UR15 ;  /* 0x0000000fff9d7e24 */ /* 0x000fe2000f8e00ff */
[----:B------:R-:W-:-:S02]  /*61e40*/  WARPGROUP.DEPBAR.LE gsb0, 0x0 ;  /* 0x00008000000079c5 */ /* 0x000fc40000010000 */
[----:B------:R-:W-:-:S06]  /*61e50*/  WARPGROUP.ARRIVE ;  /* 0x00000000000079c5 */ /* 0x000fcc0000000000 */
        /* <DEDUP_REMOVED lines=84> */
[----:B------:R-:W-:-:S05]  /*623a0*/  UMOV UR13, UR53 ;  /* 0x00000035000d7c82 */ /* 0x000fca0008000000 */
[----:B------:R-:W-:Y:S01]  /*623b0*/  UMOV UR60, UR14 ;  /* 0x0000000e003c7c82 */ /* 0x000fe20008000000 */
[----:B------:R-:W-:Y:S01]  /*623c0*/  UMOV UR61, UR15 ;  /* 0x0000000f003d7c82 */ /* 0x000fe20008000000 */
[----:B------:R-:W-:Y:S02]  /*623d0*/  WARPGROUP.DEPBAR.LE gsb0, 0x0 ;  /* 0x00008000000079c5 */ /* 0x000fe40000010000 */
[----:B------:R-:W-:-:S15]  /*623e0*/  WARPGROUP.ARRIVE ;  /* 0x00000000000079c5 */ /* 0x000fde0000000000 */
[----:B------:R-:W-:-:S01]  /*623f0*/  NOP ;  /* 0x0000000000007918 */ /* 0x000fc20000000000 */
[----:B------:R-:W-:Y:S01]  /*62400*/  HGMMA.64x256x8.F32.TF32 R24, gdesc[UR12], R24, gsb0 ;  /* 0x07e000000c1879f0 */ /* 0x000fe20008002818 */
[----:B------:R-:W-:Y:S01]  /*62410*/  UIADD3.64 UR14, UR6, 0x3804, URZ ;  /* 0x00003804060e7897 */ /* 0x000fe2000fffe03f */
[----:B------:R-:W-:Y:S01]  /*62420*/  UMOV UR12, UR56 ;  /* 0x00000038000c7c82 */ /* 0x000fe20008000000 */
[----:B------:R-:W-:Y:S01]  /*62430*/  UMOV UR13, UR57 ;  /* 0x00000039000d7c82 */ /* 0x000fe20008000000 */
[----:B------:R-:W-:Y:S02]  /*62440*/  WARPGROUP.DEPBAR.LE gsb0, 0x0 ;  /* 0x00008000000079c5 */ /* 0x000fe40000010000 */
[----:B------:R-:W-:-:S15]  /*62450*/  WARPGROUP.ARRIVE ;  /* 0x00000000000079c5 */ /* 0x000fde0000000000 */
[----:B------:R-:W-:-:S07]  /*62460*/  NOP ;  /* 0x0000000000007918 */ /* 0x000fce0000000000 */
[----:B------:R-:W-:Y:S03]  /*62470*/  HGMMA.64x256x8.F32.TF32 R24, gdesc[UR12], R24, gsb0 ;  /* 0x07e000000c1879f0 */ /* 0x000fe60008002818 */
[----:B------:R-:W-:Y:S02]  /*62480*/  WARPGROUP.DEPBAR.LE gsb0, 0x0 ;  /* 0x00008000000079c5 */ /* 0x000fe40000010000 */
        /* <DEDUP_REMOVED lines=130> */
[----:B------:R-:W-:-:S02]  /*62cb0*/  R2UR UR14, R168 ;  /* 0x00000000a80e72ca */ /* 0x000fc400000e0000 */
[----:B------:R-:W-:Y:S01]  /*62cc0*/  R2UR UR15, R169 ;  /* 0x00000000a90f72ca */ /* 0x000fe200000e0000 */
[----:B------:R-:W-:-:S07]  /*62cd0*/  UIADD3.64 UR12, UR4, 0x1fe, URZ ;  /* 0x000001fe040c7897 */ /* 0x000fce000fffe03f */
[----:B------:R-:W-:Y:S01]  /*62ce0*/  UMOV UR8, UR12 ;  /* 0x0000000c00087c82 */ /* 0x000fe20008000000 */
[----:B------:R-:W-:Y:S01]  /*62cf0*/  UMOV UR9, UR13 ;  /* 0x0000000d00097c82 */ /* 0x000fe20008000000 */
[----:B--2---:R-:W-:-:S06]  /*62d00*/  WARPGROUP.ARRIVE ;  /* 0x00000000000079c5 */ /* 0x004fcc0000000000 */
        /* <DEDUP_REMOVED lines=10> */
[----:B------:R-:W-:Y:S02]  /*62db0*/  R2UR UR14, R166 ;  /* 0x00000000a60e72ca */ /* 0x000fe400000e0000 */
[----:B------:R-:W-:Y:S01]  /*62dc0*/  R2UR UR15, R167 ;  /* 0x00000000a70f72ca */ /* 0x000fe200000e0000 */
[----:B------:R-:W-:-:S07]  /*62dd0*/  UIADD3.64 UR12, UR4, 0x202, URZ ;  /* 0x00000202040c7897 */ /* 0x000fce000fffe03f */
[----:B------:R-:W-:Y:S01]  /*62de0*/  UMOV UR20, UR12 ;  /* 0x0000000c00147c82 */ /* 0x000fe20008000000 */
[----:B------:R-:W-:Y:S01]  /*62df0*/  UMOV UR21, UR13 ;  /* 0x0000000d00157c82 */ /* 0x000fe20008000000 */
[----:B------:R-:W-:Y:S02]  /*62e00*/  WARPGROUP.DEPBAR.LE gsb0, 0x0 ;  /* 0x00008000000079c5 */ /* 0x000fe40000010000 */
[----:B------:R-:W-:-:S13]  /*62e10*/  WARPGROUP.ARRIVE ;  /* 0x00000000000079c5 */ /* 0x000fda0000000000 */
        /* <DEDUP_REMOVED lines=12> */
[----:B------:R-:W-:Y:S02]  /*62ee0*/  UIADD3.64 UR12, UR4, 0x5fe, URZ ;  /* 0x000005fe040c7897 */ /* 0x000fe4000fffe03f */
[----:B------:R-:W-:Y:S01]  /*62ef0*/  UIADD3.64 UR16, UR4, 0x600, URZ ;  /* 0x0000060004107897 */ /* 0x000fe2000fffe03f */
[----:B------:R-:W-:Y:S02]  /*62f00*/  WARPGROUP.DEPBAR.LE gsb0, 0x0 ;  /* 0x00008000000079c5 */ /* 0x000fe40000010000 */
[----:B------:R-:W-:-:S15]  /*62f10*/  WARPGROUP.ARRIVE ;  /* 0x00000000000079c5 */ /* 0x000fde0000000000 */
[----:B------:R-:W-:-:S04]  /*62f20*/  NOP ;  /* 0x0000000000007918 */ /* 0x000fc80000000000 */
[----:B------:R-:W-:Y:S03]  /*62f30*/  HGMMA.64x256x8.F32.TF32 R24, gdesc[UR12], R24, gsb0 ;  /* 0x07e000000c1879f0 */ /* 0x000fe60008002818 */
[----:B------:R-:W-:Y:S02]  /*62f40*/  WARPGROUP.DEPBAR.LE gsb0, 0x0 ;  /* 0x00008000000079c5 */ /* 0x000fe40000010000 */
[----:B------:R-:W-:-:S15]  /*62f50*/  WARPGROUP.ARRIVE ;  /* 0x00000000000079c5 */ /* 0x000fde0000000000 */
[----:B------:R-:W-:-:S08]  /*62f60*/  NOP ;  /* 0x0000000000007918 */ /* 0x000fd00000000000 */
[----:B------:R-:W-:Y:S01]  /*62f70*/  HGMMA.64x256x8.F32.TF32 R24, gdesc[UR16], R24, gsb0 ;  /* 0x07e00000101879f0 */ /* 0x000fe20008002818 */
[----:B------:R-:W-:Y:S01]  /*62f80*/  UMOV UR18, UR20 ;  /* 0x0000001400127c82 */ /* 0x000fe20008000000 */
[----:B------:R-:W-:Y:S01]  /*62f90*/  UMOV UR19, UR21 ;  /* 0x0000001500137c82 */ /* 0x000fe20008000000 */
[----:B------:R-:W-:Y:S02]  /*62fa0*/  UIADD3.64 UR20, UR4, 0x602, URZ ;  /* 0x0000060204147897 */ /* 0x000fe4000fffe03f */
[----:B------:R-:W-:Y:S01]  /*62fb0*/  UIADD3.64 UR24, UR4, 0x604, URZ ;  /* 0x0000060404187897 */ /* 0x000fe2000fffe03f */
[----:B------:R-:W-:Y:S02]  /*62fc0*/  WARPGROUP.DEPBAR.LE gsb0, 0x0 ;  /* 0x00008000000079c5 */ /* 0x000fe40000010000 */
[----:B------:R-:W-:-:S15]  /*62fd0*/  WARPGROUP.ARRIVE ;  /* 0x00000000000079c5 */ /* 0x000fde0000000000 */
[----:B------:R-:W-:-:S05]  /*62fe0*/  NOP ;  /* 0x0000000000007918 */ /* 0x000fca0000000000 */
[----:B------:R-:W-:Y:S01]  /*62ff0*/  HGMMA.64x256x8.F32.TF32 R24, gdesc[UR20], R24, gsb0 ;  /* 0x07e00000141879f0 */ /* 0x000fe20008002818 */
[----:B------:R-:W-:Y:S02]  /*63000*/  UIADD3.64 UR28, UR4, 0x9fe, URZ ;  /* 0x000009fe041c7897 */ /* 0x000fe4000fffe03f */
[----:B------:R-:W-:Y:S02]  /*63010*/  WARPGROUP.DEPBAR.LE gsb0, 0x0 ;  /* 0x00008000000079c5 */ /* 0x000fe40000010000 */
[----:B------:R-:W-:-:S15]  /*63020*/  WARPGROUP.ARRIVE ;  /* 0x00000000000079c5 */ /* 0x000fde0000000000 */
[----:B------:R-:W-:-:S08]  /*63030*/  NOP ;  /* 0x0000000000007918 */ /* 0x000fd00000000000 */
        /* <DEDUP_REMOVED lines=31> */
[----:B------:R-:W-:Y:S01]  /*63230*/  UIADD3.64 UR4, UR4, 0xe04, URZ ;  /* 0x00000e0404047897 */ /* 0x000fe2000fffe03f */
[----:B------:R-:W-:Y:S01]  /*63240*/  UMOV UR22, UR6 ;  /* 0x0000000600167c82 */ /* 0x000fe20008000000 */
[----:B------:R-:W-:Y:S01]  /*63250*/  UMOV UR23, UR7 ;  /* 0x0000000700177c82 */ /* 0x000fe20008000000 */
[----:B------:R-:W-:Y:S01]  /*63260*/  UMOV UR6, UR58 ;  /* 0x0000003a00067c82 */ /* 0x000fe20008000000 */
[----:B------:R-:W-:Y:S01]  /*63270*/  UMOV UR7, UR59 ;  /* 0x0000003b00077c82 */ /* 0x000fe20008000000 */
[----:B------:R-:W-:Y:S02]  /*63280*/  WARPGROUP.DEPBAR.LE gsb0, 0x0 ;  /* 0x00008000000079c5 */ /* 0x000fe40000010000 */
[----:B------:R-:W-:-:S15]  /*63290*/  WARPGROUP.ARRIVE ;  /* 0x00000000000079c5 */ /* 0x000fde0000000000 */
[----:B------:R-:W-:-:S05]  /*632a0*/  NOP ;  /* 0x0000000000007918 */ /* 0x000fca0000000000 */
[----:B------:R-:W-:Y:S03]  /*632b0*/  HGMMA.64x256x8.F32.TF32 R24, gdesc[UR52], R24, gsb0 ;  /* 0x07e00000341879f0 */ /* 0x000fe60008002818 */
[----:B------:R-:W-:Y:S02]  /*632c0*/  WARPGROUP.DEPBAR.LE gsb0, 0x0 ;  /* 0x00008000000079c5 */ /* 0x000fe40000010000 */
[----:B------:R-:W-:-:S15]  /*632d0*/  WARPGROUP.ARRIVE ;  /* 0x00000000000079c5 */ /* 0x000fde0000000000 */
[----:B------:R-:W-:-:S08]  /*632e0*/  NOP ;  /* 0x0000000000007918 */ /* 0x000fd00000000000 */
[----:B------:R-:W-:Y:S03]  /*632f0*/  HGMMA.64x256x8.F32.TF32 R24, gdesc[UR4], R24, gsb0 ;  /* 0x07e00000041879f0 */ /* 0x000fe60008002818 */
[----:B------:R-:W-:Y:S02]  /*63300*/  WARPGROUP.DEPBAR.LE gsb0, 0x0 ;  /* 0x00008000000079c5 */ /* 0x000fe40000010000 */
[----:B------:R-:W-:Y:S04]  /*63310*/  STL.64 [R1], R24 ;  /* 0x0000001801007387 */ /* 0x000fe80000100a00 */
        /* <DEDUP_REMOVED lines=129> */
[----:B------:R-:W-:Y:S01]  /*63b30*/  R2UR UR10, R164 ;  /* 0x00000000a40a72ca */ /* 0x000fe200000e0000 */
[----:B------:R-:W3:Y:S01]  /*63b40*/  LDL.LU R167, [R1+0x994] ;  /* 0x0009940001a77983 */ /* 0x000ee20000300800 */
[----:B------:R-:W-:-:S02]  /*63b50*/  R2UR UR11, R165 ;  /* 0x00000000a50b72ca */ /* 0x000fc400000e0000 */
[----:B------:R-:W-:Y:S01]  /*63b60*/  R2UR UR26, R22 ;  /* 0x00000000161a72ca */ /* 0x000fe200000e0000 */
[----:B------:R-:W4:Y:S01]  /*63b70*/  LDL.LU R166, [R1+0x9a0] ;  /* 0x0009a00001a67983 */ /* 0x000f220000300800 */
[----:B------:R-:W-:Y:S02]  /*63b80*/  R2UR UR27, R23 ;  /* 0x00000000171b72ca */ /* 0x000fe400000e0000 */
[----:B------:R-:W-:Y:S01]  /*63b90*/  R2UR UR30, R20 ;  /* 0x00000000141e72ca */ /* 0x000fe200000e0000 */
[----:B------:R-:W3:Y:S01]  /*63ba0*/  LDL.LU R6, [R1+0x9a8] ;  /* 0x0009a80001067983 */ /* 0x000ee20000300800 */
[----:B------:R-:W-:Y:S02]  /*63bb0*/  R2UR UR31, R21 ;  /* 0x00000000151f72ca */ /* 0x000fe400000e0000 */
[----:B------:R-:W-:Y:S02]  /*63bc0*/  R2UR UR34, R18 ;  /* 0x00000000122272ca */ /* 0x000fe400000e0000 */
[----:B------:R-:W-:-:S02]  /*63bd0*/  R2UR UR35, R19 ;  /* 0x00000000132372ca */ /* 0x000fc400000e0000 */
[----:B------:R-:W-:Y:S02]  /*63be0*/  R2UR UR38, R16 ;  /* 0x00000000102672ca */ /* 0x000fe400000e0000 */
[----:B------:R-:W-:Y:S02]  /*63bf0*/  R2UR UR39, R17 ;  /* 0x00000000112772ca */ /* 0x000fe400000e0000 */
[----:B------:R-:W-:Y:S02]  /*63c00*/  R2UR UR42, R14 ;  /* 0x000000000e2a72ca */ /* 0x000fe400000e0000 */
[----:B------:R-:W-:Y:S02]  /*63c10*/  R2UR UR43, R15 ;  /* 0x000000000f2b72ca */ /* 0x000fe400000e0000 */
[----:B------:R-:W-:Y:S02]  /*63c20*/  R2UR UR46, R12 ;  /* 0x000000000c2e72ca */ /* 0x000fe400000e0000 */
[----:B------:R-:W-:-:S02]  /*63c30*/  R2UR UR47, R13 ;  /* 0x000000000d2f72ca */ /* 0x000fc400000e0000 */
[----:B------:R-:W-:Y:S02]  /*63c40*/  R2UR UR50, R10 ;  /* 0x000000000a3272ca */ /* 0x000fe400000e0000 */
[----:B------:R-:W-:Y:S01]  /*63c50*/  R2UR UR51, R11 ;  /* 0x000000000b3372ca */ /* 0x000fe200000e0000 */
[----:B------:R-:W-:Y:S01]  /*63c60*/  UMOV UR54, UR60 ;  /* 0x0000003c00367c82 */ /* 0x000fe20008000000 */
[----:B------:R-:W-:Y:S01]  /*63c70*/  UMOV UR55, UR61 ;  /* 0x0000003d00377c82 */ /* 0x000fe20008000000 */
[----:B------:R-:W3:Y:S04]  /*63c80*/  LDL.LU R170, [R1+0x990] ;  /* 0x0009900001aa7983 */ /* 0x000ee80000300800 */
[----:B------:R-:W3:Y:S04]  /*63c90*/  LDL.LU R11, [R1+0x99c] ;  /* 0x00099c00010b7983 */ /* 0x000ee80000300800 */
[----:B------:R-:W3:Y:S04]  /*63ca0*/  LDL.LU R14, [R1+0x9a4] ;  /* 0x0009a400010e7983 */ /* 0x000ee80000300800 */
[----:B------:R-:W3:Y:S04]  /*63cb0*/  LDL.LU R18, [R1+0x9b0] ;  /* 0x0009b00001127983 */ /* 0x000ee80000300800 */
[----:B------:R-:W3:Y:S01]  /*63cc0*/  LDL.LU R13, [R1+0x9b8] ;  /* 0x0009b800010d7983 */ /* 0x000ee20000300800 */
[----:B--2---:R-:W-:-:S06]  /*63cd0*/  WARPGROUP.ARRIVE ;  /* 0x00000000000079c5 */ /* 0x004fcc0000000000 */
[----:B------:R-:W-:Y:S01]  /*63ce0*/  HGMMA.64x256x8.F32.TF32 R24, gdesc[UR8], R24, gsb0 ;  /* 0x07e00000081879f0 */ /* 0x000fe20008002818 */
[----:B------:R-:W-:Y:S02]  /*63cf0*/  R2UR UR10, R162 ;  /* 0x00000000a20a72ca */ /* 0x000fe400000e0000 */
[----:B------:R-:W-:Y:S01]  /*63d00*/  R2UR UR11, R163 ;  /* 0x00000000a30b72ca */ /* 0x000fe200000e0000 */
[----:B------:R-:W-:Y:S01]  /*63d10*/  UMOV UR8, UR22 ;  /* 0x0000001600087c82 */ /* 0x000fe20008000000 */
[----:B------:R-:W-:Y:S01]  /*63d20*/  UMOV UR9, UR23 ;  /* 0x0000001700097c82 */ /* 0x000fe20008000000 */
[----:B------:R-:W-:Y:S02]  /*63d30*/  WARPGROUP.DEPBAR.LE gsb0, 0x0 ;  /* 0x00008000000079c5 */ /* 0x000fe40000010000 */
[----:B------:R-:W-:-:S15]  /*63d40*/  WARPGROUP.ARRIVE ;  /* 0x00000000000079c5 */ /* 0x000fde0000000000 */
[----:B------:R-:W-:-:S05]  /*63d50*/  NOP ;  /* 0x0000000000007918 */ /* 0x000fca0000000000 */
        /* <DEDUP_REMOVED lines=13> */
[----:B------:R-:W-:Y:S02]  /*63e30*/  R2UR UR14, R156 ;  /* 0x000000009c0e72ca */ /* 0x000fe400000e0000 */
[----:B------:R-:W-:Y:S01]  /*63e40*/  R2UR UR15, R157 ;  /* 0x000000009d0f72ca */ /* 0x000fe200000e0000 */
[----:B------:R-:W-:Y:S02]  /*63e50*/  WARPGROUP.DEPBAR.LE gsb0, 0x0 ;  /* 0x00008000000079c5 */ /* 0x000fe40000010000 */
[----:B------:R-:W-:-:S15]  /*63e60*/  WARPGROUP.ARRIVE ;  /* 0x00000000000079c5 */ /* 0x000fde0000000000 */
[----:B------:R-:W-:-:S02]  /*63e70*/  NOP ;  /* 0x0000000000007918 */ /* 0x000fc40000000000 */
[----:B------:R-:W-:Y:S01]  /*63e80*/  HGMMA.64x256x8.F32.TF32 R24, gdesc[UR8], R24, gsb0 ;  /* 0x07e00000081879f0 */ /* 0x000fe20008002818 */
[----:B------:R-:W-:Y:S02]  /*63e90*/  R2UR UR18, R154 ;  /* 0x000000009a1272ca */ /* 0x000fe400000e0000 */
[----:B------:R-:W-:Y:S01]  /*63ea0*/  R2UR UR19, R155 ;  /* 0x000000009b1372ca */ /* 0x000fe200000e0000 */
[----:B------:R-:W-:Y:S02]  /*63eb0*/  WARPGROUP.DEPBAR.LE gsb0, 0x0 ;  /* 0x00008000000079c5 */ /* 0x000fe40000010000 */
[----:B------:R-:W-:-:S15]  /*63ec0*/  WARPGROUP.ARRIVE ;  /* 0x00000000000079c5 */ /* 0x000fde0000000000 */
[----:B------:R-:W-:-:S07]  /*63ed0*/  NOP ;  /* 0x0000000000007918 */ /* 0x000fce0000000000 */
[----:B------:R-:W-:Y:S01]  /*63ee0*/  HGMMA.64x256x8.F32.TF32 R24, gdesc[UR12], R24, gsb0 ;  /* 0x07e000000c1879f0 */ /* 0x000fe20008002818 */
[----:B------:R-:W-:Y:S02]  /*63ef0*/  R2UR UR22, R152 ;  /* 0x00000000981672ca */ /* 0x000fe400000e0000 */
[----:B------:R-:W-:Y:S01]  /*63f00*/  R2UR UR23, R153 ;  /* 0x00000000991772ca */ /* 0x000fe200000e0000 */
        /* <DEDUP_REMOVED lines=35> */
[----:B------:R-:W-:Y:S01]  /*64140*/  HGMMA.64x256x8.F32.TF32 R24, gdesc[UR48], R24, gsb0 ;  /* 0x07e00000301879f0 */ /* 0x000fe20008002818 */
[-C--:B----4-:R-:W-:Y:S02]  /*64150*/  IADD3 R166, P4, R166, R8.reuse, RZ ;  /* 0x00000008a6a67210 */ /* 0x090fe40007f9e0ff */
[----:B---3--:R-:W-:-:S03]  /*64160*/  IADD3 R6, P5, R6, R8, RZ ;  /* 0x0000000806067210 */ /* 0x008fc60007fbe0ff */
[----:B------:R-:W-:Y:S04]  /*64170*/  STL [R1+0x9a0], R166 ;  /* 0x0009a0a601007387 */ /* 0x000fe80000100800 */
[----:B------:R-:W2:Y:S04]  /*64180*/  LDL.LU R21, [R1+0x9ac] ;  /* 0x0009ac0001157983 */ /* 0x000ea80000300800 */
[----:B------:R-:W-:Y:S04]  /*64190*/  STL [R1+0x9a8], R6 ;  /* 0x0009a80601007387 */ /* 0x000fe80000100800 */
[----:B------:R-:W3:Y:S01]  /*641a0*/  LDL.LU R16, [R1+0x9b4] ;  /* 0x0009b40001107983 */ /* 0x000ee20000300800 */
[----:B------:R-:W-:Y:S01]  /*641b0*/  UMOV UR6, UR56 ;  /* 0x0000003800067c82 */ /* 0x000fe20008000000 */
[----:B------:R-:W-:Y:S01]  /*641c0*/  UMOV UR7, UR57 ;  /* 0x0000003900077c82 */ /* 0x000fe20008000000 */
[----:B------:R-:W-:-:S02]  /*641d0*/  WARPGROUP.DEPBAR.LE gsb0, 0x0 ;  /* 0x00008000000079c5 */ /* 0x000fc40000010000 */
[----:B------:R-:W-:-:S06]  /*641e0*/  WARPGROUP.ARRIVE ;  /* 0x00000000000079c5 */ /* 0x000fcc0000000000 */
[----:B------:R-:W-:Y:S01]  /*641f0*/  HGMMA.64x256x8.F32.TF32 R24, gdesc[UR52], R24, gsb0 ;  /* 0x07e00000341879f0 */ /* 0x000fe20008002818 */
[----:B------:R-:W-:Y:S02]  /*64200*/  R2UR UR60, R188 ;  /* 0x00000000bc3c72ca */ /* 0x000fe400000e0000 */
[----:B------:R-:W1:Y:S01]  /*64210*/  LDC R188, c[0x0][0x230] ;  /* 0x00008c00ffbc7b82 */ /* 0x000e620000000800 */
[----:B------:R-:W-:Y:S01]  /*64220*/  VIADD R189, R189, 0x7f ;  /* 0x0000007fbdbd7836 */ /* 0x000fe20000000000 */
[----:B------:R-:W4:Y:S04]  /*64230*/  S2R R10, SR_TID.X ;  /* 0x00000000000a7919 */ /* 0x000f280000002100 */
[----:B------:R-:W-:-:S04]  /*64240*/  SHF.R.S32.HI R4, RZ, 0x1f, R189 ;  /* 0x0000001fff047819 */ /* 0x000fc800000114bd */
[----:B------:R-:W-:Y:S02]  /*64250*/  LEA.HI R4, R4, R189, RZ, 0x7 ;  /* 0x000000bd04047211 */ /* 0x000fe400078f38ff */
[----:B------:R-:W4:Y:S02]  /*64260*/  S2R R189, SR_TID.X ;  /* 0x0000000000bd7919 */ /* 0x000f240000002100 */
[----:B------:R-:W-:Y:S01]  /*64270*/  SHF.R.S32.HI R4, RZ, 0x7, R4 ;  /* 0x00000007ff047819 */ /* 0x000fe20000011404 */
[----:B-1----:R-:W-:-:S04]  /*64280*/  VIADD R3, R188, 0xfffffe80 ;  /* 0xfffffe80bc037836 */ /* 0x002fc80000000000 */
[----:B------:R-:W-:Y:S02]  /*64290*/  IMAD R3, R170, -0x80, R3 ;  /* 0xffffff80aa037824 */ /* 0x000fe400078e0203 */
[----:B------:R-:W-:-:S03]  /*642a0*/  VIADD R4, R4, 0xfffffffd ;  /* 0xfffffffd04047836 */ /* 0x000fc60000000000 */
[C---:B------:R-:W-:Y:S02]  /*642b0*/  ISETP.GT.AND P2, PT, R3.reuse, 0x1, PT ;  /* 0x000000010300780c */ /* 0x040fe40003f44270 */
[----:B------:R-:W-:Y:S02]  /*642c0*/  ISETP.GE.AND P0, PT, R170, R4, PT ;  /* 0x00000004aa00720c */ /* 0x000fe40003f06270 */
[----:B------:R-:W-:Y:S02]  /*642d0*/  SEL R4, RZ, 0x4, !P2 ;  /* 0x00000004ff047807 */ /* 0x000fe40005000000 */
[----:B------:R-:W-:Y:S02]  /*642e0*/  ISETP.GT.AND P1, PT, R3, RZ, PT ;  /* 0x000000ff0300720c */ /* 0x000fe40003f24270 */
[----:B------:R-:W-:Y:S02]  /*642f0*/  SEL R4, R4, RZ, !P0 ;  /* 0x000000ff04047207 */ /* 0x000fe40004000000 */
[----:B------:R-:W-:-:S02]  /*64300*/  SEL R9, RZ, 0x4, !P1 ;  /* 0x00000004ff097807 */ /* 0x000fc40004800000 */
[----:B------:R-:W-:Y:S01]  /*64310*/  ISETP.NE.U32.AND P3, PT, R4, RZ, PT ;  /* 0x000000ff0400720c */ /* 0x000fe20003f65070 */
[----:B------:R-:W-:Y:S01]  /*64320*/  VIADD R4, R167, 0x1 ;  /* 0x00000001a7047836 */ /* 0x000fe20000000000 */
[----:B------:R-:W-:-:S04]  /*64330*/  SEL R9, R9, RZ, !P0 ;  /* 0x000000ff09097207 */ /* 0x000fc80004000000 */
[----:B------:R-:W-:Y:S02]  /*64340*/  ISETP.NE.U32.AND P2, PT, R9, RZ, PT ;  /* 0x000000ff0900720c */ /* 0x000fe40003f45070 */
[----:B----4-:R-:W-:Y:S02]  /*64350*/  SHF.L.U32 R9, R10, 0x4, RZ ;  /* 0x000000040a097819 */ /* 0x010fe400000006ff */
[C---:B------:R-:W-:Y:S02]  /*64360*/  ISETP.GT.AND P1, PT, R4.reuse, 0x3, PT ;  /* 0x000000030400780c */ /* 0x040fe40003f24270 */
[----:B------:R-:W-:Y:S02]  /*64370*/  LOP3.LUT R9, R9, 0x70, RZ, 0xc0, !PT ;  /* 0x0000007009097812 */ /* 0x000fe400078ec0ff */
[----:B------:R-:W-:Y:S02]  /*64380*/  LOP3.LUT R15, R189, 0x7f, RZ, 0xc0, !PT ;  /* 0x0000007fbd0f7812 */ /* 0x000fe400078ec0ff */
[----:B------:R-:W-:-:S02]  /*64390*/  SEL R17, R4, RZ, !P1 ;  /* 0x000000ff04117207 */ /* 0x000fc40004800000 */
[----:B------:R-:W-:Y:S01]  /*643a0*/  R2UR UR61, R186 ;  /* 0x00000000ba3d72ca */ /* 0x000fe200000e0000 */
[----:B------:R-:W-:Y:S01]  /*643b0*/  IMAD R9, R15, 0x80, R9 ;  /* 0x000000800f097824 */ /* 0x000fe200078e0209 */
[----:B------:R-:W-:Y:S02]  /*643c0*/  WARPGROUP.DEPBAR.LE gsb0, 0x0 ;  /* 0x00008000000079c5 */ /* 0x000fe40000010000 */
[----:B------:R-:W-:-:S06]  /*643d0*/  WARPGROUP.ARRIVE ;  /* 0x00000000000079c5 */ /* 0x000fcc0000000000 */
[----:B------:R-:W-:Y:S01]  /*643e0*/  HGMMA.64x256x8.F32.TF32 R24, gdesc[UR4], R24, gsb0 ;  /* 0x07e00000041879f0 */ /* 0x000fe20008002818 */
[----:B------:R-:W-:Y:S02]  /*643f0*/  IMAD R12, R17, 0x10000, R252 ;  /* 0x00010000110c7824 */ /* 0x000fe400078e02fc */
[--C-:B------:R-:W-:Y:S02]  /*64400*/  IMAD.X R11, R11, 0x1, R2.reuse, P4 ;  /* 0x000000010b0b7824 */ /* 0x100fe400020e0602 */
[----:B------:R-:W-:Y:S01]  /*64410*/  IMAD.X R14, R14, 0x1, R2, P5 ;  /* 0x000000010e0e7824 */ /* 0x000fe200028e0602 */
[----:B------:R-:W-:Y:S01]  /*64420*/  IADD3 R4, R9, 0x100000, R12 ;  /* 0x0010000009047810 */ /* 0x000fe20007ffe00c */
[----:B------:R-:W-:Y:S01]  /*64430*/  IMAD.MOV.U32 R10, RZ, RZ, R166 ;  /* 0x000000ffff0a7224 */ /* 0x000fe200078e00a6 */
[----:B------:R-:W-:Y:S04]  /*64440*/  STL [R1+0x994], R17 ;  /* 0x0009941101007387 */ /* 0x000fe80000100800 */
[----:B------:R1:W-:Y:S04]  /*64450*/  STL [R1+0x99c], R11 ;  /* 0x00099c0b01007387 */ /* 0x0003e80000100800 */
[----:B------:R4:W-:Y:S04]  /*64460*/  STL [R1+0x9a4], R14 ;  /* 0x0009a40e01007387 */ /* 0x0009e80000100800 */
[----:B------:R-:W2:Y:S04]  /*64470*/  LDL.LU R20, [R1+0xa9c] ;  /* 0x000a9c0001147983 */ /* 0x000ea80000300800 */
[----:B------:R-:W2:Y:S01]  /*64480*/  LDL.LU R19, [R1+0xaa0] ;  /* 0x000aa00001137983 */ /* 0x000ea20000300800 */
[----:B------:R-:W-:-:S02]  /*64490*/  ISETP.GT.AND P1, PT, R3, 0x2, PT ;  /* 0x000000020300780c */ /* 0x000fc40003f24270 */
[----:B------:R-:W-:-:S05]  /*644a0*/  IADD3 R13, P4, R13, R8, RZ ;  /* 0x000000080d0d7210 */ /* 0x000fca0007f9e0ff */
[----:B---3--:R-:W-:Y:S01]  /*644b0*/  IMAD.X R16, R16, 0x1, R2, P4 ;  /* 0x0000000110107824 */ /* 0x008fe200020e0602 */
[----:B------:R-:W-:Y:S02]  /*644c0*/  WARPGROUP.DEPBAR.LE gsb0, 0x0 ;  /* 0x00008000000079c5 */ /* 0x000fe40000010000 */
[----:B------:R-:W-:Y:S06]  /*644d0*/  BAR.SYNC.DEFER_BLOCKING 0x0 ;  /* 0x0000000000007b1d */ /* 0x000fec0000010000 */
[----:B------:R-:W-:Y:S01]  /*644e0*/  @!PT LDS RZ, [RZ] ;  /* 0x00000000fffff984 */ /* 0x000fe20000000800 */
[----:B------:R-:W-:Y:S01]  /*644f0*/  @!PT LDS RZ, [RZ] ;  /* 0x00000000fffff984 */ /* 0x000fe20000000800 */
[----:B------:R-:W-:Y:S01]  /*64500*/  @!PT LDS RZ, [RZ] ;  /* 0x00000000fffff984 */ /* 0x000fe20000000800 */
[----:B------:R1:W-:Y:S02]  /*64510*/  LDGSTS.E [R4], desc[UR60][R10.64], P2 ;  /* 0x000000000a047fae */ /* 0x0003e4000912187c */
[----:B-1----:R-:W-:Y:S01]  /*64520*/  IMAD.MOV.U32 R11, RZ, RZ, R14 ;  /* 0x000000ffff0b7224 */ /* 0x002fe200078e000e */
[----:B------:R-:W-:Y:S01]  /*64530*/  MOV R10, R6 ;  /* 0x00000006000a7202 */ /* 0x000fe20000000f00 */
[----:B----4-:R-:W3:Y:S04]  /*64540*/  LDL.LU R14, [R1+0xaa4] ;  /* 0x000aa400010e7983 */ /* 0x010ee80000300800 */
[----:B------:R-:W4:Y:S04]  /*64550*/  LDL.LU R6, [R1+0xaa8] ;  /* 0x000aa80001067983 */ /* 0x000f280000300800 */
[----:B------:R1:W-:Y:S01]  /*64560*/  LDGSTS.E [R4+0x4], desc[UR60][R10.64], P3 ;  /* 0x000040000a047fae */ /* 0x0003e2000992187c */
[----:B------:R-:W-:-:S02]  /*64570*/  IADD3 R18, P3, R18, R8, RZ ;  /* 0x0000000812127210 */ /* 0x000fc40007f7e0ff */
[----:B-1----:R-:W-:Y:S02]  /*64580*/  SEL R10, RZ, 0x4, !P1 ;  /* 0x00000004ff0a7807 */ /* 0x002fe40004800000 */
[----:B------:R-:W-:Y:S02]  /*64590*/  ISETP.GT.AND P1, PT, R3, 0x3, PT ;  /* 0x000000030300780c */ /* 0x000fe40003f24270 */
[----:B------:R-:W-:-:S04]  /*645a0*/  SEL R10, R10, RZ, !P0 ;  /* 0x000000ff0a0a7207 */ /* 0x000fc80004000000 */
[----:B------:R-:W-:Y:S02]  /*645b0*/  ISETP.NE.U32.AND P2, PT, R10, RZ, PT ;  /* 0x000000ff0a00720c */ /* 0x000fe40003f45070 */
[----:B------:R-:W-:Y:S01]  /*645c0*/  SEL R10, RZ, 0x4, !P1 ;  /* 0x00000004ff0a7807 */ /* 0x000fe20004800000 */
[----:B--2---:R-:W-:-:S03]  /*645d0*/  IMAD.X R21, R21, 0x1, R2, P3 ;  /* 0x0000000115157824 */ /* 0x004fc600018e0602 */
[----:B------:R-:W-:Y:S01]  /*645e0*/  SEL R10, R10, RZ, !P0 ;  /* 0x000000ff0a0a7207 */ /* 0x000fe20004000000 */
[----:B------:R-:W-:Y:S01]  /*645f0*/  IMAD.MOV.U32 R11, RZ, RZ, R21 ;  /* 0x000000ffff0b7224 */ /* 0x000fe200078e0015 */
[----:B------:R-:W-:Y:S02]  /*64600*/  STL [R1+0x9b0], R18 ;  /* 0x0009b01201007387 */ /* 0x000fe40000100800 */
[----:B------:R-:W-:Y:S01]  /*64610*/  ISETP.NE.U32.AND P1, PT, R10, RZ, PT ;  /* 0x000000ff0a00720c */ /* 0x000fe20003f25070 */
[----:B------:R-:W-:Y:S01]  /*64620*/  IMAD.MOV.U32 R10, RZ, RZ, R18 ;  /* 0x000000ffff0a7224 */ /* 0x000fe200078e0012 */
[----:B------:R1:W-:Y:S04]  /*64630*/  STL [R1+0x9ac], R21 ;  /* 0x0009ac1501007387 */ /* 0x0003e80000100800 */
[----:B------:R-:W-:Y:S04]  /*64640*/  STL [R1+0x9b8], R13 ;  /* 0x0009b80d01007387 */ /* 0x000fe80000100800 */
[----:B------:R2:W-:Y:S04]  /*64650*/  STL [R1+0x9b4], R16 ;  /* 0x0009b41001007387 */ /* 0x0005e80000100800 */
[----:B------:R2:W-:Y:S04]  /*64660*/  LDGSTS.E [R4+0x8], desc[UR60][R10.64], P2 ;  /* 0x000080000a047fae */ /* 0x0005e8000912187c */
[----:B-1----:R-:W3:Y:S04]  /*64670*/  LDL.LU R21, [R1+0xaac] ;  /* 0x000aac0001157983 */ /* 0x002ee80000300800 */
[----:B------:R-:W3:Y:S01]  /*64680*/  LDL.LU R18, [R1+0xab0] ;  /* 0x000ab00001127983 */ /* 0x000ee20000300800 */
[----:B--2---:R-:W-:Y:S01]  /*64690*/  IMAD.MOV.U32 R11, RZ, RZ, R16 ;  /* 0x000000ffff0b7224 */ /* 0x004fe200078e0010 */
[----:B------:R-:W-:-:S02]  /*646a0*/  MOV R10, R13 ;  /* 0x0000000d000a7202 */ /* 0x000fc40000000f00 */
[----:B------:R-:W2:Y:S04]  /*646b0*/  LDL.LU R16, [R1+0xab4] ;  /* 0x000ab40001107983 */ /* 0x000ea80000300800 */
[----:B------:R-:W2:Y:S04]  /*646c0*/  LDL.LU R13, [R1+0xab8] ;  /* 0x000ab800010d7983 */ /* 0x000ea80000300800 */
[----:B------:R1:W-:Y:S01]  /*646d0*/  LDGSTS.E [R4+0xc], desc[UR60][R10.64], P1 ;  /* 0x0000c0000a047fae */ /* 0x0003e2000892187c */
[----:B------:R-:W-:Y:S02]  /*646e0*/  ISETP.GT.AND P1, PT, R3, 0x20, PT ;  /* 0x000000200300780c */ /* 0x000fe40003f24270 */
[----:B------:R-:W-:-:S02]  /*646f0*/  IADD3 R19, P3, R19, R8, RZ ;  /* 0x0000000813137210 */ /* 0x000fc40007f7e0ff */
[----:B-1----:R-:W-:Y:S02]  /*64700*/  SEL R10, RZ, 0x4, !P1 ;  /* 0x00000004ff0a7807 */ /* 0x002fe40004800000 */
[----:B------:R-:W-:Y:S02]  /*64710*/  ISETP.GT.AND P1, PT, R3, 0x21, PT ;  /* 0x000000210300780c */ /* 0x000fe40003f24270 */
[----:B------:R-:W-:-:S04]  /*64720*/  SEL R10, R10, RZ, !P0 ;  /* 0x000000ff0a0a7207 */ /* 0x000fc80004000000 */
[----:B------:R-:W-:Y:S02]  /*64730*/  ISETP.NE.U32.AND P2, PT, R10, RZ, PT ;  /* 0x000000ff0a00720c */ /* 0x000fe40003f45070 */
[----:B------:R-:W-:Y:S01]  /*64740*/  SEL R10, RZ, 0x4, !P1 ;  /* 0x00000004ff0a7807 */ /* 0x000fe20004800000 */
[----:B------:R-:W-:-:S03]  /*64750*/  IMAD.X R20, R20, 0x1, R2, P3 ;  /* 0x0000000114147824 */ /* 0x000fc600018e0602 */
[----:B------:R-:W-:Y:S01]  /*64760*/  SEL R10, R10, RZ, !P0 ;  /* 0x000000ff0a0a7207 */ /* 0x000fe20004000000 */
[----:B------:R-:W-:Y:S01]  /*64770*/  IMAD.MOV.U32 R11, RZ, RZ, R20 ;  /* 0x000000ffff0b7224 */ /* 0x000fe200078e0014 */
[----:B------:R-:W-:Y:S02]  /*64780*/  STL [R1+0xaa0], R19 ;  /* 0x000aa01301007387 */ /* 0x000fe40000100800 */
[----:B------:R-:W-:Y:S01]  /*64790*/  ISETP.NE.U32.AND P1, PT, R10, RZ, PT ;  /* 0x000000ff0a00720c */ /* 0x000fe20003f25070 */
[----:B------:R-:W-:Y:S01]  /*647a0*/  IMAD.MOV.U32 R10, RZ, RZ, R19 ;  /* 0x000000ffff0a7224 */ /* 0x000fe200078e0013 */
[----:B------:R1:W-:Y:S04]  /*647b0*/  STL [R1+0xa9c], R20 ;  /* 0x000a9c1401007387 */ /* 0x0003e80000100800 */
[----:B------:R1:W-:Y:S01]  /*647c0*/  LDGSTS.E [R4+0x4000], desc[UR60][R10.64], P2 ;  /* 0x040000000a047fae */ /* 0x0003e2000912187c */
[----:B----4-:R-:W-:-:S05]  /*647d0*/  IADD3 R6, P4, R6, R8, RZ ;  /* 0x0000000806067210 */ /* 0x010fca0007f9e0ff */
[----:B---3--:R-:W-:Y:S01]  /*647e0*/  IMAD.X R14, R14, 0x1, R2, P4 ;  /* 0x000000010e0e7824 */ /* 0x008fe200020e0602 */
[----:B------:R-:W-:Y:S01]  /*647f0*/  STL [R1+0xaa8], R6 ;  /* 0x000aa80601007387 */ /* 0x000fe20000100800 */
[----:B-1----:R-:W-:-:S03]  /*64800*/  MOV R10, R6 ;  /* 0x00000006000a7202 */ /* 0x002fc60000000f00 */
[----:B------:R1:W-:Y:S01]  /*64810*/  STL [R1+0xaa4], R14 ;  /* 0x000aa40e01007387 */ /* 0x0003e20000100800 */
[----:B------:R-:W-:-:S03]  /*64820*/  IMAD.MOV.U32 R11, RZ, RZ, R14 ;  /* 0x000000ffff0b7224 */ /* 0x000fc600078e000e */
[----:B------:R-:W3:Y:S04]  /*64830*/  LDL.LU R20, [R1+0xb9c] ;  /* 0x000b9c0001147983 */ /* 0x000ee80000300800 */
[----:B------:R-:W4:Y:S04]  /*64840*/  LDL.LU R19, [R1+0xba0] ;  /* 0x000ba00001137983 */ /* 0x000f280000300800 */
[----:B-1----:R-:W3:Y:S04]  /*64850*/  LDL.LU R14, [R1+0xba4] ;  /* 0x000ba400010e7983 */ /* 0x002ee80000300800 */
[----:B------:R-:W3:Y:S04]  /*64860*/  LDL.LU R6, [R1+0xba8] ;  /* 0x000ba80001067983 */ /* 0x000ee80000300800 */
[----:B------:R1:W-:Y:S01]  /*64870*/  LDGSTS.E [R4+0x4004], desc[UR60][R10.64], P1 ;  /* 0x040040000a047fae */ /* 0x0003e2000892187c */
[----:B------:R-:W-:-:S04]  /*64880*/  ISETP.GT.AND P1, PT, R3, 0x22, PT ;  /* 0x000000220300780c */ /* 0x000fc80003f24270 */
[----:B-1----:R-:W-:Y:S02]  /*64890*/  SEL R10, RZ, 0x4, !P1 ;  /* 0x00000004ff0a7807 */ /* 0x002fe40004800000 */
[----:B------:R-:W-:Y:S02]  /*648a0*/  ISETP.GT.AND P1, PT, R3, 0x23, PT ;  /* 0x000000230300780c */ /* 0x000fe40003f24270 */
[----:B------:R-:W-:-:S04]  /*648b0*/  SEL R10, R10, RZ, !P0 ;  /* 0x000000ff0a0a7207 */ /* 0x000fc80004000000 */
[----:B------:R-:W-:Y:S02]  /*648c0*/  ISETP.NE.U32.AND P2, PT, R10, RZ, PT ;  /* 0x000000ff0a00720c */ /* 0x000fe40003f45070 */
[----:B------:R-:W-:Y:S02]  /*648d0*/  SEL R10, RZ, 0x4, !P1 ;  /* 0x00000004ff0a7807 */ /* 0x000fe40004800000 */
[----:B------:R-:W-:Y:S02]  /*648e0*/  IADD3 R18, P3, R18, R8, RZ ;  /* 0x0000000812127210 */ /* 0x000fe40007f7e0ff */
[----:B------:R-:W-:-:S03]  /*648f0*/  SEL R10, R10, RZ, !P0 ;  /* 0x000000ff0a0a7207 */ /* 0x000fc60004000000 */
[----:B------:R-:W-:Y:S01]  /*64900*/  IMAD.X R21, R21, 0x1, R2, P3 ;  /* 0x0000000115157824 */ /* 0x000fe200018e0602 */
[----:B--2---:R-:W-:Y:S01]  /*64910*/  IADD3 R13, P4, R13, R8, RZ ;  /* 0x000000080d0d7210 */ /* 0x004fe20007f9e0ff */
[----:B------:R-:W-:Y:S01]  /*64920*/  STL [R1+0xab0], R18 ;  /* 0x000ab01201007387 */ /* 0x000fe20000100800 */
[----:B------:R-:W-:Y:S01]  /*64930*/  ISETP.NE.U32.AND P1, PT, R10, RZ, PT ;  /* 0x000000ff0a00720c */ /* 0x000fe20003f25070 */
[----:B------:R-:W-:Y:S02]  /*64940*/  IMAD.MOV.U32 R10, RZ, RZ, R18 ;  /* 0x000000ffff0a7224 */ /* 0x000fe400078e0012 */
[----:B------:R-:W-:Y:S01]  /*64950*/  IMAD.X R16, R16, 0x1, R2, P4 ;  /* 0x0000000110107824 */ /* 0x000fe200020e0602 */
[----:B------:R1:W-:Y:S01]  /*64960*/  STL [R1+0xaac], R21 ;  /* 0x000aac1501007387 */ /* 0x0003e20000100800 */
[----:B------:R-:W-:-:S03]  /*64970*/  IMAD.MOV.U32 R11, RZ, RZ, R21 ;  /* 0x000000ffff0b7224 */ /* 0x000fc600078e0015 */
[----:B------:R-:W-:Y:S04]  /*64980*/  STL [R1+0xab8], R13 ;  /* 0x000ab80d01007387 */ /* 0x000fe80000100800 */
[----:B------:R2:W-:Y:S04]  /*64990*/  STL [R1+0xab4], R16 ;  /* 0x000ab41001007387 */ /* 0x0005e80000100800 */
[----:B-1----:R-:W3:Y:S04]  /*649a0*/  LDL.LU R21, [R1+0xbac] ;  /* 0x000bac0001157983 */ /* 0x002ee80000300800 */
[----:B------:R1:W-:Y:S04]  /*649b0*/  LDGSTS.E [R4+0x4008], desc[UR60][R10.64], P2 ;  /* 0x040080000a047fae */ /* 0x0003e8000912187c */
[----:B------:R-:W3:Y:S01]  /*649c0*/  LDL.LU R18, [R1+0xbb0] ;  /* 0x000bb00001127983 */ /* 0x000ee20000300800 */
[----:B-1----:R-:W-:Y:S01]  /*649d0*/  IMAD.MOV.U32 R11, RZ, RZ, R16 ;  /* 0x000000ffff0b7224 */ /* 0x002fe200078e0010 */
[----:B------:R-:W-:-:S02]  /*649e0*/  MOV R10, R13 ;  /* 0x0000000d000a7202 */ /* 0x000fc40000000f00 */
[----:B--2---:R-:W2:Y:S04]  /*649f0*/  LDL.LU R16, [R1+0xbb4] ;  /* 0x000bb40001107983 */ /* 0x004ea80000300800 */
[----:B------:R-:W2:Y:S04]  /*64a00*/  LDL.LU R13, [R1+0xbb8] ;  /* 0x000bb800010d7983 */ /* 0x000ea80000300800 */
[----:B------:R1:W-:Y:S01]  /*64a10*/  LDGSTS.E [R4+0x400c], desc[UR60][R10.64], P1 ;  /* 0x0400c0000a047fae */ /* 0x0003e2000892187c */
[----:B------:R-:W-:-:S04]  /*64a20*/  ISETP.GT.AND P1, PT, R3, 0x40, PT ;  /* 0x000000400300780c */ /* 0x000fc80003f24270 */
[----:B-1----:R-:W-:Y:S02]  /*64a30*/  SEL R10, RZ, 0x4, !P1 ;  /* 0x00000004ff0a7807 */ /* 0x002fe40004800000 */
[----:B------:R-:W-:Y:S02]  /*64a40*/  ISETP.GT.AND P1, PT, R3, 0x41, PT ;  /* 0x000000410300780c */ /* 0x000fe40003f24270 */
[----:B------:R-:W-:-:S04]  /*64a50*/  SEL R10, R10, RZ, !P0 ;  /* 0x000000ff0a0a7207 */ /* 0x000fc80004000000 */
[----:B------:R-:W-:Y:S02]  /*64a60*/  ISETP.NE.U32.AND P2, PT, R10, RZ, PT ;  /* 0x000000ff0a00720c */ /* 0x000fe40003f45070 */
[----:B------:R-:W-:-:S04]  /*64a70*/  SEL R10, RZ, 0x4, !P1 ;  /* 0x00000004ff0a7807 */ /* 0x000fc80004800000 */
[----:B------:R-:W-:-:S04]  /*64a80*/  SEL R10, R10, RZ, !P0 ;  /* 0x000000ff0a0a7207 */ /* 0x000fc80004000000 */
[----:B------:R-:W-:Y:S02]  /*64a90*/  ISETP.NE.U32.AND P1, PT, R10, RZ, PT ;  /* 0x000000ff0a00720c */ /* 0x000fe40003f25070 */
[----:B----4-:R-:W-:-:S05]  /*64aa0*/  IADD3 R19, P3, R19, R8, RZ ;  /* 0x0000000813137210 */ /* 0x010fca0007f7e0ff */
[----:B---3--:R-:W-:Y:S01]  /*64ab0*/  IMAD.X R20, R20, 0x1, R2, P3 ;  /* 0x0000000114147824 */ /* 0x008fe200018e0602 */
[----:B------:R-:W-:Y:S01]  /*64ac0*/  IADD3 R6, P4, R6, R8, RZ ;  /* 0x0000000806067210 */ /* 0x000fe20007f9e0ff */
[----:B------:R-:W-:Y:S01]  /*64ad0*/  STL [R1+0xba0], R19 ;  /* 0x000ba01301007387 */ /* 0x000fe20000100800 */
[----:B------:R-:W-:-:S03]  /*64ae0*/  IMAD.MOV.U32 R10, RZ, RZ, R19 ;  /* 0x000000ffff0a7224 */ /* 0x000fc600078e0013 */
[----:B------:R-:W-:Y:S01]  /*64af0*/  IMAD.X R14, R14, 0x1, R2, P4 ;  /* 0x000000010e0e7824 */ /* 0x000fe200020e0602 */
[----:B------:R1:W-:Y:S01]  /*64b00*/  STL [R1+0xb9c], R20 ;  /* 0x000b9c1401007387 */ /* 0x0003e20000100800 */
[----:B------:R-:W-:-:S03]  /*64b10*/  IMAD.MOV.U32 R11, RZ, RZ, R20 ;  /* 0x000000ffff0b7224 */ /* 0x000fc600078e0014 */
[----:B------:R-:W-:Y:S04]  /*64b20*/  STL [R1+0xba8], R6 ;  /* 0x000ba80601007387 */ /* 0x000fe80000100800 */
[----:B------:R3:W-:Y:S04]  /*64b30*/  STL [R1+0xba4], R14 ;  /* 0x000ba40e01007387 */ /* 0x0007e80000100800 */
[----:B-1----:R-:W4:Y:S04]  /*64b40*/  LDL.LU R20, [R1+0xc9c] ;  /* 0x000c9c0001147983 */ /* 0x002f280000300800 */
[----:B------:R1:W-:Y:S04]  /*64b50*/  LDGSTS.E [R4+0x8000], desc[UR60][R10.64], P2 ;  /* 0x080000000a047fae */ /* 0x0003e8000912187c */
[----:B------:R-:W4:Y:S01]  /*64b60*/  LDL.LU R19, [R1+0xca0] ;  /* 0x000ca00001137983 */ /* 0x000f220000300800 */
[----:B-1----:R-:W-:Y:S01]  /*64b70*/  IMAD.MOV.U32 R11, RZ, RZ, R14 ;  /* 0x000000ffff0b7224 */ /* 0x002fe200078e000e */
[----:B------:R-:W-:-:S02]  /*64b80*/  MOV R10, R6 ;  /* 0x00000006000a7202 */ /* 0x000fc40000000f00 */
[----:B---3--:R-:W3:Y:S04]  /*64b90*/  LDL.LU R14, [R1+0xca4] ;  /* 0x000ca400010e7983 */ /* 0x008ee80000300800 */
        /* <DEDUP_REMOVED lines=11> */
[----:B------:R-:W-:Y:S02]  /*64c50*/  ISETP.NE.U32.AND P1, PT, R10, RZ, PT ;  /* 0x000000ff0a00720c */ /* 0x000fe40003f25070 */
[----:B--2---:R-:W-:Y:S01]  /*64c60*/  IADD3 R13, P4, R13, R8, RZ ;  /* 0x000000080d0d7210 */ /* 0x004fe20007f9e0ff */
[----:B------:R-:W-:Y:S01]  /*64c70*/  IMAD.MOV.U32 R10, RZ, RZ, R18 ;  /* 0x000000ffff0a7224 */ /* 0x000fe200078e0012 */
[----:B------:R-:W-:Y:S01]  /*64c80*/  STL [R1+0xbb0], R18 ;  /* 0x000bb01201007387 */ /* 0x000fe20000100800 */
[----:B------:R-:W-:Y:S02]  /*64c90*/  IMAD.MOV.U32 R11, RZ, RZ, R21 ;  /* 0x000000ffff0b7224 */ /* 0x000fe400078e0015 */
[----:B------:R-:W-:Y:S01]  /*64ca0*/  IMAD.X R16, R16, 0x1, R2, P4 ;  /* 0x0000000110107824 */ /* 0x000fe200020e0602 */
        /* <DEDUP_REMOVED lines=20> */
[----:B------:R-:W-:Y:S01]  /*64df0*/  IMAD.X R20, R20, 0x1, R2, P3 ;  /* 0x0000000114147824 */ /* 0x000fe200018e0602 */
[----:B------:R-:W-:Y:S01]  /*64e00*/  STL [R1+0xca0], R19 ;  /* 0x000ca01301007387 */ /* 0x000fe20000100800 */
[----:B------:R-:W-:Y:S01]  /*64e10*/  IMAD.MOV.U32 R10, RZ, RZ, R19 ;  /* 0x000000ffff0a7224 */ /* 0x000fe200078e0013 */
[----:B---3--:R-:W-:Y:S01]  /*64e20*/  IADD3 R6, P4, R6, R8, RZ ;  /* 0x0000000806067210 */ /* 0x008fe20007f9e0ff */
[----:B------:R-:W-:Y:S01]  /*64e30*/  IMAD.MOV.U32 R11, RZ, RZ, R20 ;  /* 0x000000ffff0b7224 */ /* 0x000fe200078e0014 */
[----:B------:R1:W-:Y:S03]  /*64e40*/  STL [R1+0xc9c], R20 ;  /* 0x000c9c1401007387 */ /* 0x0003e60000100800 */
[----:B------:R-:W-:Y:S01]  /*64e50*/  IMAD.X R14, R14, 0x1, R2, P4 ;  /* 0x000000010e0e7824 */ /* 0x000fe200020e0602 */
[----:B------:R-:W-:Y:S04]  /*64e60*/  STL [R1+0xca8], R6 ;  /* 0x000ca80601007387 */ /* 0x000fe80000100800 */
[----:B------:R3:W-:Y:S04]  /*64e70*/  STL [R1+0xca4], R14 ;  /* 0x000ca40e01007387 */ /* 0x0007e80000100800 */
[----:B------:R4:W-:Y:S04]  /*64e80*/  LDGSTS.E [R4+0xc000], desc[UR60][R10.64], P2 ;  /* 0x0c0000000a047fae */ /* 0x0009e8000912187c */
[----:B-1----:R-:W2:Y:S04]  /*64e90*/  LDL.LU R20, [R1+0x9bc] ;  /* 0x0009bc0001147983 */ /* 0x002ea80000300800 */
[----:B------:R-:W2:Y:S01]  /*64ea0*/  LDL.LU R19, [R1+0x9c0] ;  /* 0x0009c00001137983 */ /* 0x000ea20000300800 */
[----:B----4-:R-:W-:Y:S01]  /*64eb0*/  IMAD.MOV.U32 R11, RZ, RZ, R14 ;  /* 0x000000ffff0b7224 */ /* 0x010fe200078e000e */
[----:B------:R-:W-:-:S02]  /*64ec0*/  MOV R10, R6 ;  /* 0x00000006000a7202 */ /* 0x000fc40000000f00 */
[----:B---3--:R-:W3:Y:S04]  /*64ed0*/  LDL.LU R14, [R1+0x9c4] ;  /* 0x0009c400010e7983 */ /* 0x008ee80000300800 */
[----:B------:R-:W4:Y:S04]  /*64ee0*/  LDL.LU R6, [R1+0x9c8] ;  /* 0x0009c80001067983 */ /* 0x000f280000300800 */
[----:B------:R1:W-:Y:S01]  /*64ef0*/  LDGSTS.E [R4+0xc004], desc[UR60][R10.64], P1 ;  /* 0x0c0040000a047fae */ /* 0x0003e2000892187c */
[----:B------:R-:W-:-:S04]  /*64f00*/  ISETP.GT.AND P1, PT, R3, 0x62, PT ;  /* 0x000000620300780c */ /* 0x000fc80003f24270 */
[----:B-1----:R-:W-:Y:S02]  /*64f10*/  SEL R10, RZ, 0x4, !P1 ;  /* 0x00000004ff0a7807 */ /* 0x002fe40004800000 */
[----:B------:R-:W-:Y:S02]  /*64f20*/  ISETP.GT.AND P1, PT, R3, 0x63, PT ;  /* 0x000000630300780c */ /* 0x000fe40003f24270 */
[----:B------:R-:W-:-:S04]  /*64f30*/  SEL R10, R10, RZ, !P0 ;  /* 0x000000ff0a0a7207 */ /* 0x000fc80004000000 */
[----:B------:R-:W-:Y:S02]  /*64f40*/  ISETP.NE.U32.AND P2, PT, R10, RZ, PT ;  /* 0x000000ff0a00720c */ /* 0x000fe40003f45070 */
[----:B------:R-:W-:-:S04]  /*64f50*/  SEL R10, RZ, 0x4, !P1 ;  /* 0x00000004ff0a7807 */ /* 0x000fc80004800000 */
[----:B------:R-:W-:Y:S02]  /*64f60*/  SEL R10, R10, RZ, !P0 ;  /* 0x000000ff0a0a7207 */ /* 0x000fe40004000000 */
[----:B------:R-:W-:Y:S02]  /*64f70*/  IADD3 R18, P3, R18, R8, RZ ;  /* 0x0000000812127210 */ /* 0x000fe40007f7e0ff */
[----:B------:R-:W-:-:S03]  /*64f80*/  ISETP.NE.U32.AND P1, PT, R10, RZ, PT ;  /* 0x000000ff0a00720c */ /* 0x000fc60003f25070 */
[----:B------:R-:W-:Y:S01]  /*64f90*/  IMAD.X R21, R21, 0x1, R2, P3 ;  /* 0x0000000115157824 */ /* 0x000fe200018e0602 */
[----:B--2---:R-:W-:Y:S01]  /*64fa0*/  IADD3 R13, P4, R13, R8, RZ ;  /* 0x000000080d0d7210 */ /* 0x004fe20007f9e0ff */
[----:B------:R-:W-:Y:S01]  /*64fb0*/  STL [R1+0xcb0], R18 ;  /* 0x000cb01201007387 */ /* 0x000fe20000100800 */
[----:B------:R-:W-:-:S03]  /*64fc0*/  IMAD.MOV.U32 R10, RZ, RZ, R18 ;  /* 0x000000ffff0a7224 */ /* 0x000fc600078e0012 */
        /* <DEDUP_REMOVED lines=11> */
[----:B------:R-:W2:Y:S01]  /*65080*/  LDL.LU R13, [R1+0x9d8] ;  /* 0x0009d800010d7983 */ /* 0x000ea20000300800 */
[----:B------:R-:W-:-:S03]  /*65090*/  ISETP.GT.AND P2, PT, R3, 0x4, PT ;  /* 0x000000040300780c */ /* 0x000fc60003f44270 */
[----:B------:R1:W-:Y:S01]  /*650a0*/  LDGSTS.E [R4+0xc00c], desc[UR60][R10.64], P1 ;  /* 0x0c00c0000a047fae */ /* 0x0003e2000892187c */
[----:B------:R-:W-:Y:S02]  /*650b0*/  ISETP.GT.AND P1, PT, R3, 0x5, PT ;  /* 0x000000050300780c */ /* 0x000fe40003f24270 */
[----:B-1----:R-:W-:-:S04]  /*650c0*/  SEL R4, RZ, 0x4, !P2 ;  /* 0x00000004ff047807 */ /* 0x002fc80005000000 */
[----:B------:R-:W-:Y:S02]  /*650d0*/  SEL R4, R4, RZ, !P0 ;  /* 0x000000ff04047207 */ /* 0x000fe40004000000 */
[----:B------:R-:W-:Y:S02]  /*650e0*/  SEL R10, RZ, 0x4, !P1 ;  /* 0x00000004ff0a7807 */ /* 0x000fe40004800000 */
[----:B------:R-:W-:Y:S02]  /*650f0*/  ISETP.NE.U32.AND P1, PT, R4, RZ, PT ;  /* 0x000000ff0400720c */ /* 0x000fe40003f25070 */
[----:B------:R-:W-:Y:S02]  /*65100*/  SEL R10, R10, RZ, !P0 ;  /* 0x000000ff0a0a7207 */ /* 0x000fe40004000000 */
[----:B------:R-:W-:Y:S02]  /*65110*/  LOP3.LUT R4, R9, 0x10, RZ, 0x3c, !PT ;  /* 0x0000001009047812 */ /* 0x000fe400078e3cff */
[----:B------:R-:W-:-:S02]  /*65120*/  ISETP.NE.U32.AND P2, PT, R10, RZ, PT ;  /* 0x000000ff0a00720c */ /* 0x000fc40003f45070 */
[----:B------:R-:W-:Y:S02]  /*65130*/  IADD3 R4, R4, 0x100000, R12 ;  /* 0x0010000004047810 */ /* 0x000fe40007ffe00c */
[----:B------:R-:W-:-:S05]  /*65140*/  IADD3 R19, P3, R19, R8, RZ ;  /* 0x0000000813137210 */ /* 0x000fca0007f7e0ff */
[----:B------:R-:W-:Y:S01]  /*65150*/  IMAD.X R20, R20, 0x1, R2, P3 ;  /* 0x0000000114147824 */ /* 0x000fe200018e0602 */
[----:B----4-:R-:W-:Y:S01]  /*65160*/  IADD3 R6, P4, R6, R8, RZ ;  /* 0x0000000806067210 */ /* 0x010fe20007f9e0ff */
[----:B------:R-:W-:Y:S01]  /*65170*/  STL [R1+0x9c0], R19 ;  /* 0x0009c01301007387 */ /* 0x000fe20000100800 */
[----:B------:R-:W-:-:S03]  /*65180*/  IMAD.MOV.U32 R10, RZ, RZ, R19 ;  /* 0x000000ffff0a7224 */ /* 0x000fc600078e0013 */
[----:B---3--:R-:W-:Y:S01]  /*65190*/  IMAD.X R14, R14, 0x1, R2, P4 ;  /* 0x000000010e0e7824 */ /* 0x008fe200020e0602 */
[----:B------:R-:W-:Y:S01]  /*651a0*/  STL [R1+0x9c8], R6 ;  /* 0x0009c80601007387 */ /* 0x000fe20000100800 */
[----:B------:R-:W-:-:S03]  /*651b0*/  IMAD.MOV.U32 R11, RZ, RZ, R20 ;  /* 0x000000ffff0b7224 */ /* 0x000fc600078e0014 */
[----:B------:R1:W-:Y:S04]  /*651c0*/  STL [R1+0x9bc], R20 ;  /* 0x0009bc1401007387 */ /* 0x0003e80000100800 */
[----:B------:R3:W-:Y:S04]  /*651d0*/  STL [R1+0x9c4], R14 ;  /* 0x0009c40e01007387 */ /* 0x0007e80000100800 */
[----:B------:R4:W-:Y:S04]  /*651e0*/  LDGSTS.E [R4], desc[UR60][R10.64], P1 ;  /* 0x000000000a047fae */ /* 0x0009e8000892187c */
[----:B-1----:R-:W2:Y:S04]  /*651f0*/  LDL.LU R20, [R1+0xabc] ;  /* 0x000abc0001147983 */ /* 0x002ea80000300800 */
[----:B------:R-:W2:Y:S01]  /*65200*/  LDL.LU R19, [R1+0xac0] ;  /* 0x000ac00001137983 */ /* 0x000ea20000300800 */
[----:B----4-:R-:W-:Y:S01]  /*65210*/  IMAD.MOV.U32 R11, RZ, RZ, R14 ;  /* 0x000000ffff0b7224 */ /* 0x010fe200078e000e */
[----:B------:R-:W-:-:S02]  /*65220*/  MOV R10, R6 ;  /* 0x00000006000a7202 */ /* 0x000fc40000000f00 */
[----:B---3--:R-:W3:Y:S04]  /*65230*/  LDL.LU R14, [R1+0xac4] ;  /* 0x000ac400010e7983 */ /* 0x008ee80000300800 */
[----:B------:R-:W4:Y:S01]  /*65240*/  LDL.LU R6, [R1+0xac8] ;  /* 0x000ac80001067983 */ /* 0x000f220000300800 */
[----:B------:R-:W-:-:S03]  /*65250*/  ISETP.GT.AND P1, PT, R3, 0x6, PT ;  /* 0x000000060300780c */ /* 0x000fc60003f24270 */
[----:B------:R1:W-:Y:S02]  /*65260*/  LDGSTS.E [R4+0x4], desc[UR60][R10.64], P2 ;  /* 0x000040000a047fae */ /* 0x0003e4000912187c */
        /* <DEDUP_REMOVED lines=9> */
[----:B------:R-:W-:Y:S01]  /*65300*/  STL [R1+0x9d0], R18 ;  /* 0x0009d01201007387 */ /* 0x000fe20000100800 */
[----:B------:R-:W-:Y:S01]  /*65310*/  IMAD.MOV.U32 R10, RZ, RZ, R18 ;  /* 0x000000ffff0a7224 */ /* 0x000fe200078e0012 */
[----:B--2---:R-:W-:Y:S01]  /*65320*/  IADD3 R13, P4, R13, R8, RZ ;  /* 0x000000080d0d7210 */ /* 0x004fe20007f9e0ff */
[----:B------:R-:W-:Y:S01]  /*65330*/  IMAD.MOV.U32 R11, RZ, RZ, R21 ;  /* 0x000000ffff0b7224 */ /* 0x000fe200078e0015 */
[----:B------:R1:W-:Y:S03]  /*65340*/  STL [R1+0x9cc], R21 ;  /* 0x0009cc1501007387 */ /* 0x0003e60000100800 */
[----:B------:R-:W-:Y:S01]  /*65350*/  IMAD.X R16, R16, 0x1, R2, P4 ;  /* 0x0000000110107824 */ /* 0x000fe200020e0602 */
        /* <DEDUP_REMOVED lines=18> */
[----:B------:R-:W-:-:S05]  /*65480*/  IADD3 R19, P3, R19, R8, RZ ;  /* 0x0000000813137210 */ /* 0x000fca0007f7e0ff */
[----:B------:R-:W-:Y:S01]  /*65490*/  IMAD.X R20, R20, 0x1, R2, P3 ;  /* 0x0000000114147824 */ /* 0x000fe200018e0602 */
[----:B----4-:R-:W-:Y:S01]  /*654a0*/  IADD3 R6, P4, R6, R8, RZ ;  /* 0x0000000806067210 */ /* 0x010fe20007f9e0ff */
[----:B------:R-:W-:Y:S01]  /*654b0*/  IMAD.MOV.U32 R10, RZ, RZ, R19 ;  /* 0x000000ffff0a7224 */ /* 0x000fe200078e0013 */
[----:B------:R-:W-:Y:S01]  /*654c0*/  STL [R1+0xac0], R19 ;  /* 0x000ac01301007387 */ /* 0x000fe20000100800 */
[----:B------:R-:W-:Y:S02]  /*654d0*/  IMAD.MOV.U32 R11, RZ, RZ, R20 ;  /* 0x000000ffff0b7224 */ /* 0x000fe400078e0014 */
[----:B---3--:R-:W-:Y:S01]  /*654e0*/  IMAD.X R14, R14, 0x1, R2, P4 ;  /* 0x000000010e0e7824 */ /* 0x008fe200020e0602 */
[----:B------:R1:W-:Y:S04]  /*654f0*/  STL [R1+0xabc], R20 ;  /* 0x000abc1401007387 */ /* 0x0003e80000100800 */
        /* <DEDUP_REMOVED lines=47> */
[----:B------:R-:W-:Y:S01]  /*657f0*/  STL [R1+0xbc0], R19 ;  /* 0x000bc01301007387 */ /* 0x000fe20000100800 */
[----:B------:R-:W-:-:S03]  /*65800*/  IMAD.MOV.U32 R10, RZ, RZ, R19 ;  /* 0x000000ffff0a7224 */ /* 0x000fc600078e0013 */
[----:B---3--:R-:W-:Y:S01]  /*65810*/  IMAD.X R14, R14, 0x1, R2, P4 ;  /* 0x000000010e0e7824 */ /* 0x008fe200020e0602 */
        /* <DEDUP_REMOVED lines=21> */
[----:B------:R-:W-:Y:S01]  /*65970*/  ISETP.NE.U32.AND P1, PT, R10, RZ, PT ;  /* 0x000000ff0a00720c */ /* 0x000fe20003f25070 */
[----:B------:R-:W-:Y:S01]  /*65980*/  IMAD.MOV.U32 R10, RZ, RZ, R18 ;  /* 0x000000ffff0a7224 */ /* 0x000fe200078e0012 */
[----:B--2---:R-:W-:Y:S01]  /*65990*/  IADD3 R13, P4, R13, R8, RZ ;  /* 0x000000080d0d7210 */ /* 0x004fe20007f9e0ff */
[----:B------:R-:W-:Y:S01]  /*659a0*/  IMAD.MOV.U32 R11, RZ, RZ, R21 ;  /* 0x000000ffff0b7224 */ /* 0x000fe200078e0015 */
[----:B------:R-:W-:Y:S03]  /*659b0*/  STL [R1+0xbd0], R18 ;  /* 0x000bd01201007387 */ /* 0x000fe60000100800 */
        /* <DEDUP_REMOVED lines=64> */
[C---:B------:R-:W-:Y:S02]  /*65dc0*/  ISETP.GT.AND P1, PT, R3.reuse, 0x8, PT ;  /* 0x000000080300780c */ /* 0x040fe40003f24270 */
[----:B------:R-:W-:-:S02]  /*65dd0*/  ISETP.GT.AND P2, PT, R3, 0x9, PT ;  /* 0x000000090300780c */ /* 0x000fc40003f44270 */
[----:B-1----:R-:W-:Y:S02]  /*65de0*/  SEL R10, RZ, 0x4, !P1 ;  /* 0x00000004ff0a7807 */ /* 0x002fe40004800000 */
[----:B------:R-:W-:Y:S02]  /*65df0*/  SEL R4, RZ, 0x4, !P2 ;  /* 0x00000004ff047807 */ /* 0x000fe40005000000 */
[----:B------:R-:W-:Y:S02]  /*65e00*/  SEL R10, R10, RZ, !P0 ;  /* 0x000000ff0a0a7207 */ /* 0x000fe40004000000 */
[----:B------:R-:W-:Y:S02]  /*65e10*/  SEL R4, R4, RZ, !P0 ;  /* 0x000000ff04047207 */ /* 0x000fe40004000000 */
[----:B------:R-:W-:Y:S02]  /*65e20*/  ISETP.NE.U32.AND P1, PT, R10, RZ, PT ;  /* 0x000000ff0a00720c */ /* 0x000fe40003f25070 */
[----:B------:R-:W-:-:S02]  /*65e30*/  ISETP.NE.U32.AND P2, PT, R4, RZ, PT ;  /* 0x000000ff0400720c */ /* 0x000fc40003f45070 */
[----:B------:R-:W-:-:S04]  /*65e40*/  LOP3.LUT R4, R9, 0x20, RZ, 0x3c, !PT ;  /* 0x0000002009047812 */ /* 0x000fc800078e3cff */
        /* <DEDUP_REMOVED lines=1022> */
[----:B------:R-:W-:-:S05]  /*69e30*/  IADD3 R18, P3, R18, R8, RZ ;  /* 0x0000000812127210 */ /* 0x000fca0007f7e0ff */
[----:B------:R-:W-:Y:S01]  /*69e40*/  IMAD.X R21, R21, 0x1, R2, P3 ;  /* 0x0000000115157824 */ /* 0x000fe200018e0602 */
[----:B--2---:R-:W-:Y:S01]  /*69e50*/  IADD3 R13, P4, R13, R8, RZ ;  /* 0x000000080d0d7210 */ /* 0x004fe20007f9e0ff */
[----:B------:R-:W-:Y:S01]  /*69e60*/  STL [R1+0xd70], R18 ;  /* 0x000d701201007387 */ /* 0x000fe20000100800 */
[----:B------:R-:W-:-:S03]  /*69e70*/  ISETP.NE.U32.AND P1, PT, R10, RZ, PT ;  /* 0x000000ff0a00720c */ /* 0x000fc60003f25070 */
[----:B------:R-:W-:Y:S01]  /*69e80*/  IMAD.X R16, R16, 0x1, R2, P4 ;  /* 0x0000000110107824 */ /* 0x000fe200020e0602 */
[----:B------:R1:W-:Y:S01]  /*69e90*/  STL [R1+0xd6c], R21 ;  /* 0x000d6c1501007387 */ /* 0x0003e20000100800 */
[----:B------:R-:W-:Y:S02]  /*69ea0*/  IMAD.MOV.U32 R10, RZ, RZ, R18 ;  /* 0x000000ffff0a7224 */ /* 0x000fe400078e0012 */
[----:B------:R-:W-:Y:S01]  /*69eb0*/  IMAD.MOV.U32 R11, RZ, RZ, R21 ;  /* 0x000000ffff0b7224 */ /* 0x000fe200078e0015 */
[----:B------:R-:W-:Y:S04]  /*69ec0*/  STL [R1+0xd78], R13 ;  /* 0x000d780d01007387 */ /* 0x000fe80000100800 */
[----:B------:R2:W-:Y:S04]  /*69ed0*/  STL [R1+0xd74], R16 ;  /* 0x000d741001007387 */ /* 0x0005e80000100800 */
[----:B-1----:R-:W3:Y:S04]  /*69ee0*/  LDL.LU R21, [R1+0xa8c] ;  /* 0x000a8c0001157983 */ /* 0x002ee80000300800 */
[----:B------:R-:W3:Y:S04]  /*69ef0*/  LDL.LU R18, [R1+0xa90] ;  /* 0x000a900001127983 */ /* 0x000ee80000300800 */
[----:B------:R1:W-:Y:S02]  /*69f00*/  LDGSTS.E [R4+0xc008], desc[UR60][R10.64], P2 ;  /* 0x0c0080000a047fae */ /* 0x0003e4000912187c */
[----:B-1----:R-:W-:Y:S01]  /*69f10*/  IMAD.MOV.U32 R11, RZ, RZ, R16 ;  /* 0x000000ffff0b7224 */ /* 0x002fe200078e0010 */
[----:B------:R-:W-:Y:S01]  /*69f20*/  MOV R10, R13 ;  /* 0x0000000d000a7202 */ /* 0x000fe20000000f00 */
[----:B--2---:R-:W2:Y:S04]  /*69f30*/  LDL.LU R16, [R1+0xa94] ;  /* 0x000a940001107983 */ /* 0x004ea80000300800 */
[----:B------:R-:W2:Y:S04]  /*69f40*/  LDL.LU R13, [R1+0xa98] ;  /* 0x000a9800010d7983 */ /* 0x000ea80000300800 */
[----:B------:R1:W-:Y:S01]  /*69f50*/  LDGSTS.E [R4+0xc00c], desc[UR60][R10.64], P1 ;  /* 0x0c00c0000a047fae */ /* 0x0003e2000892187c */
[----:B------:R-:W-:-:S04]  /*69f60*/  ISETP.GT.AND P1, PT, R3, 0x1c, PT ;  /* 0x0000001c0300780c */ /* 0x000fc80003f24270 */
[----:B-1----:R-:W-:Y:S02]  /*69f70*/  SEL R4, RZ, 0x4, !P1 ;  /* 0x00000004ff047807 */ /* 0x002fe40004800000 */
[----:B------:R-:W-:Y:S02]  /*69f80*/  ISETP.GT.AND P1, PT, R3, 0x1d, PT ;  /* 0x0000001d0300780c */ /* 0x000fe40003f24270 */
[----:B------:R-:W-:Y:S02]  /*69f90*/  SEL R4, R4, RZ, !P0 ;  /* 0x000000ff04047207 */ /* 0x000fe40004000000 */
[----:B------:R-:W-:Y:S02]  /*69fa0*/  SEL R10, RZ, 0x4, !P1 ;  /* 0x00000004ff0a7807 */ /* 0x000fe40004800000 */
[----:B------:R-:W-:Y:S02]  /*69fb0*/  ISETP.NE.U32.AND P2, PT, R4, RZ, PT ;  /* 0x000000ff0400720c */ /* 0x000fe40003f45070 */
[----:B------:R-:W-:-:S02]  /*69fc0*/  SEL R10, R10, RZ, !P0 ;  /* 0x000000ff0a0a7207 */ /* 0x000fc40004000000 */
[----:B------:R-:W-:Y:S02]  /*69fd0*/  LOP3.LUT R4, R9, 0x70, RZ, 0x3c, !PT ;  /* 0x0000007009047812 */ /* 0x000fe400078e3cff */
[----:B------:R-:W-:Y:S02]  /*69fe0*/  ISETP.NE.U32.AND P1, PT, R10, RZ, PT ;  /* 0x000000ff0a00720c */ /* 0x000fe40003f25070 */
[----:B------:R-:W-:Y:S02]  /*69ff0*/  IADD3 R4, R4, 0x100000, R12 ;  /* 0x0010000004047810 */ /* 0x000fe40007ffe00c */
        /* <DEDUP_REMOVED lines=11> */
[----:B------:R1:W-:Y:S04]  /*6a0b0*/  LDGSTS.E [R4], desc[UR60][R10.64], P2 ;  /* 0x000000000a047fae */ /* 0x0003e8000912187c */
[----:B------:R-:W4:Y:S01]  /*6a0c0*/  LDL.LU R19, [R1+0xb80] ;  /* 0x000b800001137983 */ /* 0x000f220000300800 */
[----:B-1----:R-:W-:Y:S01]  /*6a0d0*/  IMAD.MOV.U32 R11, RZ, RZ, R14 ;  /* 0x000000ffff0b7224 */ /* 0x002fe200078e000e */
[----:B------:R-:W-:-:S02]  /*6a0e0*/  MOV R10, R6 ;  /* 0x00000006000a7202 */ /* 0x000fc40000000f00 */
[----:B---3--:R-:W3:Y:S04]  /*6a0f0*/  LDL.LU R14, [R1+0xb84] ;  /* 0x000b8400010e7983 */ /* 0x008ee80000300800 */
[----:B------:R-:W3:Y:S04]  /*6a100*/  LDL.LU R6, [R1+0xb88] ;  /* 0x000b880001067983 */ /* 0x000ee80000300800 */
[----:B------:R1:W-:Y:S01]  /*6a110*/  LDGSTS.E [R4+0x4], desc[UR60][R10.64], P1 ;  /* 0x000040000a047fae */ /* 0x0003e2000892187c */
[----:B------:R-:W-:-:S04]  /*6a120*/  ISETP.GT.AND P1, PT, R3, 0x1e, PT ;  /* 0x0000001e0300780c */ /* 0x000fc80003f24270 */
[----:B------:R-:W-:-:S04]  /*6a130*/  SEL R9, RZ, 0x4, !P1 ;  /* 0x00000004ff097807 */ /* 0x000fc80004800000 */
[----:B------:R-:W-:-:S04]  /*6a140*/  SEL R9, R9, RZ, !P0 ;  /* 0x000000ff09097207 */ /* 0x000fc80004000000 */
[----:B------:R-:W-:Y:S02]  /*6a150*/  ISETP.NE.U32.AND P2, PT, R9, RZ, PT ;  /* 0x000000ff0900720c */ /* 0x000fe40003f45070 */
[----:B------:R-:W-:-:S05]  /*6a160*/  IADD3 R18, P3, R18, R8, RZ ;  /* 0x0000000812127210 */ /* 0x000fca0007f7e0ff */
[----:B------:R-:W-:Y:S02]  /*6a170*/  IMAD.X R21, R21, 0x1, R2, P3 ;  /* 0x0000000115157824 */ /* 0x000fe400018e0602 */
[----:B-1----:R-:W-:Y:S02]  /*6a180*/  IMAD.MOV.U32 R10, RZ, RZ, R18 ;  /* 0x000000ffff0a7224 */ /* 0x002fe400078e0012 */
[----:B------:R-:W-:Y:S01]  /*6a190*/  IMAD.MOV.U32 R11, RZ, RZ, R21 ;  /* 0x000000ffff0b7224 */ /* 0x000fe200078e0015 */
[----:B------:R1:W-:Y:S04]  /*6a1a0*/  STL [R1+0xa90], R18 ;  /* 0x000a901201007387 */ /* 0x0003e80000100800 */
[----:B------:R-:W-:Y:S04]  /*6a1b0*/  STL [R1+0xa8c], R21 ;  /* 0x000a8c1501007387 */ /* 0x000fe80000100800 */
[----:B------:R1:W-:Y:S01]  /*6a1c0*/  LDGSTS.E [R4+0x8], desc[UR60][R10.64], P2 ;  /* 0x000080000a047fae */ /* 0x0003e2000912187c */
[----:B--2---:R-:W-:-:S05]  /*6a1d0*/  IADD3 R13, P4, R13, R8, RZ ;  /* 0x000000080d0d7210 */ /* 0x004fca0007f9e0ff */
[----:B------:R-:W-:Y:S01]  /*6a1e0*/  IMAD.X R16, R16, 0x1, R2, P4 ;  /* 0x0000000110107824 */ /* 0x000fe200020e0602 */
[----:B------:R-:W-:Y:S03]  /*6a1f0*/  STL [R1+0xa98], R13 ;  /* 0x000a980d01007387 */ /* 0x000fe60000100800 */
[----:B-1----:R-:W-:Y:S01]  /*6a200*/  IMAD.MOV.U32 R11, RZ, RZ, R16 ;  /* 0x000000ffff0b7224 */ /* 0x002fe200078e0010 */
[----:B------:R1:W-:Y:S01]  /*6a210*/  STL [R1+0xa94], R16 ;  /* 0x000a941001007387 */ /* 0x0003e20000100800 */
[----:B------:R-:W-:-:S03]  /*6a220*/  MOV R10, R13 ;  /* 0x0000000d000a7202 */ /* 0x000fc60000000f00 */
[----:B------:R-:W2:Y:S04]  /*6a230*/  LDL.LU R18, [R1+0xb8c] ;  /* 0x000b8c0001127983 */ /* 0x000ea80000300800 */
[----:B-1----:R-:W2:Y:S04]  /*6a240*/  LDL.LU R16, [R1+0xb90] ;  /* 0x000b900001107983 */ /* 0x002ea80000300800 */
[----:B------:R-:W2:Y:S04]  /*6a250*/  LDL.LU R13, [R1+0xb94] ;  /* 0x000b9400010d7983 */ /* 0x000ea80000300800 */
[----:B------:R-:W2:Y:S01]  /*6a260*/  LDL.LU R12, [R1+0xb98] ;  /* 0x000b9800010c7983 */ /* 0x000ea20000300800 */
[----:B------:R-:W-:-:S04]  /*6a270*/  ISETP.GT.AND P1, PT, R3, 0x1f, PT ;  /* 0x0000001f0300780c */ /* 0x000fc80003f24270 */
[----:B------:R-:W-:-:S04]  /*6a280*/  SEL R9, RZ, 0x4, !P1 ;  /* 0x00000004ff097807 */ /* 0x000fc80004800000 */
[----:B------:R-:W-:-:S04]  /*6a290*/  SEL R9, R9, RZ, !P0 ;  /* 0x000000ff09097207 */ /* 0x000fc80004000000 */
[----:B------:R-:W-:-:S13]  /*6a2a0*/  ISETP.NE.U32.AND P1, PT, R9, RZ, PT ;  /* 0x000000ff0900720c */ /* 0x000fda0003f25070 */
[----:B------:R1:W-:Y:S01]  /*6a2b0*/  LDGSTS.E [R4+0xc], desc[UR60][R10.64], P1 ;  /* 0x0000c0000a047fae */ /* 0x0003e2000892187c */
[----:B------:R-:W-:-:S04]  /*6a2c0*/  ISETP.GT.AND P1, PT, R3, 0x3c, PT ;  /* 0x0000003c0300780c */ /* 0x000fc80003f24270 */
[----:B------:R-:W-:-:S04]  /*6a2d0*/  SEL R9, RZ, 0x4, !P1 ;  /* 0x00000004ff097807 */ /* 0x000fc80004800000 */
[----:B------:R-:W-:-:S04]  /*6a2e0*/  SEL R9, R9, RZ, !P0 ;  /* 0x000000ff09097207 */ /* 0x000fc80004000000 */
[----:B------:R-:W-:Y:S02]  /*6a2f0*/  ISETP.NE.U32.AND P2, PT, R9, RZ, PT ;  /* 0x000000ff0900720c */ /* 0x000fe40003f45070 */
[----:B------:R-:W-:-:S04]  /*6a300*/  ISETP.GT.AND P1, PT, R3, 0x3d, PT ;  /* 0x0000003d0300780c */ /* 0x000fc80003f24270 */
[----:B------:R-:W-:-:S04]  /*6a310*/  SEL R9, RZ, 0x4, !P1 ;  /* 0x00000004ff097807 */ /* 0x000fc80004800000 */
[----:B------:R-:W-:-:S04]  /*6a320*/  SEL R9, R9, RZ, !P0 ;  /* 0x000000ff09097207 */ /* 0x000fc80004000000 */
[----:B------:R-:W-:Y:S02]  /*6a330*/  ISETP.NE.U32.AND P1, PT, R9, RZ, PT ;  /* 0x000000ff0900720c */ /* 0x000fe40003f25070 */
[----:B----4-:R-:W-:-:S05]  /*6a340*/  IADD3 R19, P3, R19, R8, RZ ;  /* 0x0000000813137210 */ /* 0x010fca0007f7e0ff */
[----:B------:R-:W-:Y:S01]  /*6a350*/  IMAD.X R20, R20, 0x1, R2, P3 ;  /* 0x0000000114147824 */ /* 0x000fe200018e0602 */
[----:B------:R-:W-:Y:S01]  /*6a360*/  STL [R1+0xb80], R19 ;  /* 0x000b801301007387 */ /* 0x000fe20000100800 */
[----:B-1----:R-:W-:Y:S01]  /*6a370*/  IMAD.MOV.U32 R10, RZ, RZ, R19 ;  /* 0x000000ffff0a7224 */ /* 0x002fe200078e0013 */
        /* <DEDUP_REMOVED lines=15> */
[----:B------:R-:W-:-:S04]  /*6a470*/  SEL R9, RZ, 0x4, !P1 ;  /* 0x00000004ff097807 */ /* 0x000fc80004800000 */
[----:B------:R-:W-:-:S04]  /*6a480*/  SEL R9, R9, RZ, !P0 ;  /* 0x000000ff09097207 */ /* 0x000fc80004000000 */
[----:B------:R-:W-:Y:S02]  /*6a490*/  ISETP.NE.U32.AND P2, PT, R9, RZ, PT ;  /* 0x000000ff0900720c */ /* 0x000fe40003f45070 */
[----:B--2---:R-:W-:-:S05]  /*6a4a0*/  IADD3 R16, P3, R16, R8, RZ ;  /* 0x0000000810107210 */ /* 0x004fca0007f7e0ff */
[----:B------:R-:W-:Y:S01]  /*6a4b0*/  IMAD.X R18, R18, 0x1, R2, P3 ;  /* 0x0000000112127824 */ /* 0x000fe200018e0602 */
[----:B------:R-:W-:Y:S01]  /*6a4c0*/  IADD3 R12, P4, R12, R8, RZ ;  /* 0x000000080c0c7210 */ /* 0x000fe20007f9e0ff */
[----:B-1----:R-:W-:Y:S01]  /*6a4d0*/  IMAD.MOV.U32 R10, RZ, RZ, R16 ;  /* 0x000000ffff0a7224 */ /* 0x002fe200078e0010 */
        /* <DEDUP_REMOVED lines=26> */
[----:B------:R-:W-:-:S05]  /*6a680*/  IADD3 R19, P3, R19, R8, RZ ;  /* 0x0000000813137210 */ /* 0x000fca0007f7e0ff */
[----:B------:R-:W-:Y:S01]  /*6a690*/  IMAD.X R20, R20, 0x1, R2, P3 ;  /* 0x0000000114147824 */ /* 0x000fe200018e0602 */
[----:B----4-:R-:W-:Y:S01]  /*6a6a0*/  IADD3 R6, P4, R6, R8, RZ ;  /* 0x0000000806067210 */ /* 0x010fe20007f9e0ff */
[----:B------:R-:W-:Y:S01]  /*6a6b0*/  STL [R1+0xc80], R19 ;  /* 0x000c801301007387 */ /* 0x000fe20000100800 */
[----:B-1----:R-:W-:-:S03]  /*6a6c0*/  IMAD.MOV.U32 R10, RZ, RZ, R19 ;  /* 0x000000ffff0a7224 */ /* 0x002fc600078e0013 */
[----:B---3--:R-:W-:Y:S01]  /*6a6d0*/  IMAD.X R14, R14, 0x1, R2, P4 ;  /* 0x000000010e0e7824 */ /* 0x008fe200020e0602 */
[----:B------:R1:W-:Y:S01]  /*6a6e0*/  STL [R1+0xc7c], R20 ;  /* 0x000c7c1401007387 */ /* 0x0003e20000100800 */
[----:B------:R-:W-:-:S03]  /*6a6f0*/  IMAD.MOV.U32 R11, RZ, RZ, R20 ;  /* 0x000000ffff0b7224 */ /* 0x000fc600078e0014 */
[----:B------:R-:W-:Y:S04]  /*6a700*/  STL [R1+0xc88], R6 ;  /* 0x000c880601007387 */ /* 0x000fe80000100800 */
[----:B------:R3:W-:Y:S04]  /*6a710*/  STL [R1+0xc84], R14 ;  /* 0x000c840e01007387 */ /* 0x0007e80000100800 */
[----:B-1----:R-:W4:Y:S04]  /*6a720*/  LDL.LU R20, [R1+0xd7c] ;  /* 0x000d7c0001147983 */ /* 0x002f280000300800 */
[----:B------:R-:W4:Y:S04]  /*6a730*/  LDL.LU R19, [R1+0xd80] ;  /* 0x000d800001137983 */ /* 0x000f280000300800 */
[----:B------:R1:W-:Y:S02]  /*6a740*/  LDGSTS.E [R4+0x8000], desc[UR60][R10.64], P2 ;  /* 0x080000000a047fae */ /* 0x0003e4000912187c */
[----:B-1----:R-:W-:Y:S01]  /*6a750*/  IMAD.MOV.U32 R11, RZ, RZ, R14 ;  /* 0x000000ffff0b7224 */ /* 0x002fe200078e000e */
[----:B------:R-:W-:Y:S01]  /*6a760*/  MOV R10, R6 ;  /* 0x00000006000a7202 */ /* 0x000fe20000000f00 */
        /* <DEDUP_REMOVED lines=8> */
[--C-:B------:R-:W-:Y:S01]  /*6a7f0*/  IMAD.X R18, R18, 0x1, R2.reuse, P3 ;  /* 0x0000000112127824 */ /* 0x100fe200018e0602 */
[----:B--2---:R-:W-:Y:S01]  /*6a800*/  IADD3 R12, P4, R12, R8, RZ ;  /* 0x000000080c0c7210 */ /* 0x004fe20007f9e0ff */
[----:B------:R-:W-:Y:S04]  /*6a810*/  STL [R1+0xc90], R16 ;  /* 0x000c901001007387 */ /* 0x000fe80000100800 */
[----:B------:R-:W-:Y:S01]  /*6a820*/  IMAD.X R13, R13, 0x1, R2, P4 ;  /* 0x000000010d0d7824 */ /* 0x000fe200020e0602 */
[----:B------:R2:W-:Y:S01]  /*6a830*/  STL [R1+0xc8c], R18 ;  /* 0x000c8c1201007387 */ /* 0x0005e20000100800 */
[----:B-1----:R-:W-:Y:S02]  /*6a840*/  IMAD.MOV.U32 R10, RZ, RZ, R16 ;  /* 0x000000ffff0a7224 */ /* 0x002fe400078e0010 */
[----:B------:R-:W-:Y:S01]  /*6a850*/  IMAD.MOV.U32 R11, RZ, RZ, R18 ;  /* 0x000000ffff0b7224 */ /* 0x000fe200078e0012 */
[----:B------:R-:W-:Y:S04]  /*6a860*/  STL [R1+0xc98], R12 ;  /* 0x000c980c01007387 */ /* 0x000fe80000100800 */
[----:B------:R1:W-:Y:S04]  /*6a870*/  STL [R1+0xc94], R13 ;  /* 0x000c940d01007387 */ /* 0x0003e80000100800 */
[----:B--2---:R-:W2:Y:S04]  /*6a880*/  LDL.LU R18, [R1+0xd8c] ;  /* 0x000d8c0001127983 */ /* 0x004ea80000300800 */
[----:B------:R-:W2:Y:S04]  /*6a890*/  LDL.LU R16, [R1+0xd90] ;  /* 0x000d900001107983 */ /* 0x000ea80000300800 */
[----:B------:R1:W-:Y:S02]  /*6a8a0*/  LDGSTS.E [R4+0x8008], desc[UR60][R10.64], P2 ;  /* 0x080080000a047fae */ /* 0x0003e4000912187c */
[----:B-1----:R-:W-:Y:S01]  /*6a8b0*/  IMAD.MOV.U32 R11, RZ, RZ, R13 ;  /* 0x000000ffff0b7224 */ /* 0x002fe200078e000d */
[----:B------:R-:W-:Y:S01]  /*6a8c0*/  MOV R10, R12 ;  /* 0x0000000c000a7202 */ /* 0x000fe20000000f00 */
        /* <DEDUP_REMOVED lines=16> */
[----:B------:R-:W-:Y:S02]  /*6a9d0*/  IMAD.X R20, R20, 0x1, R2, P3 ;  /* 0x0000000114147824 */ /* 0x000fe400018e0602 */
[----:B-1----:R-:W-:Y:S02]  /*6a9e0*/  IMAD.MOV.U32 R10, RZ, RZ, R19 ;  /* 0x000000ffff0a7224 */ /* 0x002fe400078e0013 */
[----:B------:R-:W-:Y:S01]  /*6a9f0*/  IMAD.MOV.U32 R11, RZ, RZ, R20 ;  /* 0x000000ffff0b7224 */ /* 0x000fe200078e0014 */
[----:B------:R-:W-:Y:S04]  /*6aa00*/  STL [R1+0xd80], R19 ;  /* 0x000d801301007387 */ /* 0x000fe80000100800 */
[----:B------:R-:W-:Y:S04]  /*6aa10*/  STL [R1+0xd7c], R20 ;  /* 0x000d7c1401007387 */ /* 0x000fe80000100800 */
[----:B------:R1:W-:Y:S01]  /*6aa20*/  LDGSTS.E [R4+0xc000], desc[UR60][R10.64], P2 ;  /* 0x0c0000000a047fae */ /* 0x0003e2000912187c */
[----:B---3--:R-:W-:-:S05]  /*6aa30*/  IADD3 R6, P4, R6, R8, RZ ;  /* 0x0000000806067210 */ /* 0x008fca0007f9e0ff */
[----:B------:R-:W-:Y:S01]  /*6aa40*/  IMAD.X R14, R14, 0x1, R2, P4 ;  /* 0x000000010e0e7824 */ /* 0x000fe200020e0602 */
[----:B------:R-:W-:Y:S03]  /*6aa50*/  STL [R1+0xd88], R6 ;  /* 0x000d880601007387 */ /* 0x000fe60000100800 */
[----:B-1----:R-:W-:Y:S01]  /*6aa60*/  IMAD.MOV.U32 R11, RZ, RZ, R14 ;  /* 0x000000ffff0b7224 */ /* 0x002fe200078e000e */
[----:B------:R1:W-:Y:S04]  /*6aa70*/  STL [R1+0xd84], R14 ;  /* 0x000d840e01007387 */ /* 0x0003e80000100800 */
[----:B------:R-:W3:Y:S04]  /*6aa80*/  LDL.LU R23, [R1+0xd9c] ;  /* 0x000d9c0001177983 */ /* 0x000ee80000300800 */
[----:B-1----:R-:W4:Y:S01]  /*6aa90*/  LDL.LU R14, [R1+0xda0] ;  /* 0x000da000010e7983 */ /* 0x002f220000300800 */
[----:B------:R-:W-:-:S03]  /*6aaa0*/  MOV R10, R6 ;  /* 0x00000006000a7202 */ /* 0x000fc60000000f00 */
[----:B------:R-:W3:Y:S04]  /*6aab0*/  LDL.LU R20, [R1+0xddc] ;  /* 0x000ddc0001147983 */ /* 0x000ee80000300800 */
[----:B------:R1:W-:Y:S01]  /*6aac0*/  LDGSTS.E [R4+0xc004], desc[UR60][R10.64], P1 ;  /* 0x0c0040000a047fae */ /* 0x0003e2000892187c */
[----:B------:R-:W-:-:S03]  /*6aad0*/  ISETP.GT.AND P1, PT, R3, 0x7e, PT ;  /* 0x0000007e0300780c */ /* 0x000fc60003f24270 */
[----:B------:R-:W3:Y:S01]  /*6aae0*/  LDL.LU R6, [R1+0xde0] ;  /* 0x000de00001067983 */ /* 0x000ee20000300800 */
[----:B------:R-:W-:Y:S02]  /*6aaf0*/  SEL R9, RZ, 0x4, !P1 ;  /* 0x00000004ff097807 */ /* 0x000fe40004800000 */
[----:B------:R-:W-:Y:S01]  /*6ab00*/  ISETP.GT.AND P1, PT, R3, 0x7f, PT ;  /* 0x0000007f0300780c */ /* 0x000fe20003f24270 */
[----:B------:R-:W3:Y:S01]  /*6ab10*/  LDL.LU R22, [R1+0xe1c] ;  /* 0x000e1c0001167983 */ /* 0x000ee20000300800 */
[----:B------:R-:W-:-:S03]  /*6ab20*/  SEL R9, R9, RZ, !P0 ;  /* 0x000000ff09097207 */ /* 0x000fc60004000000 */
[----:B------:R-:W3:Y:S01]  /*6ab30*/  LDL.LU R21, [R1+0xe20] ;  /* 0x000e200001157983 */ /* 0x000ee20000300800 */
[----:B------:R-:W-:Y:S02]  /*6ab40*/  ISETP.NE.U32.AND P2, PT, R9, RZ, PT ;  /* 0x000000ff0900720c */ /* 0x000fe40003f45070 */
[----:B------:R-:W-:-:S04]  /*6ab50*/  SEL R9, RZ, 0x4, !P1 ;  /* 0x00000004ff097807 */ /* 0x000fc80004800000 */
[----:B------:R-:W-:-:S04]  /*6ab60*/  SEL R9, R9, RZ, !P0 ;  /* 0x000000ff09097207 */ /* 0x000fc80004000000 */
[----:B------:R-:W-:Y:S02]  /*6ab70*/  ISETP.NE.U32.AND P1, PT, R9, RZ, PT ;  /* 0x000000ff0900720c */ /* 0x000fe40003f25070 */
[----:B--2---:R-:W-:-:S05]  /*6ab80*/  IADD3 R16, P3, R16, R8, RZ ;  /* 0x0000000810107210 */ /* 0x004fca0007f7e0ff */
[----:B------:R-:W-:Y:S02]  /*6ab90*/  IMAD.X R18, R18, 0x1, R2, P3 ;  /* 0x0000000112127824 */ /* 0x000fe400018e0602 */
[----:B-1----:R-:W-:Y:S02]  /*6aba0*/  IMAD.MOV.U32 R10, RZ, RZ, R16 ;  /* 0x000000ffff0a7224 */ /* 0x002fe400078e0010 */
[----:B------:R-:W-:Y:S01]  /*6abb0*/  IMAD.MOV.U32 R11, RZ, RZ, R18 ;  /* 0x000000ffff0b7224 */ /* 0x000fe200078e0012 */
[----:B------:R-:W-:Y:S04]  /*6abc0*/  STL [R1+0xd90], R16 ;  /* 0x000d901001007387 */ /* 0x000fe80000100800 */
[----:B------:R-:W-:Y:S04]  /*6abd0*/  STL [R1+0xd8c], R18 ;  /* 0x000d8c1201007387 */ /* 0x000fe80000100800 */
[----:B------:R1:W-:Y:S01]  /*6abe0*/  LDGSTS.E [R4+0xc008], desc[UR60][R10.64], P2 ;  /* 0x0c0080000a047fae */ /* 0x0003e2000912187c */
[----:B------:R-:W-:-:S05]  /*6abf0*/  IADD3 R12, P4, R12, R8, RZ ;  /* 0x000000080c0c7210 */ /* 0x000fca0007f9e0ff */
[----:B------:R-:W-:Y:S01]  /*6ac00*/  IMAD.X R13, R13, 0x1, R2, P4 ;  /* 0x000000010d0d7824 */ /* 0x000fe200020e0602 */
[----:B------:R-:W-:Y:S01]  /*6ac10*/  STL [R1+0xd98], R12 ;  /* 0x000d980c01007387 */ /* 0x000fe20000100800 */
[----:B-1----:R-:W-:Y:S02]  /*6ac20*/  MOV R10, R12 ;  /* 0x0000000c000a7202 */ /* 0x002fe40000000f00 */
[----:B------:R-:W-:Y:S01]  /*6ac30*/  IMAD.MOV.U32 R11, RZ, RZ, R13 ;  /* 0x000000ffff0b7224 */ /* 0x000fe200078e000d */
[----:B------:R1:W-:Y:S04]  /*6ac40*/  STL [R1+0xd94], R13 ;  /* 0x000d940d01007387 */ /* 0x0003e80000100800 */
[----:B------:R-:W2:Y:S04]  /*6ac50*/  LDL.LU R8, [R1+0xe60] ;  /* 0x000e600001087983 */ /* 0x000ea80000300800 */
[----:B------:R1:W-:Y:S01]  /*6ac60*/  LDGSTS.E [R4+0xc00c], desc[UR60][R10.64], P1 ;  /* 0x0c00c0000a047fae */ /* 0x0003e2000892187c */
[----:B------:R-:W-:-:S03]  /*6ac70*/  ISETP.GE.AND P1, PT, R15, R3, PT ;  /* 0x000000030f00720c */ /* 0x000fc60003f26270 */
[----:B-1----:R-:W2:Y:S04]  /*6ac80*/  LDL.LU R13, [R1+0xea0] ;  /* 0x000ea000010d7983 */ /* 0x002ea80000300800 */
[----:B------:R-:W2:Y:S04]  /*6ac90*/  LDL.LU R15, [R1+0xe5c] ;  /* 0x000e5c00010f7983 */ /* 0x000ea80000300800 */
[----:B------:R-:W2:Y:S01]  /*6aca0*/  LDL.LU R16, [R1+0xe9c] ;  /* 0x000e9c0001107983 */ /* 0x000ea20000300800 */
[----:B------:R-:W-:Y:S01]  /*6acb0*/  SEL R3, RZ, 0x4, P1 ;  /* 0x00000004ff037807 */ /* 0x000fe20000800000 */
[----:B------:R-:W-:-:S02]  /*6acc0*/  IMAD R9, R17, 0x40000, R252 ;  /* 0x0004000011097824 */ /* 0x000fc400078e02fc */
[----:B------:R-:W2:Y:S04]  /*6acd0*/  LDL.LU R17, [R1+0xedc] ;  /* 0x000edc0001117983 */ /* 0x000ea80000300800 */
[----:B------:R-:W2:Y:S01]  /*6ace0*/  LDL.LU R12, [R1+0xee0] ;  /* 0x000ee000010c7983 */ /* 0x000ea20000300800 */
[----:B------:R-:W-:-:S03]  /*6acf0*/  SEL R3, R3, RZ, !P0 ;  /* 0x000000ff03037207 */ /* 0x000fc60004000000 */
[----:B------:R-:W0:Y:S01]  /*6ad00*/  LDGDEPBAR ;  /* 0x00000000000079af */ /* 0x000e220000000000 */
[----:B------:R-:W-:Y:S01]  /*6ad10*/  ISETP.NE.U32.AND P0, PT, R3, RZ, PT ;  /* 0x000000ff0300720c */ /* 0x000fe20003f05070 */
[----:B------:R-:W-:Y:S01]  /*6ad20*/  IMAD.IADD R4, R7, 0x1, R9 ;  /* 0x0000000107047824 */ /* 0x000fe200078e0209 */
[----:B----4-:R-:W-:-:S05]  /*6ad30*/  IADD3 R14, P1, R14, R5, RZ ;  /* 0x000000050e0e7210 */ /* 0x010fca0007f3e0ff */
[----:B------:R1:W-:Y:S04]  /*6ad40*/  STL [R1+0xda0], R14 ;  /* 0x000da00e01007387 */ /* 0x0003e80000100800 */
[----:B------:R-:W4:Y:S04]  /*6ad50*/  LDL.LU R19, [R1+0xf1c] ;  /* 0x000f1c0001137983 */ /* 0x000f280000300800 */
[----:B------:R-:W4:Y:S01]  /*6ad60*/  LDL.LU R18, [R1+0xf20] ;  /* 0x000f200001127983 */ /* 0x000f220000300800 */
[----:B---3--:R-:W-:Y:S01]  /*6ad70*/  IMAD.X R23, R23, 0x1, R0, P1 ;  /* 0x0000000117177824 */ /* 0x008fe200008e0600 */
[----:B------:R-:W-:Y:S01]  /*6ad80*/  IADD3 R6, P1, R6, R5, RZ ;  /* 0x0000000506067210 */ /* 0x000fe20007f3e0ff */
[----:B------:R-:W-:-:S03]  /*6ad90*/  IMAD.MOV.U32 R10, RZ, RZ, R14 ;  /* 0x000000ffff0a7224 */ /* 0x000fc600078e000e */
[----:B------:R-:W-:Y:S01]  /*6ada0*/  MOV R11, R23 ;  /* 0x00000017000b7202 */ /* 0x000fe20000000f00 */
[--C-:B------:R-:W-:Y:S01]  /*6adb0*/  IMAD.X R20, R20, 0x1, R0.reuse, P1 ;  /* 0x0000000114147824 */ /* 0x100fe200008e0600 */
[----:B------:R-:W-:Y:S01]  /*6adc0*/  IADD3 R21, P2, R21, R5, RZ ;  /* 0x0000000515157210 */ /* 0x000fe20007f5e0ff */
[----:B------:R-:W-:Y:S04]  /*6add0*/  STL [R1+0xd9c], R23 ;  /* 0x000d9c1701007387 */ /* 0x000fe80000100800 */
[----:B-1----:R-:W3:Y:S01]  /*6ade0*/  LDL.LU R14, [R1+0xf60] ;  /* 0x000f6000010e7983 */ /* 0x002ee20000300800 */
[----:B------:R-:W-:-:S03]  /*6adf0*/  IMAD.X R22, R22, 0x1, R0, P2 ;  /* 0x0000000116167824 */ /* 0x000fc600010e0600 */
[----:B------:R-:W3:Y:S04]  /*6ae00*/  LDL.LU R3, [R1+0xfa0] ;  /* 0x000fa00001037983 */ /* 0x000ee80000300800 */
[----:B------:R1:W-:Y:S04]  /*6ae10*/  LDGSTS.E [R4], desc[UR60][R10.64], P0 ;  /* 0x000000000a047fae */ /* 0x0003e8000812187c */
[----:B------:R-:W-:Y:S04]  /*6ae20*/  STL [R1+0xde0], R6 ;  /* 0x000de00601007387 */ /* 0x000fe80000100800 */
[----:B------:R1:W-:Y:S02]  /*6ae30*/  STL [R1+0xddc], R20 ;  /* 0x000ddc1401007387 */ /* 0x0003e40000100800 */
[----:B-1----:R-:W-:-:S02]  /*6ae40*/  IMAD.MOV.U32 R10, RZ, RZ, R6 ;  /* 0x000000ffff0a7224 */ /* 0x002fc400078e0006 */
[----:B------:R-:W-:Y:S01]  /*6ae50*/  IMAD.MOV.U32 R11, RZ, RZ, R20 ;  /* 0x000000ffff0b7224 */ /* 0x000fe200078e0014 */
[----:B------:R-:W-:Y:S04]  /*6ae60*/  STL [R1+0xe20], R21 ;  /* 0x000e201501007387 */ /* 0x000fe80000100800 */
[----:B------:R-:W3:Y:S04]  /*6ae70*/  LDL.LU R20, [R1+0xf5c] ;  /* 0x000f5c0001147983 */ /* 0x000ee80000300800 */
[----:B------:R1:W-:Y:S04]  /*6ae80*/  LDGSTS.E [R4+0x400], desc[UR60][R10.64], P0 ;  /* 0x004000000a047fae */ /* 0x0003e8000812187c */
[----:B------:R-:W-:Y:S04]  /*6ae90*/  STL [R1+0xe1c], R22 ;  /* 0x000e1c1601007387 */ /* 0x000fe80000100800 */
[----:B------:R-:W3:Y:S01]  /*6aea0*/  LDL.LU R6, [R1+0xf9c] ;  /* 0x000f9c0001067983 */ /* 0x000ee20000300800 */
[----:B-1----:R-:W-:Y:S01]  /*6aeb0*/  IMAD.MOV.U32 R10, RZ, RZ, R21 ;  /* 0x000000ffff0a7224 */ /* 0x002fe200078e0015 */
[----:B------:R-:W-:-:S05]  /*6aec0*/  MOV R11, R22 ;  /* 0x00000016000b7202 */ /* 0x000fca0000000f00 */
[----:B------:R1:W-:Y:S01]  /*6aed0*/  LDGSTS.E [R4+0x800], desc[UR60][R10.64], P0 ;  /* 0x008000000a047fae */ /* 0x0003e2000812187c */
[-C--:B--2---:R-:W-:Y:S02]  /*6aee0*/  IADD3 R8, P1, R8, R5.reuse, RZ ;  /* 0x0000000508087210 */ /* 0x084fe40007f3e0ff */
[----:B------:R-:W-:-:S03]  /*6aef0*/  IADD3 R13, P2, R13, R5, RZ ;  /* 0x000000050d0d7210 */ /* 0x000fc60007f5e0ff */
[----:B------:R-:W-:Y:S01]  /*6af00*/  IMAD.X R15, R15, 0x1, R0, P1 ;  /* 0x000000010f0f7824 */ /* 0x000fe200008e0600 */
[----:B------:R-:W-:Y:S01]  /*6af10*/  STL [R1+0xe60], R8 ;  /* 0x000e600801007387 */ /* 0x000fe20000100800 */
[----:B-1----:R-:W-:Y:S02]  /*6af20*/  IMAD.MOV.U32 R10, RZ, RZ, R8 ;  /* 0x000000ffff0a7224 */ /* 0x002fe400078e0008 */
[----:B------:R-:W-:Y:S01]  /*6af30*/  IMAD.X R16, R16, 0x1, R0, P2 ;  /* 0x0000000110107824 */ /* 0x000fe200010e0600 */
[----:B------:R1:W-:Y:S01]  /*6af40*/  STL [R1+0xe5c], R15 ;  /* 0x000e5c0f01007387 */ /* 0x0003e20000100800 */
[----:B------:R-:W-:-:S03]  /*6af50*/  IMAD.MOV.U32 R11, RZ, RZ, R15 ;  /* 0x000000ffff0b7224 */ /* 0x000fc600078e000f */
[----:B------:R-:W-:Y:S04]  /*6af60*/  STL [R1+0xea0], R13 ;  /* 0x000ea00d01007387 */ /* 0x000fe80000100800 */
[----:B------:R2:W-:Y:S04]  /*6af70*/  LDGSTS.E [R4+0xc00], desc[UR60][R10.64], P0 ;  /* 0x00c000000a047fae */ /* 0x0005e8000812187c */
[----:B-1----:R-:W3:Y:S04]  /*6af80*/  LDL.LU R15, [R1+0xfe0] ;  /* 0x000fe000010f7983 */ /* 0x002ee80000300800 */
[----:B------:R1:W-:Y:S04]  /*6af90*/  STL [R1+0xe9c], R16 ;  /* 0x000e9c1001007387 */ /* 0x0003e80000100800 */
[----:B------:R-:W3:Y:S01]  /*6afa0*/  LDL.LU R8, [R1+0x1020] ;  /* 0x0010200001087983 */ /* 0x000ee20000300800 */
[----:B--2---:R-:W-:-:S03]  /*6afb0*/  MOV R11, R16 ;  /* 0x00000010000b7202 */ /* 0x004fc60000000f00 */
[----:B-1----:R-:W2:Y:S01]  /*6afc0*/  LDL.LU R16, [R1+0xfdc] ;  /* 0x000fdc0001107983 */ /* 0x002ea20000300800 */
[----:B------:R-:W-:-:S03]  /*6afd0*/  IMAD.MOV.U32 R10, RZ, RZ, R13 ;  /* 0x000000ffff0a7224 */ /* 0x000fc600078e000d */
[----:B------:R-:W2:Y:S01]  /*6afe0*/  LDL.LU R13, [R1+0x101c] ;  /* 0x00101c00010d7983 */ /* 0x000ea20000300800 */
[----:B------:R-:W-:-:S03]  /*6aff0*/  IADD3 R12, P1, R12, R5, RZ ;  /* 0x000000050c0c7210 */ /* 0x000fc60007f3e0ff */
[----:B------:R1:W-:Y:S02]  /*6b000*/  LDGSTS.E [R4+0x1000], desc[UR60][R10.64], P0 ;  /* 0x010000000a047fae */ /* 0x0003e4000812187c */
[----:B------:R-:W-:Y:S02]  /*6b010*/  IMAD.X R17, R17, 0x1, R0, P1 ;  /* 0x0000000111117824 */ /* 0x000fe400008e0600 */
[----:B------:R-:W-:Y:S04]  /*6b020*/  STL [R1+0xee0], R12 ;  /* 0x000ee00c01007387 */ /* 0x000fe80000100800 */
[----:B------:R4:W-:Y:S01]  /*6b030*/  STL [R1+0xedc], R17 ;  /* 0x000edc1101007387 */ /* 0x0009e20000100800 */
[----:B-1----:R-:W-:Y:S02]  /*6b040*/  IMAD.MOV.U32 R10, RZ, RZ, R12 ;  /* 0x000000ffff0a7224 */ /* 0x002fe400078e000c */
[----:B------:R-:W-:-:S05]  /*6b050*/  IMAD.MOV.U32 R11, RZ, RZ, R17 ;  /* 0x000000ffff0b7224 */ /* 0x000fca00078e0011 */
[----:B------:R1:W-:Y:S01]  /*6b060*/  LDGSTS.E [R4+0x1400], desc[UR60][R10.64], P0 ;  /* 0x014000000a047fae */ /* 0x0003e2000812187c */
[----:B----4-:R-:W-:-:S05]  /*6b070*/  IADD3 R18, P2, R18, R5, RZ ;  /* 0x0000000512127210 */ /* 0x010fca0007f5e0ff */
[----:B------:R-:W-:Y:S01]  /*6b080*/  IMAD.X R19, R19, 0x1, R0, P2 ;  /* 0x0000000113137824 */ /* 0x000fe200010e0600 */
[----:B------:R-:W-:Y:S04]  /*6b090*/  STL [R1+0xf20], R18 ;  /* 0x000f201201007387 */ /* 0x000fe80000100800 */
[----:B------:R-:W4:Y:S01]  /*6b0a0*/  LDL.LU R17, [R1+0x1060] ;  /* 0x0010600001117983 */ /* 0x000f220000300800 */
[----:B-1----:R-:W-:-:S03]  /*6b0b0*/  MOV R11, R19 ;  /* 0x00000013000b7202 */ /* 0x002fc60000000f00 */
[----:B------:R1:W-:Y:S04]  /*6b0c0*/  STL [R1+0xf1c], R19 ;  /* 0x000f1c1301007387 */ /* 0x0003e80000100800 */
[----:B------:R-:W4:Y:S01]  /*6b0d0*/  LDL.LU R12, [R1+0x10a0] ;  /* 0x0010a000010c7983 */ /* 0x000f220000300800 */
[----:B------:R-:W-:-:S03]  /*6b0e0*/  IMAD.MOV.U32 R10, RZ, RZ, R18 ;  /* 0x000000ffff0a7224 */ /* 0x000fc600078e0012 */
[----:B-1----:R-:W4:Y:S04]  /*6b0f0*/  LDL.LU R19, [R1+0x105c] ;  /* 0x00105c0001137983 */ /* 0x002f280000300800 */
[----:B------:R-:W4:Y:S01]  /*6b100*/  LDL.LU R18, [R1+0x109c] ;  /* 0x00109c0001127983 */ /* 0x000f220000300800 */
[-C--:B---3--:R-:W-:Y:S02]  /*6b110*/  IADD3 R14, P1, R14, R5.reuse, RZ ;  /* 0x000000050e0e7210 */ /* 0x088fe40007f3e0ff */
[----:B------:R-:W-:Y:S01]  /*6b120*/  IADD3 R3, P2, R3, R5, RZ ;  /* 0x0000000503037210 */ /* 0x000fe20007f5e0ff */
[----:B------:R1:W-:Y:S04]  /*6b130*/  LDGSTS.E [R4+0x1800], desc[UR60][R10.64], P0 ;  /* 0x018000000a047fae */ /* 0x0003e8000812187c */
[----:B------:R3:W-:Y:S01]  /*6b140*/  STL [R1+0xf60], R14 ;  /* 0x000f600e01007387 */ /* 0x0007e20000100800 */
[----:B------:R-:W-:-:S02]  /*6b150*/  IMAD.X R20, R20, 0x1, R0, P1 ;  /* 0x0000000114147824 */ /* 0x000fc400008e0600 */
[----:B-1----:R-:W-:-:S03]  /*6b160*/  IMAD.MOV.U32 R10, RZ, RZ, R14 ;  /* 0x000000ffff0a7224 */ /* 0x002fc600078e000e */
[----:B------:R1:W-:Y:S04]  /*6b170*/  STL [R1+0xf5c], R20 ;  /* 0x000f5c1401007387 */ /* 0x0003e80000100800 */
[----:B------:R1:W-:Y:S01]  /*6b180*/  STL [R1+0xfa0], R3 ;  /* 0x000fa00301007387 */ /* 0x0003e20000100800 */
[----:B------:R-:W-:-:S03]  /*6b190*/  IMAD.X R6, R6, 0x1, R0, P2 ;  /* 0x0000000106067824 */ /* 0x000fc600010e0600 */
[----:B---3--:R-:W3:Y:S01]  /*6b1a0*/  LDL.LU R14, [R1+0x10e0] ;  /* 0x0010e000010e7983 */ /* 0x008ee20000300800 */
[----:B------:R-:W-:-:S03]  /*6b1b0*/  IMAD.MOV.U32 R11, RZ, RZ, R20 ;  /* 0x000000ffff0b7224 */ /* 0x000fc600078e0014 */
[----:B------:R1:W-:Y:S04]  /*6b1c0*/  STL [R1+0xf9c], R6 ;  /* 0x000f9c0601007387 */ /* 0x0003e80000100800 */
[----:B------:R-:W3:Y:S04]  /*6b1d0*/  LDL.LU R21, [R1+0x1120] ;  /* 0x0011200001157983 */ /* 0x000ee80000300800 */
[----:B-1----:R-:W3:Y:S04]  /*6b1e0*/  LDL.LU R20, [R1+0x10dc] ;  /* 0x0010dc0001147983 */ /* 0x002ee80000300800 */
[----:B------:R1:W-:Y:S04]  /*6b1f0*/  LDGSTS.E [R4+0x1c00], desc[UR60][R10.64], P0 ;  /* 0x01c000000a047fae */ /* 0x0003e8000812187c */
[----:B------:R-:W3:Y:S01]  /*6b200*/  LDL.LU R22, [R1+0x111c] ;  /* 0x00111c0001167983 */ /* 0x000ee20000300800 */
[----:B-1----:R-:W-:Y:S01]  /*6b210*/  IMAD.MOV.U32 R10, RZ, RZ, R3 ;  /* 0x000000ffff0a7224 */ /* 0x002fe200078e0003 */
[----:B------:R-:W-:-:S02]  /*6b220*/  MOV R11, R6 ;  /* 0x00000006000b7202 */ /* 0x000fc40000000f00 */
[----:B------:R-:W3:Y:S04]  /*6b230*/  LDL.LU R3, [R1+0x1160] ;  /* 0x0011600001037983 */ /* 0x000ee80000300800 */
[----:B------:R-:W3:Y:S04]  /*6b240*/  LDL.LU R6, [R1+0x11a0] ;  /* 0x0011a00001067983 */ /* 0x000ee80000300800 */
[----:B------:R1:W-:Y:S01]  /*6b250*/  LDGSTS.E [R4+0x2000], desc[UR60][R10.64], P0 ;  /* 0x020000000a047fae */ /* 0x0003e2000812187c */
[----:B------:R-:W-:-:S05]  /*6b260*/  IADD3 R15, P1, R15, R5, RZ ;  /* 0x000000050f0f7210 */ /* 0x000fca0007f3e0ff */
[----:B------:R1:W-:Y:S01]  /*6b270*/  STL [R1+0xfe0], R15 ;  /* 0x000fe00f01007387 */ /* 0x0003e20000100800 */
[----:B------:R-:W-:Y:S01]  /*6b280*/  IADD3 R8, P2, R8, R5, RZ ;  /* 0x0000000508087210 */ /* 0x000fe20007f5e0ff */
[--C-:B--2---:R-:W-:Y:S02]  /*6b290*/  IMAD.X R16, R16, 0x1, R0.reuse, P1 ;  /* 0x0000000110107824 */ /* 0x104fe400008e0600 */
[----:B-1----:R-:W-:Y:S02]  /*6b2a0*/  IMAD.MOV.U32 R10, RZ, RZ, R15 ;  /* 0x000000ffff0a7224 */ /* 0x002fe400078e000f */
[----:B------:R-:W-:Y:S01]  /*6b2b0*/  IMAD.X R13, R13, 0x1, R0, P2 ;  /* 0x000000010d0d7824 */ /* 0x000fe200010e0600 */
[----:B------:R1:W-:Y:S04]  /*6b2c0*/  STL [R1+0xfdc], R16 ;  /* 0x000fdc1001007387 */ /* 0x0003e80000100800 */
[----:B------:R2:W-:Y:S04]  /*6b2d0*/  STL [R1+0x1020], R8 ;  /* 0x0010200801007387 */ /* 0x0005e80000100800 */
[----:B------:R-:W3:Y:S01]  /*6b2e0*/  LDL.LU R15, [R1+0x115c] ;  /* 0x00115c00010f7983 */ /* 0x000ee20000300800 */
[----:B------:R-:W-:-:S03]  /*6b2f0*/  IMAD.MOV.U32 R11, RZ, RZ, R16 ;  /* 0x000000ffff0b7224 */ /* 0x000fc600078e0010 */
[----:B------:R2:W-:Y:S04]  /*6b300*/  STL [R1+0x101c], R13 ;  /* 0x00101c0d01007387 */ /* 0x0005e80000100800 */
[----:B-1----:R-:W3:Y:S04]  /*6b310*/  LDL.LU R16, [R1+0x119c] ;  /* 0x00119c0001107983 */ /* 0x002ee80000300800 */
[----:B------:R1:W-:Y:S02]  /*6b320*/  LDGSTS.E [R4+0x2400], desc[UR60][R10.64], P0 ;  /* 0x024000000a047fae */ /* 0x0003e4000812187c */
[----:B-1----:R-:W-:Y:S01]  /*6b330*/  IMAD.MOV.U32 R10, RZ, RZ, R8 ;  /* 0x000000ffff0a7224 */ /* 0x002fe200078e0008 */
[----:B------:R-:W-:Y:S01]  /*6b340*/  MOV R11, R13 ;  /* 0x0000000d000b7202 */ /* 0x000fe20000000f00 */
[----:B--2---:R-:W2:Y:S04]  /*6b350*/  LDL.LU R8, [R1+0x11e0] ;  /* 0x0011e00001087983 */ /* 0x004ea80000300800 */
[----:B------:R-:W2:Y:S04]  /*6b360*/  LDL.LU R13, [R1+0x1220] ;  /* 0x00122000010d7983 */ /* 0x000ea80000300800 */
[----:B------:R1:W-:Y:S01]  /*6b370*/  LDGSTS.E [R4+0x2800], desc[UR60][R10.64], P0 ;  /* 0x028000000a047fae */ /* 0x0003e2000812187c */
[----:B----4-:R-:W-:-:S05]  /*6b380*/  IADD3 R17, P1, R17, R5, RZ ;  /* 0x0000000511117210 */ /* 0x010fca0007f3e0ff */
[----:B------:R4:W-:Y:S01]  /*6b390*/  STL [R1+0x1060], R17 ;  /* 0x0010601101007387 */ /* 0x0009e20000100800 */
[----:B------:R-:W-:Y:S01]  /*6b3a0*/  IADD3 R12, P2, R12, R5, RZ ;  /* 0x000000050c0c7210 */ /* 0x000fe20007f5e0ff */
[--C-:B------:R-:W-:Y:S02]  /*6b3b0*/  IMAD.X R19, R19, 0x1, R0.reuse, P1 ;  /* 0x0000000113137824 */ /* 0x100fe400008e0600 */
[----:B-1----:R-:W-:Y:S02]  /*6b3c0*/  IMAD.MOV.U32 R10, RZ, RZ, R17 ;  /* 0x000000ffff0a7224 */ /* 0x002fe400078e0011 */
[----:B------:R-:W-:Y:S01]  /*6b3d0*/  IMAD.X R18, R18, 0x1, R0, P2 ;  /* 0x0000000112127824 */ /* 0x000fe200010e0600 */
[----:B------:R1:W-:Y:S04]  /*6b3e0*/  STL [R1+0x105c], R19 ;  /* 0x00105c1301007387 */ /* 0x0003e80000100800 */
[----:B------:R-:W-:Y:S04]  /*6b3f0*/  STL [R1+0x10a0], R12 ;  /* 0x0010a00c01007387 */ /* 0x000fe80000100800 */
[----:B----4-:R-:W4:Y:S01]  /*6b400*/  LDL.LU R17, [R1+0x11dc] ;  /* 0x0011dc0001117983 */ /* 0x010f220000300800 */
[----:B------:R-:W-:-:S03]  /*6b410*/  IMAD.MOV.U32 R11, RZ, RZ, R19 ;  /* 0x000000ffff0b7224 */ /* 0x000fc600078e0013 */
[----:B------:R3:W-:Y:S04]  /*6b420*/  STL [R1+0x109c], R18 ;  /* 0x00109c1201007387 */ /* 0x0007e80000100800 */
[----:B-1----:R-:W4:Y:S04]  /*6b430*/  LDL.LU R19, [R1+0x121c] ;  /* 0x00121c0001137983 */ /* 0x002f280000300800 */
[----:B------:R1:W-:Y:S01]  /*6b440*/  LDGSTS.E [R4+0x2c00], desc[UR60][R10.64], P0 ;  /* 0x02c000000a047fae */ /* 0x0003e2000812187c */
[----:B---3--:R-:W-:Y:S01]  /*6b450*/  IADD3 R14, P1, R14, R5, RZ ;  /* 0x000000050e0e7210 */ /* 0x008fe20007f3e0ff */
[----:B-1----:R-:W-:Y:S01]  /*6b460*/  IMAD.MOV.U32 R10, RZ, RZ, R12 ;  /* 0x000000ffff0a7224 */ /* 0x002fe200078e000c */
[----:B------:R-:W-:-:S02]  /*6b470*/  MOV R11, R18 ;  /* 0x00000012000b7202 */ /* 0x000fc40000000f00 */
[----:B------:R-:W-:Y:S01]  /*6b480*/  IADD3 R21, P2, R21, R5, RZ ;  /* 0x0000000515157210 */ /* 0x000fe20007f5e0ff */
[--C-:B------:R-:W-:Y:S01]  /*6b490*/  IMAD.X R20, R20, 0x1, R0.reuse, P1 ;  /* 0x0000000114147824 */ /* 0x100fe200008e0600 */
[----:B------:R-:W3:Y:S04]  /*6b4a0*/  LDL.LU R18, [R1+0x1260] ;  /* 0x0012600001127983 */ /* 0x000ee80000300800 */
[----:B------:R-:W3:Y:S04]  /*6b4b0*/  LDL.LU R12, [R1+0x12a0] ;  /* 0x0012a000010c7983 */ /* 0x000ee80000300800 */
[----:B------:R1:W-:Y:S01]  /*6b4c0*/  LDGSTS.E [R4+0x3000], desc[UR60][R10.64], P0 ;  /* 0x030000000a047fae */ /* 0x0003e2000812187c */
[----:B------:R-:W-:-:S03]  /*6b4d0*/  IMAD.X R22, R22, 0x1, R0, P2 ;  /* 0x0000000116167824 */ /* 0x000fc600010e0600 */
[----:B------:R-:W-:Y:S04]  /*6b4e0*/  STL [R1+0x10e0], R14 ;  /* 0x0010e00e01007387 */ /* 0x000fe80000100800 */
[----:B------:R1:W-:Y:S01]  /*6b4f0*/  STL [R1+0x10dc], R20 ;  /* 0x0010dc1401007387 */ /* 0x0003e20000100800 */
[-C--:B------:R-:W-:Y:S01]  /*6b500*/  IADD3 R3, P1, R3, R5.reuse, RZ ;  /* 0x0000000503037210 */ /* 0x080fe20007f3e0ff */
[----:B-1----:R-:W-:Y:S02]  /*6b510*/  IMAD.MOV.U32 R10, RZ, RZ, R14 ;  /* 0x000000ffff0a7224 */ /* 0x002fe400078e000e */
[----:B------:R-:W-:Y:S01]  /*6b520*/  IMAD.MOV.U32 R11, RZ, RZ, R20 ;  /* 0x000000ffff0b7224 */ /* 0x000fe200078e0014 */
[----:B------:R-:W-:Y:S04]  /*6b530*/  STL [R1+0x1120], R21 ;  /* 0x0011201501007387 */ /* 0x000fe80000100800 */
[----:B------:R-:W3:Y:S01]  /*6b540*/  LDL.LU R20, [R1+0x125c] ;  /* 0x00125c0001147983 */ /* 0x000ee20000300800 */
[----:B------:R-:W-:-:S03]  /*6b550*/  IADD3 R6, P2, R6, R5, RZ ;  /* 0x0000000506067210 */ /* 0x000fc60007f5e0ff */
[----:B------:R1:W-:Y:S04]  /*6b560*/  LDGSTS.E [R4+0x3400], desc[UR60][R10.64], P0 ;  /* 0x034000000a047fae */ /* 0x0003e8000812187c */
[----:B------:R-:W-:Y:S04]  /*6b570*/  STL [R1+0x111c], R22 ;  /* 0x00111c1601007387 */ /* 0x000fe80000100800 */
[----:B------:R-:W3:Y:S01]  /*6b580*/  LDL.LU R14, [R1+0x129c] ;  /* 0x00129c00010e7983 */ /* 0x000ee20000300800 */
[----:B-1----:R-:W-:Y:S01]  /*6b590*/  IMAD.MOV.U32 R10, RZ, RZ, R21 ;  /* 0x000000ffff0a7224 */ /* 0x002fe200078e0015 */
[----:B------:R-:W-:-:S02]  /*6b5a0*/  MOV R11, R22 ;  /* 0x00000016000b7202 */ /* 0x000fc40000000f00 */
[----:B------:R-:W-:Y:S04]  /*6b5b0*/  STL [R1+0x1160], R3 ;  /* 0x0011600301007387 */ /* 0x000fe80000100800 */
[----:B------:R1:W-:Y:S01]  /*6b5c0*/  LDGSTS.E [R4+0x3800], desc[UR60][R10.64], P0 ;  /* 0x038000000a047fae */ /* 0x0003e2000812187c */
[----:B------:R-:W-:-:S05]  /*6b5d0*/  IMAD.X R15, R15, 0x1, R0, P1 ;  /* 0x000000010f0f7824 */ /* 0x000fca00008e0600 */
[----:B------:R1:W-:Y:S02]  /*6b5e0*/  STL [R1+0x115c], R15 ;  /* 0x00115c0f01007387 */ /* 0x0003e40000100800 */
[----:B-1----:R-:W-:Y:S02]  /*6b5f0*/  IMAD.MOV.U32 R10, RZ, RZ, R3 ;  /* 0x000000ffff0a7224 */ /* 0x002fe400078e0003 */
[----:B------:R-:W-:Y:S01]  /*6b600*/  IMAD.X R16, R16, 0x1, R0, P2 ;  /* 0x0000000110107824 */ /* 0x000fe200010e0600 */
[----:B------:R-:W-:Y:S01]  /*6b610*/  STL [R1+0x11a0], R6 ;  /* 0x0011a00601007387 */ /* 0x000fe20000100800 */
[----:B------:R-:W-:-:S03]  /*6b620*/  IMAD.MOV.U32 R11, RZ, RZ, R15 ;  /* 0x000000ffff0b7224 */ /* 0x000fc600078e000f */
[----:B------:R-:W3:Y:S04]  /*6b630*/  LDL.LU R15, [R1+0x12e0] ;  /* 0x0012e000010f7983 */ /* 0x000ee80000300800 */
[----:B------:R1:W-:Y:S04]  /*6b640*/  STL [R1+0x119c], R16 ;  /* 0x00119c1001007387 */ /* 0x0003e80000100800 */
[----:B------:R2:W-:Y:S04]  /*6b650*/  LDGSTS.E [R4+0x3c00], desc[UR60][R10.64], P0 ;  /* 0x03c000000a047fae */ /* 0x0005e8000812187c */
[----:B------:R-:W3:Y:S01]  /*6b660*/  LDL.LU R3, [R1+0x1320] ;  /* 0x0013200001037983 */ /* 0x000ee20000300800 */
[----:B--2---:R-:W-:-:S03]  /*6b670*/  MOV R11, R16 ;  /* 0x00000010000b7202 */ /* 0x004fc60000000f00 */
[----:B-1----:R-:W2:Y:S01]  /*6b680*/  LDL.LU R16, [R1+0x12dc] ;  /* 0x0012dc0001107983 */ /* 0x002ea20000300800 */
[----:B------:R-:W-:-:S03]  /*6b690*/  IMAD.MOV.U32 R10, RZ, RZ, R6 ;  /* 0x000000ffff0a7224 */ /* 0x000fc600078e0006 */
[----:B------:R-:W2:Y:S01]  /*6b6a0*/  LDL.LU R6, [R1+0x131c] ;  /* 0x00131c0001067983 */ /* 0x000ea20000300800 */
[-C--:B------:R-:W-:Y:S02]  /*6b6b0*/  IADD3 R8, P1, R8, R5.reuse, RZ ;  /* 0x0000000508087210 */ /* 0x080fe40007f3e0ff */
[----:B------:R-:W-:Y:S01]  /*6b6c0*/  IADD3 R13, P2, R13, R5, RZ ;  /* 0x000000050d0d7210 */ /* 0x000fe20007f5e0ff */
[----:B------:R1:W-:Y:S04]  /*6b6d0*/  LDGSTS.E [R4+0x4000], desc[UR60][R10.64], P0 ;  /* 0x040000000a047fae */ /* 0x0003e8000812187c */
[----:B------:R4:W-:Y:S01]  /*6b6e0*/  STL [R1+0x11e0], R8 ;  /* 0x0011e00801007387 */ /* 0x0009e20000100800 */
[----:B-1----:R-:W-:Y:S02]  /*6b6f0*/  IMAD.MOV.U32 R10, RZ, RZ, R8 ;  /* 0x000000ffff0a7224 */ /* 0x002fe400078e0008 */
[----:B----4-:R-:W-:-:S04]  /*6b700*/  IMAD.X R17, R17, 0x1, R0, P1 ;  /* 0x0000000111117824 */ /* 0x010fc800008e0600 */
[----:B------:R-:W-:Y:S01]  /*6b710*/  IMAD.MOV.U32 R11, RZ, RZ, R17 ;  /* 0x000000ffff0b7224 */ /* 0x000fe200078e0011 */
[----:B------:R1:W-:Y:S01]  /*6b720*/  STL [R1+0x11dc], R17 ;  /* 0x0011dc1101007387 */ /* 0x0003e20000100800 */
[----:B------:R-:W-:-:S03]  /*6b730*/  IMAD.X R19, R19, 0x1, R0, P2 ;  /* 0x0000000113137824 */ /* 0x000fc600010e0600 */
[----:B------:R4:W-:Y:S04]  /*6b740*/  STL [R1+0x1220], R13 ;  /* 0x0012200d01007387 */ /* 0x0009e80000100800 */
[----:B------:R-:W2:Y:S04]  /*6b750*/  LDL.LU R8, [R1+0x1360] ;  /* 0x0013600001087983 */ /* 0x000ea80000300800 */
[----:B------:R4:W-:Y:S04]  /*6b760*/  STL [R1+0x121c], R19 ;  /* 0x00121c1301007387 */ /* 0x0009e80000100800 */
[----:B------:R4:W-:Y:S04]  /*6b770*/  LDGSTS.E [R4+0x4400], desc[UR60][R10.64], P0 ;  /* 0x044000000a047fae */ /* 0x0009e8000812187c */
[----:B-1----:R-:W2:Y:S01]  /*6b780*/  LDL.LU R17, [R1+0x13a0] ;  /* 0x0013a00001117983 */ /* 0x002ea20000300800 */
[----:B----4-:R-:W-:-:S03]  /*6b790*/  IMAD.MOV.U32 R10, RZ, RZ, R13 ;  /* 0x000000ffff0a7224 */ /* 0x010fc600078e000d */
[----:B------:R-:W4:Y:S01]  /*6b7a0*/  LDL.LU R13, [R1+0x135c] ;  /* 0x00135c00010d7983 */ /* 0x000f220000300800 */
[----:B------:R-:W-:-:S03]  /*6b7b0*/  MOV R11, R19 ;  /* 0x00000013000b7202 */ /* 0x000fc60000000f00 */
[----:B------:R-:W4:Y:S01]  /*6b7c0*/  LDL.LU R19, [R1+0x139c] ;  /* 0x00139c0001137983 */ /* 0x000f220000300800 */
[-C--:B---3--:R-:W-:Y:S02]  /*6b7d0*/  IADD3 R18, P1, R18, R5.reuse, RZ ;  /* 0x0000000512127210 */ /* 0x088fe40007f3e0ff */
[----:B------:R-:W-:Y:S01]  /*6b7e0*/  IADD3 R12, P2, R12, R5, RZ ;  /* 0x000000050c0c7210 */ /* 0x000fe20007f5e0ff */
[----:B------:R1:W-:Y:S04]  /*6b7f0*/  LDGSTS.E [R4+0x4800], desc[UR60][R10.64], P0 ;  /* 0x048000000a047fae */ /* 0x0003e8000812187c */
[----:B------:R3:W-:Y:S01]  /*6b800*/  STL [R1+0x1260], R18 ;  /* 0x0012601201007387 */ /* 0x0007e20000100800 */
[----:B------:R-:W-:Y:S02]  /*6b810*/  IMAD.X R20, R20, 0x1, R0, P1 ;  /* 0x0000000114147824 */ /* 0x000fe400008e0600 */
        /* <DEDUP_REMOVED lines=11> */
[-C--:B------:R-:W-:Y:S01]  /*6b8d0*/  IADD3 R15, P1, R15, R5.reuse, RZ ;  /* 0x000000050f0f7210 */ /* 0x080fe20007f3e0ff */
[----:B-1----:R-:W-:Y:S01]  /*6b8e0*/  IMAD.MOV.U32 R10, RZ, RZ, R12 ;  /* 0x000000ffff0a7224 */ /* 0x002fe200078e000c */
[----:B------:R-:W-:Y:S01]  /*6b8f0*/  MOV R11, R14 ;  /* 0x0000000e000b7202 */ /* 0x000fe20000000f00 */
[----:B------:R-:W3:Y:S04]  /*6b900*/  LDL.LU R12, [R1+0x1460] ;  /* 0x00146000010c7983 */ /* 0x000ee80000300800 */
[----:B------:R-:W3:Y:S01]  /*6b910*/  LDL.LU R14, [R1+0x14a0] ;  /* 0x0014a000010e7983 */ /* 0x000ee20000300800 */
[----:B------:R-:W-:-:S03]  /*6b920*/  IADD3 R3, P2, R3, R5, RZ ;  /* 0x0000000503037210 */ /* 0x000fc60007f5e0ff */
[----:B------:R1:W-:Y:S04]  /*6b930*/  STL [R1+0x12e0], R15 ;  /* 0x0012e00f01007387 */ /* 0x0003e80000100800 */
[----:B------:R1:W-:Y:S01]  /*6b940*/  LDGSTS.E [R4+0x5000], desc[UR60][R10.64], P0 ;  /* 0x050000000a047fae */ /* 0x0003e2000812187c */
[--C-:B--2---:R-:W-:Y:S02]  /*6b950*/  IMAD.X R16, R16, 0x1, R0.reuse, P1 ;  /* 0x0000000110107824 */ /* 0x104fe400008e0600 */
[----:B------:R-:W-:-:S03]  /*6b960*/  IMAD.X R6, R6, 0x1, R0, P2 ;  /* 0x0000000106067824 */ /* 0x000fc600010e0600 */
[----:B------:R2:W-:Y:S01]  /*6b970*/  STL [R1+0x12dc], R16 ;  /* 0x0012dc1001007387 */ /* 0x0005e20000100800 */
[----:B-1----:R-:W-:-:S03]  /*6b980*/  IMAD.MOV.U32 R10, RZ, RZ, R15 ;  /* 0x000000ffff0a7224 */ /* 0x002fc600078e000f */
[----:B------:R1:W-:Y:S01]  /*6b990*/  STL [R1+0x1320], R3 ;  /* 0x0013200301007387 */ /* 0x0003e20000100800 */
[----:B------:R-:W-:-:S03]  /*6b9a0*/  IMAD.MOV.U32 R11, RZ, RZ, R16 ;  /* 0x000000ffff0b7224 */ /* 0x000fc600078e0010 */
[----:B------:R-:W3:Y:S04]  /*6b9b0*/  LDL.LU R15, [R1+0x145c] ;  /* 0x00145c00010f7983 */ /* 0x000ee80000300800 */
[----:B------:R1:W-:Y:S04]  /*6b9c0*/  STL [R1+0x131c], R6 ;  /* 0x00131c0601007387 */ /* 0x0003e80000100800 */
[----:B--2---:R-:W2:Y:S04]  /*6b9d0*/  LDL.LU R16, [R1+0x149c] ;  /* 0x00149c0001107983 */ /* 0x004ea80000300800 */
[----:B------:R1:W-:Y:S02]  /*6b9e0*/  LDGSTS.E [R4+0x5400], desc[UR60][R10.64], P0 ;  /* 0x054000000a047fae */ /* 0x0003e4000812187c */
[----:B-1----:R-:W-:Y:S01]  /*6b9f0*/  IMAD.MOV.U32 R10, RZ, RZ, R3 ;  /* 0x000000ffff0a7224 */ /* 0x002fe200078e0003 */
[----:B------:R-:W-:Y:S01]  /*6ba00*/  MOV R11, R6 ;  /* 0x00000006000b7202 */ /* 0x000fe20000000f00 */
[----:B------:R-:W2:Y:S04]  /*6ba10*/  LDL.LU R3, [R1+0x14e0] ;  /* 0x0014e00001037983 */ /* 0x000ea80000300800 */
[----:B------:R-:W2:Y:S04]  /*6ba20*/  LDL.LU R6, [R1+0x1520] ;  /* 0x0015200001067983 */ /* 0x000ea80000300800 */
[----:B------:R1:W-:Y:S01]  /*6ba30*/  LDGSTS.E [R4+0x5800], desc[UR60][R10.64], P0 ;  /* 0x058000000a047fae */ /* 0x0003e2000812187c */
[----:B------:R-:W-:-:S05]  /*6ba40*/  IADD3 R8, P1, R8, R5, RZ ;  /* 0x0000000508087210 */ /* 0x000fca0007f3e0ff */
[----:B------:R4:W-:Y:S01]  /*6ba50*/  STL [R1+0x1360], R8 ;  /* 0x0013600801007387 */ /* 0x0009e20000100800 */
[----:B-1----:R-:W-:Y:S01]  /*6ba60*/  IMAD.MOV.U32 R10, RZ, RZ, R8 ;  /* 0x000000ffff0a7224 */ /* 0x002fe200078e0008 */
[----:B------:R-:W-:Y:S01]  /*6ba70*/  IADD3 R17, P2, R17, R5, RZ ;  /* 0x0000000511117210 */ /* 0x000fe20007f5e0ff */
[----:B----4-:R-:W-:-:S04]  /*6ba80*/  IMAD.X R13, R13, 0x1, R0, P1 ;  /* 0x000000010d0d7824 */ /* 0x010fc800008e0600 */
[----:B------:R-:W-:Y:S01]  /*6ba90*/  IMAD.X R19, R19, 0x1, R0, P2 ;  /* 0x0000000113137824 */ /* 0x000fe200010e0600 */
[----:B------:R1:W-:Y:S04]  /*6baa0*/  STL [R1+0x135c], R13 ;  /* 0x00135c0d01007387 */ /* 0x0003e80000100800 */
[----:B------:R-:W-:Y:S04]  /*6bab0*/  STL [R1+0x13a0], R17 ;  /* 0x0013a01101007387 */ /* 0x000fe80000100800 */
[----:B------:R-:W4:Y:S01]  /*6bac0*/  LDL.LU R8, [R1+0x14dc] ;  /* 0x0014dc0001087983 */ /* 0x000f220000300800 */
[----:B------:R-:W-:-:S03]  /*6bad0*/  IMAD.MOV.U32 R11, RZ, RZ, R13 ;  /* 0x000000ffff0b7224 */ /* 0x000fc600078e000d */
[----:B------:R3:W-:Y:S04]  /*6bae0*/  STL [R1+0x139c], R19 ;  /* 0x00139c1301007387 */ /* 0x0007e80000100800 */
[----:B-1----:R-:W4:Y:S04]  /*6baf0*/  LDL.LU R13, [R1+0x151c] ;  /* 0x00151c00010d7983 */ /* 0x002f280000300800 */
[----:B------:R1:W-:Y:S01]  /*6bb00*/  LDGSTS.E [R4+0x5c00], desc[UR60][R10.64], P0 ;  /* 0x05c000000a047fae */ /* 0x0003e2000812187c */
[----:B---3--:R-:W-:Y:S01]  /*6bb10*/  IADD3 R18, P1, R18, R5, RZ ;  /* 0x0000000512127210 */ /* 0x008fe20007f3e0ff */
[----:B-1----:R-:W-:Y:S01]  /*6bb20*/  IMAD.MOV.U32 R10, RZ, RZ, R17 ;  /* 0x000000ffff0a7224 */ /* 0x002fe200078e0011 */
[----:B------:R-:W-:-:S02]  /*6bb30*/  MOV R11, R19 ;  /* 0x00000013000b7202 */ /* 0x000fc40000000f00 */
[----:B------:R-:W3:Y:S01]  /*6bb40*/  LDL.LU R19, [R1+0x1560] ;  /* 0x0015600001137983 */ /* 0x000ee20000300800 */
[----:B------:R-:W-:-:S03]  /*6bb50*/  IADD3 R21, P2, R21, R5, RZ ;  /* 0x0000000515157210 */ /* 0x000fc60007f5e0ff */
[----:B------:R1:W-:Y:S01]  /*6bb60*/  LDGSTS.E [R4+0x6000], desc[UR60][R10.64], P0 ;  /* 0x060000000a047fae */ /* 0x0003e2000812187c */
[----:B------:R-:W-:-:S03]  /*6bb70*/  IMAD.X R20, R20, 0x1, R0, P1 ;  /* 0x0000000114147824 */ /* 0x000fc600008e0600 */
[----:B------:R-:W3:Y:S04]  /*6bb80*/  LDL.LU R17, [R1+0x15a0] ;  /* 0x0015a00001117983 */ /* 0x000ee80000300800 */
[----:B------:R-:W-:Y:S01]  /*6bb90*/  STL [R1+0x13e0], R18 ;  /* 0x0013e01201007387 */ /* 0x000fe20000100800 */
[----:B------:R-:W-:Y:S02]  /*6bba0*/  IMAD.X R22, R22, 0x1, R0, P2 ;  /* 0x0000000116167824 */ /* 0x000fe400010e0600 */
[----:B-1----:R-:W-:Y:S02]  /*6bbb0*/  IMAD.MOV.U32 R10, RZ, RZ, R18 ;  /* 0x000000ffff0a7224 */ /* 0x002fe400078e0012 */
[----:B------:R-:W-:Y:S01]  /*6bbc0*/  IMAD.MOV.U32 R11, RZ, RZ, R20 ;  /* 0x000000ffff0b7224 */ /* 0x000fe200078e0014 */
[----:B------:R1:W-:Y:S04]  /*6bbd0*/  STL [R1+0x13dc], R20 ;  /* 0x0013dc1401007387 */ /* 0x0003e80000100800 */
[----:B------:R-:W-:Y:S01]  /*6bbe0*/  STL [R1+0x1420], R21 ;  /* 0x0014201501007387 */ /* 0x000fe20000100800 */
[----:B------:R-:W-:-:S03]  /*6bbf0*/  IADD3 R12, P1, R12, R5, RZ ;  /* 0x000000050c0c7210 */ /* 0x000fc60007f3e0ff */
[----:B------:R1:W-:Y:S01]  /*6bc00*/  LDGSTS.E [R4+0x6400], desc[UR60][R10.64], P0 ;  /* 0x064000000a047fae */ /* 0x0003e2000812187c */
[----:B------:R-:W-:-:S03]  /*6bc10*/  IADD3 R14, P2, R14, R5, RZ ;  /* 0x000000050e0e7210 */ /* 0x000fc60007f5e0ff */
[----:B-1----:R-:W3:Y:S04]  /*6bc20*/  LDL.LU R20, [R1+0x155c] ;  /* 0x00155c0001147983 */ /* 0x002ee80000300800 */
[----:B------:R-:W-:Y:S01]  /*6bc30*/  STL [R1+0x141c], R22 ;  /* 0x00141c1601007387 */ /* 0x000fe20000100800 */
[----:B------:R-:W-:Y:S01]  /*6bc40*/  IMAD.MOV.U32 R10, RZ, RZ, R21 ;  /* 0x000000ffff0a7224 */ /* 0x000fe200078e0015 */
[----:B------:R-:W-:Y:S02]  /*6bc50*/  MOV R11, R22 ;  /* 0x00000016000b7202 */ /* 0x000fe40000000f00 */
[----:B------:R-:W3:Y:S04]  /*6bc60*/  LDL.LU R18, [R1+0x159c] ;  /* 0x00159c0001127983 */ /* 0x000ee80000300800 */
[----:B------:R1:W-:Y:S04]  /*6bc70*/  LDGSTS.E [R4+0x6800], desc[UR60][R10.64], P0 ;  /* 0x068000000a047fae */ /* 0x0003e8000812187c */
[----:B------:R-:W-:Y:S01]  /*6bc80*/  STL [R1+0x1460], R12 ;  /* 0x0014600c01007387 */ /* 0x000fe20000100800 */
[----:B------:R-:W-:-:S02]  /*6bc90*/  IMAD.X R15, R15, 0x1, R0, P1 ;  /* 0x000000010f0f7824 */ /* 0x000fc400008e0600 */
[----:B-1----:R-:W-:Y:S02]  /*6bca0*/  IMAD.MOV.U32 R10, RZ, RZ, R12 ;  /* 0x000000ffff0a7224 */ /* 0x002fe400078e000c */
[----:B------:R-:W-:Y:S01]  /*6bcb0*/  IMAD.MOV.U32 R11, RZ, RZ, R15 ;  /* 0x000000ffff0b7224 */ /* 0x000fe200078e000f */
[----:B------:R1:W-:Y:S01]  /*6bcc0*/  STL [R1+0x145c], R15 ;  /* 0x00145c0f01007387 */ /* 0x0003e20000100800 */
[----:B--2---:R-:W-:-:S03]  /*6bcd0*/  IMAD.X R16, R16, 0x1, R0, P2 ;  /* 0x0000000110107824 */ /* 0x004fc600010e0600 */
[----:B------:R-:W-:Y:S04]  /*6bce0*/  STL [R1+0x14a0], R14 ;  /* 0x0014a00e01007387 */ /* 0x000fe80000100800 */
[----:B------:R2:W-:Y:S04]  /*6bcf0*/  LDGSTS.E [R4+0x6c00], desc[UR60][R10.64], P0 ;  /* 0x06c000000a047fae */ /* 0x0005e8000812187c */
[----:B-1----:R-:W3:Y:S04]  /*6bd00*/  LDL.LU R15, [R1+0x15e0] ;  /* 0x0015e000010f7983 */ /* 0x002ee80000300800 */
[----:B------:R1:W-:Y:S04]  /*6bd10*/  STL [R1+0x149c], R16 ;  /* 0x00149c1001007387 */ /* 0x0003e80000100800 */
[----:B------:R-:W3:Y:S01]  /*6bd20*/  LDL.LU R12, [R1+0x1620] ;  /* 0x00162000010c7983 */ /* 0x000ee20000300800 */
[----:B--2---:R-:W-:Y:S01]  /*6bd30*/  MOV R11, R16 ;  /* 0x00000010000b7202 */ /* 0x004fe20000000f00 */
[----:B------:R-:W-:-:S02]  /*6bd40*/  IMAD.MOV.U32 R10, RZ, RZ, R14 ;  /* 0x000000ffff0a7224 */ /* 0x000fc400078e000e */
[----:B-1----:R-:W2:Y:S04]  /*6bd50*/  LDL.LU R16, [R1+0x15dc] ;  /* 0x0015dc0001107983 */ /* 0x002ea80000300800 */
[----:B------:R-:W2:Y:S01]  /*6bd60*/  LDL.LU R14, [R1+0x161c] ;  /* 0x00161c00010e7983 */ /* 0x000ea20000300800 */
[-C--:B------:R-:W-:Y:S02]  /*6bd70*/  IADD3 R3, P1, R3, R5.reuse, RZ ;  /* 0x0000000503037210 */ /* 0x080fe40007f3e0ff */
[----:B------:R-:W-:Y:S01]  /*6bd80*/  IADD3 R6, P2, R6, R5, RZ ;  /* 0x0000000506067210 */ /* 0x000fe20007f5e0ff */
[----:B------:R1:W-:Y:S04]  /*6bd90*/  LDGSTS.E [R4+0x7000], desc[UR60][R10.64], P0 ;  /* 0x070000000a047fae */ /* 0x0003e8000812187c */
[----:B------:R-:W-:Y:S01]  /*6bda0*/  STL [R1+0x14e0], R3 ;  /* 0x0014e00301007387 */ /* 0x000fe20000100800 */
[----:B-1----:R-:W-:-:S02]  /*6bdb0*/  IMAD.MOV.U32 R10, RZ, RZ, R3 ;  /* 0x000000ffff0a7224 */ /* 0x002fc400078e0003 */
[----:B----4-:R-:W-:-:S04]  /*6bdc0*/  IMAD.X R8, R8, 0x1, R0, P1 ;  /* 0x0000000108087824 */ /* 0x010fc800008e0600 */
[----:B------:R-:W-:Y:S01]  /*6bdd0*/  IMAD.MOV.U32 R11, RZ, RZ, R8 ;  /* 0x000000ffff0b7224 */ /* 0x000fe200078e0008 */
[----:B------:R1:W-:Y:S01]  /*6bde0*/  STL [R1+0x14dc], R8 ;  /* 0x0014dc0801007387 */ /* 0x0003e20000100800 */
[----:B------:R-:W-:-:S03]  /*6bdf0*/  IMAD.X R13, R13, 0x1, R0, P2 ;  /* 0x000000010d0d7824 */ /* 0x000fc600010e0600 */
[----:B------:R-:W-:Y:S04]  /*6be00*/  STL [R1+0x1520], R6 ;  /* 0x0015200601007387 */ /* 0x000fe80000100800 */
[----:B------:R4:W-:Y:S04]  /*6be10*/  LDGSTS.E [R4+0x7400], desc[UR60][R10.64], P0 ;  /* 0x074000000a047fae */ /* 0x0009e8000812187c */
[----:B-1----:R-:W2:Y:S04]  /*6be20*/  LDL.LU R8, [R1+0x1660] ;  /* 0x0016600001087983 */ /* 0x002ea80000300800 */
[----:B------:R1:W-:Y:S04]  /*6be30*/  STL [R1+0x151c], R13 ;  /* 0x00151c0d01007387 */ /* 0x0003e80000100800 */
[----:B------:R-:W2:Y:S01]  /*6be40*/  LDL.LU R3, [R1+0x16a0] ;  /* 0x0016a00001037983 */ /* 0x000ea20000300800 */
[----:B----4-:R-:W-:-:S03]  /*6be50*/  MOV R11, R13 ;  /* 0x0000000d000b7202 */ /* 0x010fc60000000f00 */
[----:B-1----:R-:W4:Y:S01]  /*6be60*/  LDL.LU R13, [R1+0x165c] ;  /* 0x00165c00010d7983 */ /* 0x002f220000300800 */
[----:B------:R-:W-:-:S03]  /*6be70*/  IMAD.MOV.U32 R10, RZ, RZ, R6 ;  /* 0x000000ffff0a7224 */ /* 0x000fc600078e0006 */
[----:B------:R-:W4:Y:S01]  /*6be80*/  LDL.LU R6, [R1+0x169c] ;  /* 0x00169c0001067983 */ /* 0x000f220000300800 */
[-C--:B---3--:R-:W-:Y:S02]  /*6be90*/  IADD3 R19, P1, R19, R5.reuse, RZ ;  /* 0x0000000513137210 */ /* 0x088fe40007f3e0ff */
[----:B------:R-:W-:Y:S01]  /*6bea0*/  IADD3 R17, P2, R17, R5, RZ ;  /* 0x0000000511117210 */ /* 0x000fe20007f5e0ff */
[----:B------:R1:W-:Y:S04]  /*6beb0*/  LDGSTS.E [R4+0x7800], desc[UR60][R10.64], P0 ;  /* 0x078000000a047fae */ /* 0x0003e8000812187c */
[----:B------:R3:W-:Y:S01]  /*6bec0*/  STL [R1+0x1560], R19 ;  /* 0x0015601301007387 */ /* 0x0007e20000100800 */
[----:B------:R-:W-:-:S05]  /*6bed0*/  IMAD.X R20, R20, 0x1, R0, P1 ;  /* 0x0000000114147824 */ /* 0x000fca00008e0600 */
[----:B------:R-:W-:Y:S01]  /*6bee0*/  STL [R1+0x155c], R20 ;  /* 0x00155c1401007387 */ /* 0x000fe20000100800 */
[----:B------:R-:W-:-:S03]  /*6bef0*/  IMAD.X R18, R18, 0x1, R0, P2 ;  /* 0x0000000112127824 */ /* 0x000fc600010e0600 */
[----:B------:R3:W-:Y:S01]  /*6bf00*/  STL [R1+0x15a0], R17 ;  /* 0x0015a01101007387 */ /* 0x0007e20000100800 */
[----:B-1----:R-:W-:-:S03]  /*6bf10*/  IMAD.MOV.U32 R10, RZ, RZ, R19 ;  /* 0x000000ffff0a7224 */ /* 0x002fc600078e0013 */
[----:B------:R1:W-:Y:S01]  /*6bf20*/  STL [R1+0x159c], R18 ;  /* 0x00159c1201007387 */ /* 0x0003e20000100800 */
[----:B------:R-:W-:-:S03]  /*6bf30*/  IMAD.MOV.U32 R11, RZ, RZ, R20 ;  /* 0x000000ffff0b7224 */ /* 0x000fc600078e0014 */
[----:B------:R-:W4:Y:S04]  /*6bf40*/  LDL.LU R152, [R1+0x16dc] ;  /* 0x0016dc0001987983 */ /* 0x000f280000300800 */
[----:B------:R-:W4:Y:S04]  /*6bf50*/  LDL.LU R23, [R1+0x16e0] ;  /* 0x0016e00001177983 */ /* 0x000f280000300800 */
[----:B------:R-:W4:Y:S04]  /*6bf60*/  LDL.LU R22, [R1+0x171c] ;  /* 0x00171c0001167983 */ /* 0x000f280000300800 */
[----:B------:R-:W4:Y:S04]  /*6bf70*/  LDL.LU R21, [R1+0x1720] ;  /* 0x0017200001157983 */ /* 0x000f280000300800 */
[----:B------:R1:W-:Y:S04]  /*6bf80*/  LDGSTS.E [R4+0x7c00], desc[UR60][R10.64], P0 ;  /* 0x07c000000a047fae */ /* 0x0003e8000812187c */
[----:B---3--:R-:W3:Y:S01]  /*6bf90*/  LDL.LU R19, [R1+0x1760] ;  /* 0x0017600001137983 */ /* 0x008ee20000300800 */
[----:B------:R-:W-:Y:S01]  /*6bfa0*/  IADD3 R15, P1, R15, R5, RZ ;  /* 0x000000050f0f7210 */ /* 0x000fe20007f3e0ff */
[----:B-1----:R-:W-:-:S02]  /*6bfb0*/  IMAD.MOV.U32 R10, RZ, RZ, R17 ;  /* 0x000000ffff0a7224 */ /* 0x002fc400078e0011 */
[----:B------:R-:W3:Y:S01]  /*6bfc0*/  LDL.LU R17, [R1+0x17a0] ;  /* 0x0017a00001117983 */ /* 0x000ee20000300800 */
[----:B------:R-:W-:-:S03]  /*6bfd0*/  IADD3 R12, P2, R12, R5, RZ ;  /* 0x000000050c0c7210 */ /* 0x000fc60007f5e0ff */
[----:B------:R-:W-:Y:S01]  /*6bfe0*/  STL [R1+0x15e0], R15 ;  /* 0x0015e00f01007387 */ /* 0x000fe20000100800 */
[--C-:B--2---:R-:W-:Y:S02]  /*6bff0*/  IMAD.X R16, R16, 0x1, R0.reuse, P1 ;  /* 0x0000000110107824 */ /* 0x104fe400008e0600 */
[----:B------:R-:W-:-:S03]  /*6c000*/  IMAD.X R14, R14, 0x1, R0, P2 ;  /* 0x000000010e0e7824 */ /* 0x000fc600010e0600 */
[----:B------:R-:W-:Y:S01]  /*6c010*/  STL [R1+0x15dc], R16 ;  /* 0x0015dc1001007387 */ /* 0x000fe20000100800 */
[----:B------:R-:W-:-:S03]  /*6c020*/  MOV R11, R18 ;  /* 0x00000012000b7202 */ /* 0x000fc60000000f00 */
[----:B------:R-:W-:Y:S04]  /*6c030*/  STL [R1+0x1620], R12 ;  /* 0x0016200c01007387 */ /* 0x000fe80000100800 */
[----:B------:R-:W2:Y:S04]  /*6c040*/  LDL.LU R20, [R1+0x175c] ;  /* 0x00175c0001147983 */ /* 0x000ea80000300800 */
[----:B------:R1:W-:Y:S04]  /*6c050*/  STL [R1+0x161c], R14 ;  /* 0x00161c0e01007387 */ /* 0x0003e80000100800 */
[----:B------:R-:W2:Y:S04]  /*6c060*/  LDL.LU R18, [R1+0x179c] ;  /* 0x00179c0001127983 */ /* 0x000ea80000300800 */
[----:B------:R1:W-:Y:S02]  /*6c070*/  LDGSTS.E [R4+0x20000], desc[UR60][R10.64], P0 ;  /* 0x200000000a047fae */ /* 0x0003e4000812187c */
[----:B-1----:R-:W-:-:S02]  /*6c080*/  IMAD.MOV.U32 R10, RZ, RZ, R15 ;  /* 0x000000ffff0a7224 */ /* 0x002fc400078e000f */
[----:B------:R-:W-:-:S05]  /*6c090*/  IMAD.MOV.U32 R11, RZ, RZ, R16 ;  /* 0x000000ffff0b7224 */ /* 0x000fca00078e0010 */
[----:B------:R1:W-:Y:S02]  /*6c0a0*/  LDGSTS.E [R4+0x20400], desc[UR60][R10.64], P0 ;  /* 0x204000000a047fae */ /* 0x0003e4000812187c */
[----:B-1----:R-:W-:Y:S01]  /*6c0b0*/  MOV R11, R14 ;  /* 0x0000000e000b7202 */ /* 0x002fe20000000f00 */
[----:B------:R-:W-:Y:S01]  /*6c0c0*/  IMAD.MOV.U32 R10, RZ, RZ, R12 ;  /* 0x000000ffff0a7224 */ /* 0x000fe200078e000c */
[----:B------:R-:W2:Y:S04]  /*6c0d0*/  LDL.LU R14, [R1+0x17e0] ;  /* 0x0017e000010e7983 */ /* 0x000ea80000300800 */
[----:B------:R-:W2:Y:S04]  /*6c0e0*/  LDL.LU R12, [R1+0x17e8] ;  /* 0x0017e800010c7983 */ /* 0x000ea80000300800 */
[----:B------:R1:W-:Y:S01]  /*6c0f0*/  LDGSTS.E [R4+0x20800], desc[UR60][R10.64], P0 ;  /* 0x208000000a047fae */ /* 0x0003e2000812187c */
[----:B------:R-:W-:-:S05]  /*6c100*/  IADD3 R8, P1, R8, R5, RZ ;  /* 0x0000000508087210 */ /* 0x000fca0007f3e0ff */
[----:B------:R-:W-:Y:S01]  /*6c110*/  STL [R1+0x1660], R8 ;  /* 0x0016600801007387 */ /* 0x000fe20000100800 */
[----:B------:R-:W-:Y:S01]  /*6c120*/  IADD3 R3, P2, R3, R5, RZ ;  /* 0x0000000503037210 */ /* 0x000fe20007f5e0ff */
[----:B----4-:R-:W-:-:S04]  /*6c130*/  IMAD.X R13, R13, 0x1, R0, P1 ;  /* 0x000000010d0d7824 */ /* 0x010fc800008e0600 */
[----:B------:R-:W-:Y:S01]  /*6c140*/  IMAD.X R6, R6, 0x1, R0, P2 ;  /* 0x0000000106067824 */ /* 0x000fe200010e0600 */
[----:B------:R4:W-:Y:S04]  /*6c150*/  STL [R1+0x165c], R13 ;  /* 0x00165c0d01007387 */ /* 0x0009e80000100800 */
[----:B------:R-:W-:Y:S04]  /*6c160*/  STL [R1+0x16a0], R3 ;  /* 0x0016a00301007387 */ /* 0x000fe80000100800 */
[----:B------:R-:W2:Y:S01]  /*6c170*/  LDL.LU R15, [R1+0x17dc] ;  /* 0x0017dc00010f7983 */ /* 0x000ea20000300800 */
[----:B-1----:R-:W-:-:S03]  /*6c180*/  IMAD.MOV.U32 R11, RZ, RZ, R13 ;  /* 0x000000ffff0b7224 */ /* 0x002fc600078e000d */
[----:B------:R1:W-:Y:S04]  /*6c190*/  STL [R1+0x169c], R6 ;  /* 0x00169c0601007387 */ /* 0x0003e80000100800 */
[----:B----4-:R-:W4:Y:S01]  /*6c1a0*/  LDL.LU R13, [R1+0x17e4] ;  /* 0x0017e400010d7983 */ /* 0x010f220000300800 */
[----:B------:R-:W-:-:S03]  /*6c1b0*/  IMAD.MOV.U32 R10, RZ, RZ, R8 ;  /* 0x000000ffff0a7224 */ /* 0x000fc600078e0008 */
[----:B------:R-:W4:Y:S04]  /*6c1c0*/  LDL.LU R16, [R1+0x17ec] ;  /* 0x0017ec0001107983 */ /* 0x000f280000300800 */
[----:B------:R1:W-:Y:S04]  /*6c1d0*/  LDGSTS.E [R4+0x20c00], desc[UR60][R10.64], P0 ;  /* 0x20c000000a047fae */ /* 0x0003e8000812187c */
[----:B------:R-:W4:Y:S01]  /*6c1e0*/  LDL.LU R8, [R1+0x17f0] ;  /* 0x0017f00001087983 */ /* 0x000f220000300800 */
[----:B-1----:R-:W-:Y:S01]  /*6c1f0*/  MOV R11, R6 ;  /* 0x00000006000b7202 */ /* 0x002fe20000000f00 */
[----:B------:R-:W-:-:S02]  /*6c200*/  IMAD.MOV.U32 R10, RZ, RZ, R3 ;  /* 0x000000ffff0a7224 */ /* 0x000fc400078e0003 */
[----:B------:R-:W4:Y:S04]  /*6c210*/  LDL.LU R6, [R1+0x17f4] ;  /* 0x0017f40001067983 */ /* 0x000f280000300800 */
[----:B------:R-:W4:Y:S01]  /*6c220*/  LDL.LU R3, [R1+0x17f8] ;  /* 0x0017f80001037983 */ /* 0x000f220000300800 */
[----:B------:R-:W-:-:S03]  /*6c230*/  IADD3 R23, P1, R23, R5, RZ ;  /* 0x0000000517177210 */ /* 0x000fc60007f3e0ff */
[----:B------:R1:W-:Y:S02]  /*6c240*/  LDGSTS.E [R4+0x21000], desc[UR60][R10.64], P0 ;  /* 0x210000000a047fae */ /* 0x0003e4000812187c */
[--C-:B------:R-:W-:Y:S01]  /*6c250*/  IMAD.X R152, R152, 0x1, R0.reuse, P1 ;  /* 0x0000000198987824 */ /* 0x100fe200008e0600 */
[-C--:B------:R-:W-:Y:S01]  /*6c260*/  IADD3 R21, P2, R21, R5.reuse, RZ ;  /* 0x0000000515157210 */ /* 0x080fe20007f5e0ff */
[----:B------:R-:W-:Y:S04]  /*6c270*/  STL [R1+0x16e0], R23 ;  /* 0x0016e01701007387 */ /* 0x000fe80000100800 */
[----:B------:R-:W-:Y:S01]  /*6c280*/  IMAD.X R22, R22, 0x1, R0, P2 ;  /* 0x0000000116167824 */ /* 0x000fe200010e0600 */
[----:B---3--:R-:W-:Y:S01]  /*6c290*/  IADD3 R19, P1, R19, R5, RZ ;  /* 0x0000000513137210 */ /* 0x008fe20007f3e0ff */
[----:B------:R-:W-:Y:S01]  /*6c2a0*/  STL [R1+0x16dc], R152 ;  /* 0x0016dc9801007387 */ /* 0x000fe20000100800 */
[----:B-1----:R-:W-:-:S02]  /*6c2b0*/  IMAD.MOV.U32 R10, RZ, RZ, R23 ;  /* 0x000000ffff0a7224 */ /* 0x002fc400078e0017 */
[----:B------:R-:W-:Y:S01]  /*6c2c0*/  IMAD.MOV.U32 R11, RZ, RZ, R152 ;  /* 0x000000ffff0b7224 */ /* 0x000fe200078e0098 */
[----:B------:R-:W-:Y:S01]  /*6c2d0*/  STL [R1+0x1720], R21 ;  /* 0x0017201501007387 */ /* 0x000fe20000100800 */
[----:B------:R-:W-:-:S03]  /*6c2e0*/  IADD3 R17, P2, R17, R5, RZ ;  /* 0x0000000511117210 */ /* 0x000fc60007f5e0ff */
[----:B------:R1:W-:Y:S04]  /*6c2f0*/  STL [R1+0x171c], R22 ;  /* 0x00171c1601007387 */ /* 0x0003e80000100800 */
[----:B------:R-:W-:Y:S04]  /*6c300*/  STL [R1+0x1760], R19 ;  /* 0x0017601301007387 */ /* 0x000fe80000100800 */
[----:B------:R3:W-:Y:S01]  /*6c310*/  LDGSTS.E [R4+0x21400], desc[UR60][R10.64], P0 ;  /* 0x214000000a047fae */ /* 0x0007e2000812187c */
[----:B--2---:R-:W-:Y:S01]  /*6c320*/  IMAD.X R20, R20, 0x1, R0, P1 ;  /* 0x0000000114147824 */ /* 0x004fe200008e0600 */
[----:B---3--:R-:W-:-:S04]  /*6c330*/  MOV R11, R22 ;  /* 0x00000016000b7202 */ /* 0x008fc80000000f00 */
[----:B------:R-:W-:Y:S01]  /*6c340*/  STL [R1+0x175c], R20 ;  /* 0x00175c1401007387 */ /* 0x000fe20000100800 */
[----:B------:R-:W-:-:S03]  /*6c350*/  IMAD.X R18, R18, 0x1, R0, P2 ;  /* 0x0000000112127824 */ /* 0x000fc600010e0600 */
[----:B------:R-:W-:Y:S04]  /*6c360*/  STL [R1+0x17a0], R17 ;  /* 0x0017a01101007387 */ /* 0x000fe80000100800 */
[----:B------:R-:W-:Y:S04]  /*6c370*/  STL [R1+0x179c], R18 ;  /* 0x00179c1201007387 */ /* 0x000fe80000100800 */
[----:B-1----:R-:W2:Y:S04]  /*6c380*/  LDL.LU.64 R22, [R1+0x8f0] ;  /* 0x0008f00001167983 */ /* 0x002ea80000300a00 */
[----:B------:R-:W3:Y:S04]  /*6c390*/  LDL.LU.64 R154, [R1+0x980] ;  /* 0x00098000019a7983 */ /* 0x000ee80000300a00 */
[----:B------:R-:W3:Y:S01]  /*6c3a0*/  LDL.LU.64 R152, [R1+0x978] ;  /* 0x0009780001987983 */ /* 0x000ee20000300a00 */
[----:B------:R-:W-:-:S05]  /*6c3b0*/  IMAD.MOV.U32 R10, RZ, RZ, R21 ;  /* 0x000000ffff0a7224 */ /* 0x000fca00078e0015 */
[----:B------:R1:W-:Y:S02]  /*6c3c0*/  LDGSTS.E [R4+0x21800], desc[UR60][R10.64], P0 ;  /* 0x218000000a047fae */ /* 0x0003e4000812187c */
[----:B-1----:R-:W-:Y:S02]  /*6c3d0*/  IMAD.MOV.U32 R10, RZ, RZ, R19 ;  /* 0x000000ffff0a7224 */ /* 0x002fe400078e0013 */
[----:B------:R-:W-:Y:S01]  /*6c3e0*/  IMAD.MOV.U32 R11, RZ, RZ, R20 ;  /* 0x000000ffff0b7224 */ /* 0x000fe200078e0014 */
[----:B------:R-:W-:-:S04]  /*6c3f0*/  IADD3 R14, P1, R14, R5, RZ ;  /* 0x000000050e0e7210 */ /* 0x000fc80007f3e0ff */
[----:B------:R1:W-:Y:S01]  /*6c400*/  LDGSTS.E [R4+0x21c00], desc[UR60][R10.64], P0 ;  /* 0x21c000000a047fae */ /* 0x0003e2000812187c */
[----:B------:R-:W-:Y:S01]  /*6c410*/  IADD3 R12, P2, R12, R5, RZ ;  /* 0x000000050c0c7210 */ /* 0x000fe20007f5e0ff */
[----:B-1----:R-:W-:Y:S01]  /*6c420*/  IMAD.MOV.U32 R10, RZ, RZ, R17 ;  /* 0x000000ffff0a7224 */ /* 0x002fe200078e0011 */
[----:B------:R-:W-:Y:S01]  /*6c430*/  MOV R11, R18 ;  /* 0x00000012000b7202 */ /* 0x000fe20000000f00 */
[----:B------:R-:W-:Y:S04]  /*6c440*/  STL [R1+0x17e0], R14 ;  /* 0x0017e00e01007387 */ /* 0x000fe80000100800 */
[----:B------:R1:W-:Y:S02]  /*6c450*/  LDGSTS.E [R4+0x22000], desc[UR60][R10.64], P0 ;  /* 0x220000000a047fae */ /* 0x0003e4000812187c */
[----:B-1----:R-:W-:-:S02]  /*6c460*/  IMAD.MOV.U32 R10, RZ, RZ, R14 ;  /* 0x000000ffff0a7224 */ /* 0x002fc400078e000e */
[----:B------:R-:W-:-:S04]  /*6c470*/  IMAD.X R15, R15, 0x1, R0, P1 ;  /* 0x000000010f0f7824 */ /* 0x000fc800008e0600 */
[----:B------:R-:W-:Y:S01]  /*6c480*/  IMAD.MOV.U32 R11, RZ, RZ, R15 ;  /* 0x000000ffff0b7224 */ /* 0x000fe200078e000f */
[----:B------:R-:W-:Y:S01]  /*6c490*/  STL [R1+0x17dc], R15 ;  /* 0x0017dc0f01007387 */ /* 0x000fe20000100800 */
[----:B----4-:R-:W-:-:S03]  /*6c4a0*/  IMAD.X R13, R13, 0x1, R0, P2 ;  /* 0x000000010d0d7824 */ /* 0x010fc600010e0600 */
[----:B------:R-:W-:Y:S04]  /*6c4b0*/  STL [R1+0x17e8], R12 ;  /* 0x0017e80c01007387 */ /* 0x000fe80000100800 */
[----:B------:R1:W-:Y:S04]  /*6c4c0*/  LDGSTS.E [R4+0x22400], desc[UR60][R10.64], P0 ;  /* 0x224000000a047fae */ /* 0x0003e8000812187c */
[----:B------:R4:W-:Y:S01]  /*6c4d0*/  STL [R1+0x17e4], R13 ;  /* 0x0017e40d01007387 */ /* 0x0009e20000100800 */
[----:B------:R-:W-:Y:S01]  /*6c4e0*/  IADD3 R8, P1, R8, R5, RZ ;  /* 0x0000000508087210 */ /* 0x000fe20007f3e0ff */
[----:B-1----:R-:W-:Y:S01]  /*6c4f0*/  IMAD.MOV.U32 R10, RZ, RZ, R12 ;  /* 0x000000ffff0a7224 */ /* 0x002fe200078e000c */
[----:B------:R-:W-:-:S02]  /*6c500*/  MOV R11, R13 ;  /* 0x0000000d000b7202 */ /* 0x000fc40000000f00 */
[----:B----4-:R-:W4:Y:S01]  /*6c510*/  LDL.LU.64 R12, [R1+0x970] ;  /* 0x00097000010c7983 */ /* 0x010f220000300a00 */
[----:B------:R-:W-:-:S03]  /*6c520*/  IMAD.X R16, R16, 0x1, R0, P1 ;  /* 0x0000000110107824 */ /* 0x000fc600008e0600 */
[----:B------:R-:W4:Y:S01]  /*6c530*/  LDL.LU.64 R162, [R1+0x968] ;  /* 0x0009680001a27983 */ /* 0x000f220000300a00 */
[----:B------:R-:W-:-:S03]  /*6c540*/  IADD3 R3, P2, R3, R5, RZ ;  /* 0x0000000503037210 */ /* 0x000fc60007f5e0ff */
[----:B------:R-:W4:Y:S02]  /*6c550*/  LDL.LU.64 R14, [R1+0x960] ;  /* 0x00096000010e7983 */ /* 0x000f240000300a00 */
[----:B------:R-:W-:Y:S02]  /*6c560*/  IMAD.X R6, R6, 0x1, R0, P2 ;  /* 0x0000000106067824 */ /* 0x000fe400010e0600 */
[----:B------:R-:W-:Y:S04]  /*6c570*/  STL [R1+0x17f0], R8 ;  /* 0x0017f00801007387 */ /* 0x000fe80000100800 */
[----:B------:R1:W-:Y:S04]  /*6c580*/  STL [R1+0x17ec], R16 ;  /* 0x0017ec1001007387 */ /* 0x0003e80000100800 */
[----:B------:R2:W-:Y:S04]  /*6c590*/  STL [R1+0x17f8], R3 ;  /* 0x0017f80301007387 */ /* 0x0005e80000100800 */
[----:B------:R4:W-:Y:S04]  /*6c5a0*/  STL [R1+0x17f4], R6 ;  /* 0x0017f40601007387 */ /* 0x0009e80000100800 */
[----:B------:R-:W4:Y:S04]  /*6c5b0*/  LDL.LU.64 R164, [R1+0x958] ;  /* 0x0009580001a47983 */ /* 0x000f280000300a00 */
[----:B------:R1:W-:Y:S02]  /*6c5c0*/  LDGSTS.E [R4+0x22800], desc[UR60][R10.64], P0 ;  /* 0x228000000a047fae */ /* 0x0003e4000812187c */
[----:B-1----:R-:W-:-:S02]  /*6c5d0*/  IMAD.MOV.U32 R11, RZ, RZ, R16 ;  /* 0x000000ffff0b7224 */ /* 0x002fc400078e0010 */
[----:B------:R-:W4:Y:S04]  /*6c5e0*/  LDL.LU.64 R16, [R1+0x950] ;  /* 0x0009500001107983 */ /* 0x000f280000300a00 */
[----:B------:R-:W4:Y:S04]  /*6c5f0*/  LDL.LU.64 R166, [R1+0x948] ;  /* 0x0009480001a67983 */ /* 0x000f280000300a00 */
[----:B------:R-:W4:Y:S04]  /*6c600*/  LDL.LU.64 R18, [R1+0x940] ;  /* 0x0009400001127983 */ /* 0x000f280000300a00 */
[----:B------:R-:W4:Y:S01]  /*6c610*/  LDL.LU.64 R168, [R1+0x938] ;  /* 0x0009380001a87983 */ /* 0x000f220000300a00 */
[----:B------:R-:W-:-:S03]  /*6c620*/  IMAD.MOV.U32 R10, RZ, RZ, R8 ;  /* 0x000000ffff0a7224 */ /* 0x000fc600078e0008 */
[----:B------:R-:W4:Y:S04]  /*6c630*/  LDL.LU.64 R20, [R1+0x930] ;  /* 0x0009300001147983 */ /* 0x000f280000300a00 */
[----:B------:R-:W4:Y:S04]  /*6c640*/  LDL.LU R172, [R1+0xda4] ;  /* 0x000da40001ac7983 */ /* 0x000f280000300800 */
[----:B------:R-:W4:Y:S04]  /*6c650*/  LDL.LU R171, [R1+0xda8] ;  /* 0x000da80001ab7983 */ /* 0x000f280000300800 */
[----:B------:R-:W4:Y:S01]  /*6c660*/  LDL.LU.64 R176, [R1+0x928] ;  /* 0x0009280001b07983 */ /* 0x000f220000300a00 */
[----:B--2---:R-:W-:-:S03]  /*6c670*/  IADD3 R156, P1, R22, R5, RZ ;  /* 0x00000005169c7210 */ /* 0x004fc60007f3e0ff */
[----:B------:R1:W-:Y:S02]  /*6c680*/  LDGSTS.E [R4+0x22c00], desc[UR60][R10.64], P0 ;  /* 0x22c000000a047fae */ /* 0x0003e4000812187c */
[----:B-1----:R-:W-:Y:S01]  /*6c690*/  IMAD.MOV.U32 R10, RZ, RZ, R3 ;  /* 0x000000ffff0a7224 */ /* 0x002fe200078e0003 */
[----:B------:R-:W-:Y:S01]  /*6c6a0*/  MOV R11, R6 ;  /* 0x00000006000b7202 */ /* 0x000fe20000000f00 */
[--C-:B------:R-:W-:Y:S01]  /*6c6b0*/  IMAD.X R3, R23, 0x1, R0.reuse, P1 ;  /* 0x0000000117037824 */ /* 0x100fe200008e0600 */
[-C--:B---3--:R-:W-:Y:S01]  /*6c6c0*/  IADD3 R157, P1, R154, R5.reuse, RZ ;  /* 0x000000059a9d7210 */ /* 0x088fe20007f3e0ff */
[----:B------:R-:W2:Y:S04]  /*6c6d0*/  LDL.LU.64 R22, [R1+0x920] ;  /* 0x0009200001167983 */ /* 0x000ea80000300a00 */
[----:B------:R1:W-:Y:S04]  /*6c6e0*/  LDGSTS.E [R4+0x23000], desc[UR60][R10.64], P0 ;  /* 0x230000000a047fae */ /* 0x0003e8000812187c */
[----:B------:R-:W3:Y:S01]  /*6c6f0*/  LDL.LU.64 R180, [R1+0x918] ;  /* 0x0009180001b47983 */ /* 0x000ee20000300a00 */
[----:B-1----:R-:W-:Y:S01]  /*6c700*/  IMAD.X R10, R155, 0x1, R0, P1 ;  /* 0x000000019b0a7824 */ /* 0x002fe200008e0600 */
[----:B------:R-:W-:-:S05]  /*6c710*/  IADD3 R158, P1, R152, R5, RZ ;  /* 0x00000005989e7210 */ /* 0x000fca0007f3e0ff */
[----:B------:R-:W-:Y:S02]  /*6c720*/  IMAD.X R11, R153, 0x1, R0, P1 ;  /* 0x00000001990b7824 */ /* 0x000fe400008e0600 */
[----:B------:R-:W3:Y:S04]  /*6c730*/  LDL.LU.64 R152, [R1+0x910] ;  /* 0x0009100001987983 */ /* 0x000ee80000300a00 */
[----:B------:R-:W3:Y:S04]  /*6c740*/  LDL.LU.64 R178, [R1+0x908] ;  /* 0x0009080001b27983 */ /* 0x000ee80000300a00 */
[----:B------:R-:W3:Y:S04]  /*6c750*/  LDL.LU.64 R154, [R1+0x900] ;  /* 0x00090000019a7983 */ /* 0x000ee80000300a00 */
[----:B------:R-:W3:Y:S01]  /*6c760*/  LDL.LU.64 R174, [R1+0x8f8] ;  /* 0x0008f80001ae7983 */ /* 0x000ee20000300a00 */
[----:B------:R-:W-:Y:S01]  /*6c770*/  IMAD.MOV.U32 R226, RZ, RZ, R157 ;  /* 0x000000ffffe27224 */ /* 0x000fe200078e009d */
[----:B------:R-:W-:Y:S01]  /*6c780*/  MOV R227, R10 ;  /* 0x0000000a00e37202 */ /* 0x000fe20000000f00 */
[----:B------:R-:W-:-:S02]  /*6c790*/  IMAD.MOV.U32 R222, RZ, RZ, R158 ;  /* 0x000000ffffde7224 */ /* 0x000fc400078e009e */
[----:B------:R-:W-:Y:S02]  /*6c7a0*/  IMAD.MOV.U32 R223, RZ, RZ, R11 ;  /* 0x000000ffffdf7224 */ /* 0x000fe400078e000b */
[----:B------:R-:W-:Y:S04]  /*6c7b0*/  LDGSTS.E [R4+0x23400], desc[UR60][R226.64], P0 ;  /* 0x23400000e2047fae */ /* 0x000fe8000812187c */
[----:B------:R-:W-:Y:S01]  /*6c7c0*/  LDGSTS.E [R4+0x23800], desc[UR60][R222.64], P0 ;  /* 0x23800000de047fae */ /* 0x000fe2000812187c */
[----:B----4-:R-:W-:-:S05]  /*6c7d0*/  IADD3 R159, P1, R12, R5, RZ ;  /* 0x000000050c9f7210 */ /* 0x010fca0007f3e0ff */
[----:B------:R-:W-:Y:S01]  /*6c7e0*/  IMAD.X R12, R13, 0x1, R0, P1 ;  /* 0x000000010d0c7824 */ /* 0x000fe200008e0600 */
[----:B------:R-:W-:-:S04]  /*6c7f0*/  IADD3 R160, P1, R162, R5, RZ ;  /* 0x00000005a2a07210 */ /* 0x000fc80007f3e0ff */
[----:B------:R-:W-:Y:S02]  /*6c800*/  IADD3.X R13, R163, R0, RZ, P1, !PT ;  /* 0x00000000a30d7210 */ /* 0x000fe40000ffe4ff */
[----:B------:R-:W-:-:S05]  /*6c810*/  IADD3 R161, P1, R14, R5, RZ ;  /* 0x000000050ea17210 */ /* 0x000fca0007f3e0ff */
[----:B------:R-:W-:Y:S01]  /*6c820*/  IMAD.X R14, R15, 0x1, R0, P1 ;  /* 0x000000010f0e7824 */ /* 0x000fe200008e0600 */
[----:B------:R-:W-:-:S05]  /*6c830*/  IADD3 R162, P1, R164, R5, RZ ;  /* 0x00000005a4a27210 */ /* 0x000fca0007f3e0ff */
[----:B------:R-:W-:Y:S01]  /*6c840*/  IMAD.X R15, R165, 0x1, R0, P1 ;  /* 0x00000001a50f7824 */ /* 0x000fe200008e0600 */
[----:B------:R-:W-:-:S05]  /*6c850*/  IADD3 R163, P1, R16, R5, RZ ;  /* 0x0000000510a37210 */ /* 0x000fca0007f3e0ff */
[----:B------:R-:W-:Y:S01]  /*6c860*/  IMAD.X R16, R17, 0x1, R0, P1 ;  /* 0x0000000111107824 */ /* 0x000fe200008e0600 */
[----:B------:R-:W-:-:S05]  /*6c870*/  IADD3 R164, P1, R166, R5, RZ ;  /* 0x00000005a6a47210 */ /* 0x000fca0007f3e0ff */
        /* <DEDUP_REMOVED lines=9> */
[----:B--2---:R-:W-:-:S05]  /*6c910*/  IADD3 R169, P1, R22, R5, RZ ;  /* 0x0000000516a97210 */ /* 0x004fca0007f3e0ff */
[----:B------:R-:W-:Y:S01]  /*6c920*/  IMAD.X R22, R23, 0x1, R0, P1 ;  /* 0x0000000117167824 */ /* 0x000fe200008e0600 */
[----:B---3--:R-:W-:-:S04]  /*6c930*/  IADD3 R176, P1, R180, R5, RZ ;  /* 0x00000005b4b07210 */ /* 0x008fc80007f3e0ff */
[----:B------:R-:W-:Y:S02]  /*6c940*/  IADD3.X R23, R181, R0, RZ, P1, !PT ;  /* 0x00000000b5177210 */ /* 0x000fe40000ffe4ff */
[----:B------:R-:W-:-:S05]  /*6c950*/  IADD3 R177, P1, R152, R5, RZ ;  /* 0x0000000598b17210 */ /* 0x000fca0007f3e0ff */
[----:B------:R-:W-:Y:S01]  /*6c960*/  IMAD.X R152, R153, 0x1, R0, P1 ;  /* 0x0000000199987824 */ /* 0x000fe200008e0600 */
[----:B------:R-:W-:-:S05]  /*6c970*/  IADD3 R173, P1, R178, R5, RZ ;  /* 0x00000005b2ad7210 */ /* 0x000fca0007f3e0ff */
[----:B------:R-:W-:Y:S01]  /*6c980*/  IMAD.X R153, R179, 0x1, R0, P1 ;  /* 0x00000001b3997824 */ /* 0x000fe200008e0600 */
[-C--:B------:R-:W-:Y:S02]  /*6c990*/  IADD3 R8, P1, R154, R5.reuse, RZ ;  /* 0x000000059a087210 */ /* 0x080fe40007f3e0ff */
[----:B------:R-:W-:-:S03]  /*6c9a0*/  IADD3 R6, P2, R174, R5, RZ ;  /* 0x00000005ae067210 */ /* 0x000fc60007f5e0ff */
[--C-:B------:R-:W-:Y:S01]  /*6c9b0*/  IMAD.X R154, R155, 0x1, R0.reuse, P1 ;  /* 0x000000019b9a7824 */ /* 0x100fe200008e0600 */
[----:B------:R-:W-:Y:S01]  /*6c9c0*/  IADD3 R171, P1, R171, R5, RZ ;  /* 0x00000005abab7210 */ /* 0x000fe20007f3e0ff */
[----:B------:R-:W-:Y:S02]  /*6c9d0*/  IMAD.X R155, R175, 0x1, R0, P2 ;  /* 0x00000001af9b7824 */ /* 0x000fe400010e0600 */
[----:B------:R-:W-:Y:S01]  /*6c9e0*/  IMAD.MOV.U32 R174, RZ, RZ, R156 ;  /* 0x000000ffffae7224 */ /* 0x000fe200078e009c */
[----:B------:R-:W-:Y:S01]  /*6c9f0*/  IADD3.X R172, R172, R0, RZ, P1, !PT ;  /* 0x00000000acac7210 */ /* 0x000fe20000ffe4ff */
[----:B------:R-:W-:Y:S01]  /*6ca00*/  IMAD.MOV.U32 R175, RZ, RZ, R3 ;  /* 0x000000ffffaf7224 */ /* 0x000fe200078e0003 */
[----:B------:R-:W-:Y:S01]  /*6ca10*/  STL [R1+0xda8], R171 ;  /* 0x000da8ab01007387 */ /* 0x000fe20000100800 */
[----:B------:R-:W-:Y:S01]  /*6ca20*/  IMAD.MOV.U32 R218, RZ, RZ, R159 ;  /* 0x000000ffffda7224 */ /* 0x000fe200078e009f */
[----:B------:R-:W-:Y:S01]  /*6ca30*/  MOV R214, R160 ;  /* 0x000000a000d67202 */ /* 0x000fe20000000f00 */
[----:B------:R-:W-:Y:S01]  /*6ca40*/  IMAD.MOV.U32 R219, RZ, RZ, R12 ;  /* 0x000000ffffdb7224 */ /* 0x000fe200078e000c */
[----:B------:R-:W-:Y:S01]  /*6ca50*/  STL [R1+0xda4], R172 ;  /* 0x000da4ac01007387 */ /* 0x000fe20000100800 */
[----:B------:R-:W-:Y:S01]  /*6ca60*/  IMAD.MOV.U32 R215, RZ, RZ, R13 ;  /* 0x000000ffffd77224 */ /* 0x000fe200078e000d */
[----:B------:R-:W-:Y:S01]  /*6ca70*/  MOV R207, R15 ;  /* 0x0000000f00cf7202 */ /* 0x000fe20000000f00 */
[----:B------:R-:W-:Y:S01]  /*6ca80*/  IMAD.MOV.U32 R210, RZ, RZ, R161 ;  /* 0x000000ffffd27224 */ /* 0x000fe200078e00a1 */
[----:B------:R-:W-:Y:S01]  /*6ca90*/  STL.64 [R1+0x8f0], R174 ;  /* 0x0008f0ae01007387 */ /* 0x000fe20000100a00 */
[----:B------:R-:W-:-:S02]  /*6caa0*/  IMAD.MOV.U32 R211, RZ, RZ, R14 ;  /* 0x000000ffffd37224 */ /* 0x000fc400078e000e */
[----:B------:R-:W-:Y:S01]  /*6cab0*/  IMAD.MOV.U32 R206, RZ, RZ, R162 ;  /* 0x000000ffffce7224 */ /* 0x000fe200078e00a2 */
[----:B------:R-:W-:Y:S01]  /*6cac0*/  STL.64 [R1+0x980], R226 ;  /* 0x000980e201007387 */ /* 0x000fe20000100a00 */
[----:B------:R-:W-:Y:S02]  /*6cad0*/  IMAD.MOV.U32 R202, RZ, RZ, R163 ;  /* 0x000000ffffca7224 */ /* 0x000fe400078e00a3 */
[----:B------:R-:W-:Y:S01]  /*6cae0*/  IMAD.MOV.U32 R203, RZ, RZ, R16 ;  /* 0x000000ffffcb7224 */ /* 0x000fe200078e0010 */
[----:B------:R-:W-:Y:S01]  /*6caf0*/  STL.64 [R1+0x978], R222 ;  /* 0x000978de01007387 */ /* 0x000fe20000100a00 */
[----:B------:R-:W-:Y:S01]  /*6cb00*/  IMAD.MOV.U32 R188, RZ, RZ, R164 ;  /* 0x000000ffffbc7224 */ /* 0x000fe200078e00a4 */
[----:B------:R-:W-:Y:S01]  /*6cb10*/  MOV R186, R165 ;  /* 0x000000a500ba7202 */ /* 0x000fe20000000f00 */
[----:B------:R-:W-:Y:S01]  /*6cb20*/  IMAD.MOV.U32 R189, RZ, RZ, R17 ;  /* 0x000000ffffbd7224 */ /* 0x000fe200078e0011 */
[----:B------:R-:W-:Y:S01]  /*6cb30*/  STL.64 [R1+0x970], R218 ;  /* 0x000970da01007387 */ /* 0x000fe20000100a00 */
        /* <DEDUP_REMOVED lines=14> */
[----:B------:R-:W-:-:S03]  /*6cc20*/  IMAD.MOV.U32 R179, RZ, RZ, R22 ;  /* 0x000000ffffb37224 */ /* 0x000fc600078e0016 */
        /* <DEDUP_REMOVED lines=12> */
[----:B------:R-:W-:Y:S04]  /*6ccf0*/  STL.64 [R1+0x928], R180 ;  /* 0x000928b401007387 */ /* 0x000fe80000100a00 */
[----:B------:R-:W-:Y:S04]  /*6cd00*/  STL.64 [R1+0x920], R178 ;  /* 0x000920b201007387 */ /* 0x000fe80000100a00 */
[----:B------:R-:W-:Y:S04]  /*6cd10*/  STL.64 [R1+0x918], R176 ;  /* 0x000918b001007387 */ /* 0x000fe80000100a00 */
[----:B------:R-:W-:Y:S04]  /*6cd20*/  STL.64 [R1+0x910], R158 ;  /* 0x0009109e01007387 */ /* 0x000fe80000100a00 */
[----:B------:R-:W-:Y:S04]  /*6cd30*/  STL.64 [R1+0x908], R156 ;  /* 0x0009089c01007387 */ /* 0x000fe80000100a00 */
[----:B------:R1:W-:Y:S04]  /*6cd40*/  STL.64 [R1+0x900], R18 ;  /* 0x0009001201007387 */ /* 0x0003e80000100a00 */
[----:B------:R2:W-:Y:S04]  /*6cd50*/  STL.64 [R1+0x8f8], R10 ;  /* 0x0008f80a01007387 */ /* 0x0005e80000100a00 */
        /* <DEDUP_REMOVED lines=20> */
[----:B------:R-:W4:Y:S04]  /*6cea0*/  LDL.LU R12, [R1+0xee8] ;  /* 0x000ee800010c7983 */ /* 0x000f280000300800 */
[----:B------:R-:W-:Y:S04]  /*6ceb0*/  LDGSTS.E [R4+0x26c00], desc[UR60][R158.64], P0 ;  /* 0x26c000009e047fae */ /* 0x000fe8000812187c */
[----:B------:R-:W-:Y:S04]  /*6cec0*/  LDGSTS.E [R4+0x27000], desc[UR60][R156.64], P0 ;  /* 0x270000009c047fae */ /* 0x000fe8000812187c */
[----:B------:R-:W-:Y:S01]  /*6ced0*/  LDGSTS.E [R4+0x27400], desc[UR60][R18.64], P0 ;  /* 0x2740000012047fae */ /* 0x000fe2000812187c */
[----:B------:R-:W-:-:S03]  /*6cee0*/  LOP3.LUT R3, R7, 0x10, RZ, 0x3c, !PT ;  /* 0x0000001007037812 */ /* 0x000fc600078e3cff */
[----:B------:R2:W-:Y:S04]  /*6cef0*/  LDGSTS.E [R4+0x27800], desc[UR60][R10.64], P0 ;  /* 0x278000000a047fae */ /* 0x0005e8000812187c */
[----:B-1----:R-:W4:Y:S04]  /*6cf00*/  LDL.LU R18, [R1+0xf28] ;  /* 0x000f280001127983 */ /* 0x002f280000300800 */
[----:B------:R-:W4:Y:S04]  /*6cf10*/  LDL.LU R17, [R1+0xee4] ;  /* 0x000ee40001117983 */ /* 0x000f280000300800 */
[----:B------:R-:W4:Y:S01]  /*6cf20*/  LDL.LU R19, [R1+0xf24] ;  /* 0x000f240001137983 */ /* 0x000f220000300800 */
[----:B------:R-:W-:Y:S01]  /*6cf30*/  IMAD.IADD R3, R3, 0x1, R9 ;  /* 0x0000000103037824 */ /* 0x000fe200078e0209 */
[----:B--2---:R-:W-:Y:S01]  /*6cf40*/  MOV R10, R171 ;  /* 0x000000ab000a7202 */ /* 0x004fe20000000f00 */
[----:B------:R-:W-:Y:S01]  /*6cf50*/  IMAD.MOV.U32 R11, RZ, RZ, R172 ;  /* 0x000000ffff0b7224 */ /* 0x000fe200078e00ac */
[----:B------:R-:W-:Y:S04]  /*6cf60*/  LDGSTS.E [R4+0x27c00], desc[UR60][R174.64], P0 ;  /* 0x27c00000ae047fae */ /* 0x000fe8000812187c */
[----:B------:R-:W2:Y:S04]  /*6cf70*/  LDL.LU R14, [R1+0xf68] ;  /* 0x000f6800010e7983 */ /* 0x000ea80000300800 */
[----:B------:R1:W-:Y:S04]  /*6cf80*/  LDGSTS.E [R3+0x80], desc[UR60][R10.64], P0 ;  /* 0x000800000a037fae */ /* 0x0003e8000812187c */
[----:B------:R-:W2:Y:S01]  /*6cf90*/  LDL.LU R4, [R1+0xfa8] ;  /* 0x000fa80001047983 */ /* 0x000ea20000300800 */
[----:B---3--:R-:W-:-:S02]  /*6cfa0*/  IADD3 R6, P1, R6, R5, RZ ;  /* 0x0000000506067210 */ /* 0x008fc40007f3e0ff */
[----:B----4-:R-:W-:-:S03]  /*6cfb0*/  IADD3 R21, P2, R21, R5, RZ ;  /* 0x0000000515157210 */ /* 0x010fc60007f5e0ff */
[----:B------:R-:W-:Y:S01]  /*6cfc0*/  IMAD.X R20, R20, 0x1, R0, P1 ;  /* 0x0000000114147824 */ /* 0x000fe200008e0600 */
[----:B------:R-:W-:Y:S01]  /*6cfd0*/  STL [R1+0xde8], R6 ;  /* 0x000de80601007387 */ /* 0x000fe20000100800 */
[----:B-1----:R-:W-:-:S03]  /*6cfe0*/  IMAD.MOV.U32 R10, RZ, RZ, R6 ;  /* 0x000000ffff0a7224 */ /* 0x002fc600078e0006 */
[----:B------:R-:W-:Y:S01]  /*6cff0*/  MOV R11, R20 ;  /* 0x00000014000b7202 */ /* 0x000fe20000000f00 */
[----:B------:R1:W-:Y:S01]  /*6d000*/  STL [R1+0xde4], R20 ;  /* 0x000de41401007387 */ /* 0x0003e20000100800 */
[----:B------:R-:W-:Y:S01]  /*6d010*/  IMAD.X R22, R22, 0x1, R0, P2 ;  /* 0x0000000116167824 */ /* 0x000fe200010e0600 */
[-C--:B------:R-:W-:Y:S02]  /*6d020*/  IADD3 R8, P1, R8, R5.reuse, RZ ;  /* 0x0000000508087210 */ /* 0x080fe40007f3e0ff */
[----:B------:R-:W-:Y:S01]  /*6d030*/  STL [R1+0xe28], R21 ;  /* 0x000e281501007387 */ /* 0x000fe20000100800 */
[----:B------:R-:W-:-:S03]  /*6d040*/  IADD3 R13, P2, R13, R5, RZ ;  /* 0x000000050d0d7210 */ /* 0x000fc60007f5e0ff */
[----:B------:R3:W-:Y:S04]  /*6d050*/  LDGSTS.E [R3+0x480], desc[UR60][R10.64], P0 ;  /* 0x004800000a037fae */ /* 0x0007e8000812187c */
[----:B-1----:R-:W4:Y:S01]  /*6d060*/  LDL.LU R20, [R1+0xf64] ;  /* 0x000f640001147983 */ /* 0x002f220000300800 */
[----:B------:R-:W-:-:S03]  /*6d070*/  IMAD.X R15, R15, 0x1, R0, P1 ;  /* 0x000000010f0f7824 */ /* 0x000fc600008e0600 */
[----:B------:R-:W-:Y:S01]  /*6d080*/  STL [R1+0xe24], R22 ;  /* 0x000e241601007387 */ /* 0x000fe20000100800 */
[----:B---3--:R-:W-:-:S03]  /*6d090*/  IMAD.MOV.U32 R10, RZ, RZ, R21 ;  /* 0x000000ffff0a7224 */ /* 0x008fc600078e0015 */
[----:B------:R-:W3:Y:S01]  /*6d0a0*/  LDL.LU R6, [R1+0xfa4] ;  /* 0x000fa40001067983 */ /* 0x000ee20000300800 */
[----:B------:R-:W-:Y:S02]  /*6d0b0*/  IMAD.MOV.U32 R11, RZ, RZ, R22 ;  /* 0x000000ffff0b7224 */ /* 0x000fe400078e0016 */
[----:B------:R-:W-:Y:S01]  /*6d0c0*/  IMAD.X R16, R16, 0x1, R0, P2 ;  /* 0x0000000110107824 */ /* 0x000fe200010e0600 */
[----:B------:R-:W-:Y:S04]  /*6d0d0*/  STL [R1+0xe68], R8 ;  /* 0x000e680801007387 */ /* 0x000fe80000100800 */
[----:B------:R1:W-:Y:S04]  /*6d0e0*/  LDGSTS.E [R3+0x880], desc[UR60][R10.64], P0 ;  /* 0x008800000a037fae */ /* 0x0003e8000812187c */
[----:B------:R1:W-:Y:S04]  /*6d0f0*/  STL [R1+0xe64], R15 ;  /* 0x000e640f01007387 */ /* 0x0003e80000100800 */
[----:B------:R-:W-:Y:S01]  /*6d100*/  STL [R1+0xea8], R13 ;  /* 0x000ea80d01007387 */ /* 0x000fe20000100800 */
[----:B-1----:R-:W-:Y:S01]  /*6d110*/  MOV R10, R8 ;  /* 0x00000008000a7202 */ /* 0x002fe20000000f00 */
[----:B------:R-:W-:-:S02]  /*6d120*/  IMAD.MOV.U32 R11, RZ, RZ, R15 ;  /* 0x000000ffff0b7224 */ /* 0x000fc400078e000f */
[----:B------:R-:W3:Y:S04]  /*6d130*/  LDL.LU R15, [R1+0xfe8] ;  /* 0x000fe800010f7983 */ /* 0x000ee80000300800 */
[----:B------:R1:W-:Y:S04]  /*6d140*/  STL [R1+0xea4], R16 ;  /* 0x000ea41001007387 */ /* 0x0003e80000100800 */
[----:B------:R1:W-:Y:S04]  /*6d150*/  LDGSTS.E [R3+0xc80], desc[UR60][R10.64], P0 ;  /* 0x00c800000a037fae */ /* 0x0003e8000812187c */
[----:B------:R-:W3:Y:S01]  /*6d160*/  LDL.LU R8, [R1+0x1028] ;  /* 0x0010280001087983 */ /* 0x000ee20000300800 */
[----:B-1----:R-:W-:-:S03]  /*6d170*/  IMAD.MOV.U32 R11, RZ, RZ, R16 ;  /* 0x000000ffff0b7224 */ /* 0x002fc600078e0010 */
[----:B------:R-:W3:Y:S01]  /*6d180*/  LDL.LU R16, [R1+0xfe4] ;  /* 0x000fe40001107983 */ /* 0x000ee20000300800 */
[----:B------:R-:W-:-:S03]  /*6d190*/  IMAD.MOV.U32 R10, RZ, RZ, R13 ;  /* 0x000000ffff0a7224 */ /* 0x000fc600078e000d */
[----:B------:R-:W3:Y:S01]  /*6d1a0*/  LDL.LU R13, [R1+0x1024] ;  /* 0x00102400010d7983 */ /* 0x000ee20000300800 */
[----:B------:R-:W-:-:S03]  /*6d1b0*/  IADD3 R12, P1, R12, R5, RZ ;  /* 0x000000050c0c7210 */ /* 0x000fc60007f3e0ff */
[----:B------:R1:W-:Y:S04]  /*6d1c0*/  LDGSTS.E [R3+0x1080], desc[UR60][R10.64], P0 ;  /* 0x010800000a037fae */ /* 0x0003e8000812187c */
[----:B------:R-:W-:Y:S01]  /*6d1d0*/  STL [R1+0xee8], R12 ;  /* 0x000ee80c01007387 */ /* 0x000fe20000100800 */
[----:B-1----:R-:W-:Y:S01]  /*6d1e0*/  IMAD.MOV.U32 R10, RZ, RZ, R12 ;  /* 0x000000ffff0a7224 */ /* 0x002fe200078e000c */
[----:B------:R-:W-:Y:S01]  /*6d1f0*/  IADD3 R18, P2, R18, R5, RZ ;  /* 0x0000000512127210 */ /* 0x000fe20007f5e0ff */
[----:B------:R-:W-:-:S03]  /*6d200*/  IMAD.X R17, R17, 0x1, R0, P1 ;  /* 0x0000000111117824 */ /* 0x000fc600008e0600 */
[----:B------:R-:W-:Y:S02]  /*6d210*/  IADD3.X R19, R19, R0, RZ, P2, !PT ;  /* 0x0000000013137210 */ /* 0x000fe400017fe4ff */
[----:B------:R1:W-:Y:S01]  /*6d220*/  STL [R1+0xee4], R17 ;  /* 0x000ee41101007387 */ /* 0x0003e20000100800 */
[----:B------:R-:W-:-:S03]  /*6d230*/  IMAD.MOV.U32 R11, RZ, RZ, R17 ;  /* 0x000000ffff0b7224 */ /* 0x000fc600078e0011 */
[----:B------:R-:W-:Y:S04]  /*6d240*/  STL [R1+0xf28], R18 ;  /* 0x000f281201007387 */ /* 0x000fe80000100800 */
[----:B------:R2:W-:Y:S04]  /*6d250*/  LDGSTS.E [R3+0x1480], desc[UR60][R10.64], P0 ;  /* 0x014800000a037fae */ /* 0x0005e8000812187c */
[----:B-1----:R-:W3:Y:S04]  /*6d260*/  LDL.LU R17, [R1+0x1068] ;  /* 0x0010680001117983 */ /* 0x002ee80000300800 */
[----:B------:R1:W-:Y:S04]  /*6d270*/  STL [R1+0xf24], R19 ;  /* 0x000f241301007387 */ /* 0x0003e80000100800 */
[----:B------:R-:W3:Y:S01]  /*6d280*/  LDL.LU R12, [R1+0x10a8] ;  /* 0x0010a800010c7983 */ /* 0x000ee20000300800 */
[----:B--2---:R-:W-:-:S03]  /*6d290*/  IMAD.MOV.U32 R11, RZ, RZ, R19 ;  /* 0x000000ffff0b7224 */ /* 0x004fc600078e0013 */
[----:B-1----:R-:W2:Y:S01]  /*6d2a0*/  LDL.LU R19, [R1+0x1064] ;  /* 0x0010640001137983 */ /* 0x002ea20000300800 */
[----:B------:R-:W-:-:S03]  /*6d2b0*/  IMAD.MOV.U32 R10, RZ, RZ, R18 ;  /* 0x000000ffff0a7224 */ /* 0x000fc600078e0012 */
[----:B------:R-:W2:Y:S01]  /*6d2c0*/  LDL.LU R18, [R1+0x10a4] ;  /* 0x0010a40001127983 */ /* 0x000ea20000300800 */
[-C--:B------:R-:W-:Y:S02]  /*6d2d0*/  IADD3 R14, P1, R14, R5.reuse, RZ ;  /* 0x000000050e0e7210 */ /* 0x080fe40007f3e0ff */
[----:B------:R-:W-:Y:S01]  /*6d2e0*/  IADD3 R4, P2, R4, R5, RZ ;  /* 0x0000000504047210 */ /* 0x000fe20007f5e0ff */
[----:B------:R1:W-:Y:S04]  /*6d2f0*/  LDGSTS.E [R3+0x1880], desc[UR60][R10.64], P0 ;  /* 0x018800000a037fae */ /* 0x0003e8000812187c */
[----:B------:R3:W-:Y:S01]  /*6d300*/  STL [R1+0xf68], R14 ;  /* 0x000f680e01007387 */ /* 0x0007e20000100800 */
[----:B-1----:R-:W-:Y:S01]  /*6d310*/  IMAD.MOV.U32 R10, RZ, RZ, R14 ;  /* 0x000000ffff0a7224 */ /* 0x002fe200078e000e */
[----:B----4-:R-:W-:-:S05]  /*6d320*/  IADD3.X R20, R20, R0, RZ, P1, !PT ;  /* 0x0000000014147210 */ /* 0x010fca0000ffe4ff */
[----:B------:R1:W-:Y:S01]  /*6d330*/  STL [R1+0xf64], R20 ;  /* 0x000f641401007387 */ /* 0x0003e20000100800 */
[----:B---3--:R-:W-:-:S03]  /*6d340*/  IMAD.X R6, R6, 0x1, R0, P2 ;  /* 0x0000000106067824 */ /* 0x008fc600010e0600 */
[----:B------:R3:W-:Y:S01]  /*6d350*/  STL [R1+0xfa8], R4 ;  /* 0x000fa80401007387 */ /* 0x0007e20000100800 */
[----:B------:R-:W-:-:S03]  /*6d360*/  IMAD.MOV.U32 R11, RZ, RZ, R20 ;  /* 0x000000ffff0b7224 */ /* 0x000fc600078e0014 */
[----:B------:R-:W4:Y:S04]  /*6d370*/  LDL.LU R14, [R1+0x10e8] ;  /* 0x0010e800010e7983 */ /* 0x000f280000300800 */
[----:B------:R3:W-:Y:S04]  /*6d380*/  STL [R1+0xfa4], R6 ;  /* 0x000fa40601007387 */ /* 0x0007e80000100800 */
[----:B------:R-:W4:Y:S04]  /*6d390*/  LDL.LU R21, [R1+0x1128] ;  /* 0x0011280001157983 */ /* 0x000f280000300800 */
[----:B-1----:R-:W4:Y:S04]  /*6d3a0*/  LDL.LU R20, [R1+0x10e4] ;  /* 0x0010e40001147983 */ /* 0x002f280000300800 */
[----:B------:R1:W-:Y:S01]  /*6d3b0*/  LDGSTS.E [R3+0x1c80], desc[UR60][R10.64], P0 ;  /* 0x01c800000a037fae */ /* 0x0003e2000812187c */
[----:B------:R-:W-:-:S03]  /*6d3c0*/  IADD3 R15, P1, R15, R5, RZ ;  /* 0x000000050f0f7210 */ /* 0x000fc60007f3e0ff */
[----:B------:R-:W4:Y:S01]  /*6d3d0*/  LDL.LU R22, [R1+0x1124] ;  /* 0x0011240001167983 */ /* 0x000f220000300800 */
[----:B-1----:R-:W-:Y:S01]  /*6d3e0*/  IMAD.MOV.U32 R10, RZ, RZ, R4 ;  /* 0x000000ffff0a7224 */ /* 0x002fe200078e0004 */
[----:B------:R-:W-:Y:S02]  /*6d3f0*/  MOV R11, R6 ;  /* 0x00000006000b7202 */ /* 0x000fe40000000f00 */
[----:B---3--:R-:W3:Y:S01]  /*6d400*/  LDL.LU R4, [R1+0x1168] ;  /* 0x0011680001047983 */ /* 0x008ee20000300800 */
[----:B------:R-:W-:-:S03]  /*6d410*/  IADD3 R8, P2, R8, R5, RZ ;  /* 0x0000000508087210 */ /* 0x000fc60007f5e0ff */
[----:B------:R-:W3:Y:S01]  /*6d420*/  LDL.LU R6, [R1+0x11a8] ;  /* 0x0011a80001067983 */ /* 0x000ee20000300800 */
[----:B------:R-:W-:-:S03]  /*6d430*/  IMAD.X R16, R16, 0x1, R0, P1 ;  /* 0x0000000110107824 */ /* 0x000fc600008e0600 */
[----:B------:R1:W-:Y:S01]  /*6d440*/  STL [R1+0xfe8], R15 ;  /* 0x000fe80f01007387 */ /* 0x0003e20000100800 */
[----:B------:R-:W-:-:S03]  /*6d450*/  IMAD.X R13, R13, 0x1, R0, P2 ;  /* 0x000000010d0d7824 */ /* 0x000fc600010e0600 */
[----:B------:R1:W-:Y:S04]  /*6d460*/  LDGSTS.E [R3+0x2080], desc[UR60][R10.64], P0 ;  /* 0x020800000a037fae */ /* 0x0003e8000812187c */
[----:B------:R1:W-:Y:S04]  /*6d470*/  STL [R1+0xfe4], R16 ;  /* 0x000fe41001007387 */ /* 0x0003e80000100800 */
[----:B------:R2:W-:Y:S01]  /*6d480*/  STL [R1+0x1028], R8 ;  /* 0x0010280801007387 */ /* 0x0005e20000100800 */
[----:B-1----:R-:W-:-:S03]  /*6d490*/  IMAD.MOV.U32 R10, RZ, RZ, R15 ;  /* 0x000000ffff0a7224 */ /* 0x002fc600078e000f */
[----:B------:R-:W3:Y:S01]  /*6d4a0*/  LDL.LU R15, [R1+0x1164] ;  /* 0x00116400010f7983 */ /* 0x000ee20000300800 */
[----:B------:R-:W-:-:S03]  /*6d4b0*/  IMAD.MOV.U32 R11, RZ, RZ, R16 ;  /* 0x000000ffff0b7224 */ /* 0x000fc600078e0010 */
[----:B------:R1:W-:Y:S04]  /*6d4c0*/  STL [R1+0x1024], R13 ;  /* 0x0010240d01007387 */ /* 0x0003e80000100800 */
[----:B------:R-:W3:Y:S04]  /*6d4d0*/  LDL.LU R16, [R1+0x11a4] ;  /* 0x0011a40001107983 */ /* 0x000ee80000300800 */
[----:B------:R1:W-:Y:S01]  /*6d4e0*/  LDGSTS.E [R3+0x2480], desc[UR60][R10.64], P0 ;  /* 0x024800000a037fae */ /* 0x0003e2000812187c */
[----:B------:R-:W-:Y:S01]  /*6d4f0*/  IADD3 R17, P1, R17, R5, RZ ;  /* 0x0000000511117210 */ /* 0x000fe20007f3e0ff */
[----:B-1----:R-:W-:Y:S01]  /*6d500*/  IMAD.MOV.U32 R11, RZ, RZ, R13 ;  /* 0x000000ffff0b7224 */ /* 0x002fe200078e000d */
[----:B------:R-:W-:-:S02]  /*6d510*/  MOV R10, R8 ;  /* 0x00000008000a7202 */ /* 0x000fc40000000f00 */
[----:B--2---:R-:W2:Y:S01]  /*6d520*/  LDL.LU R8, [R1+0x11e8] ;  /* 0x0011e80001087983 */ /* 0x004ea20000300800 */
[----:B------:R-:W-:-:S03]  /*6d530*/  IADD3 R12, P2, R12, R5, RZ ;  /* 0x000000050c0c7210 */ /* 0x000fc60007f5e0ff */
[----:B------:R-:W2:Y:S01]  /*6d540*/  LDL.LU R13, [R1+0x1228] ;  /* 0x00122800010d7983 */ /* 0x000ea20000300800 */
[----:B------:R-:W-:-:S03]  /*6d550*/  IMAD.X R19, R19, 0x1, R0, P1 ;  /* 0x0000000113137824 */ /* 0x000fc600008e0600 */
[----:B------:R1:W-:Y:S01]  /*6d560*/  STL [R1+0x1068], R17 ;  /* 0x0010681101007387 */ /* 0x0003e20000100800 */
[----:B------:R-:W-:-:S03]  /*6d570*/  IMAD.X R18, R18, 0x1, R0, P2 ;  /* 0x0000000112127824 */ /* 0x000fc600010e0600 */
[----:B------:R1:W-:Y:S04]  /*6d580*/  LDGSTS.E [R3+0x2880], desc[UR60][R10.64], P0 ;  /* 0x028800000a037fae */ /* 0x0003e8000812187c */
[----:B------:R1:W-:Y:S04]  /*6d590*/  STL [R1+0x1064], R19 ;  /* 0x0010641301007387 */ /* 0x0003e80000100800 */
[----:B------:R-:W-:Y:S01]  /*6d5a0*/  STL [R1+0x10a8], R12 ;  /* 0x0010a80c01007387 */ /* 0x000fe20000100800 */
[----:B-1----:R-:W-:-:S03]  /*6d5b0*/  IMAD.MOV.U32 R10, RZ, RZ, R17 ;  /* 0x000000ffff0a7224 */ /* 0x002fc600078e0011 */
[----:B------:R-:W2:Y:S01]  /*6d5c0*/  LDL.LU R17, [R1+0x11e4] ;  /* 0x0011e40001117983 */ /* 0x000ea20000300800 */
[----:B------:R-:W-:-:S03]  /*6d5d0*/  MOV R11, R19 ;  /* 0x00000013000b7202 */ /* 0x000fc60000000f00 */
[----:B------:R1:W-:Y:S04]  /*6d5e0*/  STL [R1+0x10a4], R18 ;  /* 0x0010a41201007387 */ /* 0x0003e80000100800 */
[----:B------:R-:W2:Y:S04]  /*6d5f0*/  LDL.LU R19, [R1+0x1224] ;  /* 0x0012240001137983 */ /* 0x000ea80000300800 */
[----:B------:R1:W-:Y:S02]  /*6d600*/  LDGSTS.E [R3+0x2c80], desc[UR60][R10.64], P0 ;  /* 0x02c800000a037fae */ /* 0x0003e4000812187c */
[----:B-1----:R-:W-:-:S02]  /*6d610*/  IMAD.MOV.U32 R10, RZ, RZ, R12 ;  /* 0x000000ffff0a7224 */ /* 0x002fc400078e000c */
[----:B------:R-:W-:Y:S02]  /*6d620*/  IMAD.MOV.U32 R11, RZ, RZ, R18 ;  /* 0x000000ffff0b7224 */ /* 0x000fe400078e0012 */
[----:B------:R-:W2:Y:S04]  /*6d630*/  LDL.LU R18, [R1+0x1268] ;  /* 0x0012680001127983 */ /* 0x000ea80000300800 */
[----:B------:R-:W2:Y:S04]  /*6d640*/  LDL.LU R12, [R1+0x12a8] ;  /* 0x0012a800010c7983 */ /* 0x000ea80000300800 */
[----:B------:R1:W-:Y:S01]  /*6d650*/  LDGSTS.E [R3+0x3080], desc[UR60][R10.64], P0 ;  /* 0x030800000a037fae */ /* 0x0003e2000812187c */
[----:B----4-:R-:W-:-:S04]  /*6d660*/  IADD3 R14, P1, R14, R5, RZ ;  /* 0x000000050e0e7210 */ /* 0x010fc80007f3e0ff */
[----:B-1----:R-:W-:Y:S01]  /*6d670*/  MOV R10, R14 ;  /* 0x0000000e000a7202 */ /* 0x002fe20000000f00 */
[----:B------:R-:W-:Y:S01]  /*6d680*/  STL [R1+0x10e8], R14 ;  /* 0x0010e80e01007387 */ /* 0x000fe20000100800 */
[----:B------:R-:W-:Y:S01]  /*6d690*/  IADD3 R21, P2, R21, R5, RZ ;  /* 0x0000000515157210 */ /* 0x000fe20007f5e0ff */
[----:B------:R-:W-:-:S04]  /*6d6a0*/  IMAD.X R20, R20, 0x1, R0, P1 ;  /* 0x0000000114147824 */ /* 0x000fc800008e0600 */
[----:B------:R-:W-:Y:S01]  /*6d6b0*/  IMAD.MOV.U32 R11, RZ, RZ, R20 ;  /* 0x000000ffff0b7224 */ /* 0x000fe200078e0014 */
[----:B------:R1:W-:Y:S01]  /*6d6c0*/  STL [R1+0x10e4], R20 ;  /* 0x0010e41401007387 */ /* 0x0003e20000100800 */
[----:B------:R-:W-:-:S03]  /*6d6d0*/  IMAD.X R22, R22, 0x1, R0, P2 ;  /* 0x0000000116167824 */ /* 0x000fc600010e0600 */
[----:B------:R-:W-:Y:S04]  /*6d6e0*/  STL [R1+0x1128], R21 ;  /* 0x0011281501007387 */ /* 0x000fe80000100800 */
[----:B------:R4:W-:Y:S04]  /*6d6f0*/  LDGSTS.E [R3+0x3480], desc[UR60][R10.64], P0 ;  /* 0x034800000a037fae */ /* 0x0009e8000812187c */
[----:B-1----:R-:W2:Y:S01]  /*6d700*/  LDL.LU R20, [R1+0x1264] ;  /* 0x0012640001147983 */ /* 0x002ea20000300800 */
[----:B---3--:R-:W-:-:S03]  /*6d710*/  IADD3 R4, P1, R4, R5, RZ ;  /* 0x0000000504047210 */ /* 0x008fc60007f3e0ff */
[----:B------:R-:W-:Y:S01]  /*6d720*/  STL [R1+0x1124], R22 ;  /* 0x0011241601007387 */ /* 0x000fe20000100800 */
[----:B------:R-:W-:Y:S01]  /*6d730*/  IADD3 R6, P2, R6, R5, RZ ;  /* 0x0000000506067210 */ /* 0x000fe20007f5e0ff */
[----:B----4-:R-:W-:Y:S02]  /*6d740*/  IMAD.MOV.U32 R10, RZ, RZ, R21 ;  /* 0x000000ffff0a7224 */ /* 0x010fe400078e0015 */
[----:B------:R-:W3:Y:S01]  /*6d750*/  LDL.LU R14, [R1+0x12a4] ;  /* 0x0012a400010e7983 */ /* 0x000ee20000300800 */
[----:B------:R-:W-:-:S03]  /*6d760*/  IMAD.MOV.U32 R11, RZ, RZ, R22 ;  /* 0x000000ffff0b7224 */ /* 0x000fc600078e0016 */
[----:B------:R-:W-:Y:S04]  /*6d770*/  STL [R1+0x1168], R4 ;  /* 0x0011680401007387 */ /* 0x000fe80000100800 */
[----:B------:R1:W-:Y:S01]  /*6d780*/  LDGSTS.E [R3+0x3880], desc[UR60][R10.64], P0 ;  /* 0x038800000a037fae */ /* 0x0003e2000812187c */
[----:B------:R-:W-:Y:S02]  /*6d790*/  IMAD.X R15, R15, 0x1, R0, P1 ;  /* 0x000000010f0f7824 */ /* 0x000fe400008e0600 */
[----:B-1----:R-:W-:Y:S02]  /*6d7a0*/  IMAD.MOV.U32 R10, RZ, RZ, R4 ;  /* 0x000000ffff0a7224 */ /* 0x002fe400078e0004 */
[----:B------:R-:W-:Y:S01]  /*6d7b0*/  IMAD.MOV.U32 R11, RZ, RZ, R15 ;  /* 0x000000ffff0b7224 */ /* 0x000fe200078e000f */
[----:B------:R1:W-:Y:S01]  /*6d7c0*/  STL [R1+0x1164], R15 ;  /* 0x0011640f01007387 */ /* 0x0003e20000100800 */
[----:B------:R-:W-:-:S03]  /*6d7d0*/  IADD3.X R16, R16, R0, RZ, P2, !PT ;  /* 0x0000000010107210 */ /* 0x000fc600017fe4ff */
[----:B------:R-:W-:Y:S04]  /*6d7e0*/  STL [R1+0x11a8], R6 ;  /* 0x0011a80601007387 */ /* 0x000fe80000100800 */
[----:B------:R4:W-:Y:S04]  /*6d7f0*/  LDGSTS.E [R3+0x3c80], desc[UR60][R10.64], P0 ;  /* 0x03c800000a037fae */ /* 0x0009e8000812187c */
[----:B-1----:R-:W3:Y:S04]  /*6d800*/  LDL.LU R15, [R1+0x12e8] ;  /* 0x0012e800010f7983 */ /* 0x002ee80000300800 */
[----:B------:R1:W-:Y:S04]  /*6d810*/  STL [R1+0x11a4], R16 ;  /* 0x0011a41001007387 */ /* 0x0003e80000100800 */
[----:B------:R-:W3:Y:S01]  /*6d820*/  LDL.LU R4, [R1+0x1328] ;  /* 0x0013280001047983 */ /* 0x000ee20000300800 */
[----:B----4-:R-:W-:-:S03]  /*6d830*/  IMAD.MOV.U32 R11, RZ, RZ, R16 ;  /* 0x000000ffff0b7224 */ /* 0x010fc600078e0010 */
[----:B-1----:R-:W4:Y:S01]  /*6d840*/  LDL.LU R16, [R1+0x12e4] ;  /* 0x0012e40001107983 */ /* 0x002f220000300800 */
[----:B------:R-:W-:-:S03]  /*6d850*/  IMAD.MOV.U32 R10, RZ, RZ, R6 ;  /* 0x000000ffff0a7224 */ /* 0x000fc600078e0006 */
[----:B------:R-:W4:Y:S01]  /*6d860*/  LDL.LU R6, [R1+0x1324] ;  /* 0x0013240001067983 */ /* 0x000f220000300800 */
[-C--:B--2---:R-:W-:Y:S02]  /*6d870*/  IADD3 R8, P1, R8, R5.reuse, RZ ;  /* 0x0000000508087210 */ /* 0x084fe40007f3e0ff */
[----:B------:R-:W-:Y:S01]  /*6d880*/  IADD3 R13, P2, R13, R5, RZ ;  /* 0x000000050d0d7210 */ /* 0x000fe20007f5e0ff */
[----:B------:R1:W-:Y:S04]  /*6d890*/  LDGSTS.E [R3+0x4080], desc[UR60][R10.64], P0 ;  /* 0x040800000a037fae */ /* 0x0003e8000812187c */
[----:B------:R2:W-:Y:S01]  /*6d8a0*/  STL [R1+0x11e8], R8 ;  /* 0x0011e80801007387 */ /* 0x0005e20000100800 */
[----:B-1----:R-:W-:Y:S01]  /*6d8b0*/  IMAD.MOV.U32 R10, RZ, RZ, R8 ;  /* 0x000000ffff0a7224 */ /* 0x002fe200078e0008 */
[----:B------:R-:W-:-:S05]  /*6d8c0*/  IADD3.X R17, R17, R0, RZ, P1, !PT ;  /* 0x0000000011117210 */ /* 0x000fca0000ffe4ff */
[----:B------:R1:W-:Y:S01]  /*6d8d0*/  STL [R1+0x11e4], R17 ;  /* 0x0011e41101007387 */ /* 0x0003e20000100800 */
[----:B------:R-:W-:Y:S02]  /*6d8e0*/  IMAD.MOV.U32 R11, RZ, RZ, R17 ;  /* 0x000000ffff0b7224 */ /* 0x000fe400078e0011 */
[----:B------:R-:W-:Y:S01]  /*6d8f0*/  IMAD.X R19, R19, 0x1, R0, P2 ;  /* 0x0000000113137824 */ /* 0x000fe200010e0600 */
[----:B------:R1:W-:Y:S04]  /*6d900*/  STL [R1+0x1228], R13 ;  /* 0x0012280d01007387 */ /* 0x0003e80000100800 */
[----:B--2---:R-:W2:Y:S04]  /*6d910*/  LDL.LU R8, [R1+0x1368] ;  /* 0x0013680001087983 */ /* 0x004ea80000300800 */
[----:B------:R1:W-:Y:S04]  /*6d920*/  STL [R1+0x1224], R19 ;  /* 0x0012241301007387 */ /* 0x0003e80000100800 */
[----:B------:R1:W-:Y:S04]  /*6d930*/  LDGSTS.E [R3+0x4480], desc[UR60][R10.64], P0 ;  /* 0x044800000a037fae */ /* 0x0003e8000812187c */
[----:B-1----:R-:W2:Y:S01]  /*6d940*/  LDL.LU R17, [R1+0x13a8] ;  /* 0x0013a80001117983 */ /* 0x002ea20000300800 */
[----:B------:R-:W-:-:S03]  /*6d950*/  IMAD.MOV.U32 R10, RZ, RZ, R13 ;  /* 0x000000ffff0a7224 */ /* 0x000fc600078e000d */
[----:B------:R-:W2:Y:S01]  /*6d960*/  LDL.LU R13, [R1+0x1364] ;  /* 0x00136400010d7983 */ /* 0x000ea20000300800 */
[----:B------:R-:W-:-:S03]  /*6d970*/  MOV R11, R19 ;  /* 0x00000013000b7202 */ /* 0x000fc60000000f00 */
[----:B------:R-:W2:Y:S01]  /*6d980*/  LDL.LU R19, [R1+0x13a4] ;  /* 0x0013a40001137983 */ /* 0x000ea20000300800 */
[-C--:B------:R-:W-:Y:S02]  /*6d990*/  IADD3 R18, P1, R18, R5.reuse, RZ ;  /* 0x0000000512127210 */ /* 0x080fe40007f3e0ff */
[----:B------:R-:W-:Y:S01]  /*6d9a0*/  IADD3 R12, P2, R12, R5, RZ ;  /* 0x000000050c0c7210 */ /* 0x000fe20007f5e0ff */
[----:B------:R1:W-:Y:S04]  /*6d9b0*/  LDGSTS.E [R3+0x4880], desc[UR60][R10.64], P0 ;  /* 0x048800000a037fae */ /* 0x0003e8000812187c */
[----:B------:R3:W-:Y:S01]  /*6d9c0*/  STL [R1+0x1268], R18 ;  /* 0x0012681201007387 */ /* 0x0007e20000100800 */
[----:B-1----:R-:W-:Y:S02]  /*6d9d0*/  IMAD.MOV.U32 R10, RZ, RZ, R18 ;  /* 0x000000ffff0a7224 */ /* 0x002fe400078e0012 */
[----:B------:R-:W-:-:S05]  /*6d9e0*/  IMAD.X R20, R20, 0x1, R0, P1 ;  /* 0x0000000114147824 */ /* 0x000fca00008e0600 */
[----:B------:R1:W-:Y:S01]  /*6d9f0*/  STL [R1+0x1264], R20 ;  /* 0x0012641401007387 */ /* 0x0003e20000100800 */
[----:B---3--:R-:W-:-:S03]  /*6da00*/  IMAD.X R14, R14, 0x1, R0, P2 ;  /* 0x000000010e0e7824 */ /* 0x008fc600010e0600 */
[----:B------:R3:W-:Y:S01]  /*6da10*/  STL [R1+0x12a8], R12 ;  /* 0x0012a80c01007387 */ /* 0x0007e20000100800 */
[----:B------:R-:W-:-:S03]  /*6da20*/  IMAD.MOV.U32 R11, RZ, RZ, R20 ;  /* 0x000000ffff0b7224 */ /* 0x000fc600078e0014 */
[----:B------:R-:W2:Y:S04]  /*6da30*/  LDL.LU R18, [R1+0x13e8] ;  /* 0x0013e80001127983 */ /* 0x000ea80000300800 */
[----:B------:R3:W-:Y:S04]  /*6da40*/  STL [R1+0x12a4], R14 ;  /* 0x0012a40e01007387 */ /* 0x0007e80000100800 */
[----:B------:R-:W2:Y:S04]  /*6da50*/  LDL.LU R21, [R1+0x1428] ;  /* 0x0014280001157983 */ /* 0x000ea80000300800 */
[----:B-1----:R-:W2:Y:S04]  /*6da60*/  LDL.LU R20, [R1+0x13e4] ;  /* 0x0013e40001147983 */ /* 0x002ea80000300800 */
[----:B------:R1:W-:Y:S04]  /*6da70*/  LDGSTS.E [R3+0x4c80], desc[UR60][R10.64], P0 ;  /* 0x04c800000a037fae */ /* 0x0003e8000812187c */
[----:B------:R-:W2:Y:S01]  /*6da80*/  LDL.LU R22, [R1+0x1424] ;  /* 0x0014240001167983 */ /* 0x000ea20000300800 */
[----:B-1----:R-:W-:-:S02]  /*6da90*/  MOV R10, R12 ;  /* 0x0000000c000a7202 */ /* 0x002fc40000000f00 */
[-C--:B------:R-:W-:Y:S01]  /*6daa0*/  IADD3 R15, P1, R15, R5.reuse, RZ ;  /* 0x000000050f0f7210 */ /* 0x080fe20007f3e0ff */
[----:B------:R-:W-:Y:S01]  /*6dab0*/  IMAD.MOV.U32 R11, RZ, RZ, R14 ;  /* 0x000000ffff0b7224 */ /* 0x000fe200078e000e */
[----:B---3--:R-:W3:Y:S04]  /*6dac0*/  LDL.LU R12, [R1+0x1468] ;  /* 0x00146800010c7983 */ /* 0x008ee80000300800 */
[----:B------:R-:W3:Y:S01]  /*6dad0*/  LDL.LU R14, [R1+0x14a8] ;  /* 0x0014a800010e7983 */ /* 0x000ee20000300800 */
[----:B------:R-:W-:-:S03]  /*6dae0*/  IADD3 R4, P2, R4, R5, RZ ;  /* 0x0000000504047210 */ /* 0x000fc60007f5e0ff */
[----:B------:R1:W-:Y:S01]  /*6daf0*/  STL [R1+0x12e8], R15 ;  /* 0x0012e80f01007387 */ /* 0x0003e20000100800 */
[----:B----4-:R-:W-:-:S03]  /*6db00*/  IMAD.X R16, R16, 0x1, R0, P1 ;  /* 0x0000000110107824 */ /* 0x010fc600008e0600 */
[----:B------:R4:W-:Y:S01]  /*6db10*/  LDGSTS.E [R3+0x5080], desc[UR60][R10.64], P0 ;  /* 0x050800000a037fae */ /* 0x0009e2000812187c */
[----:B------:R-:W-:-:S03]  /*6db20*/  IMAD.X R6, R6, 0x1, R0, P2 ;  /* 0x0000000106067824 */ /* 0x000fc600010e0600 */
[----:B------:R1:W-:Y:S04]  /*6db30*/  STL [R1+0x12e4], R16 ;  /* 0x0012e41001007387 */ /* 0x0003e80000100800 */
[----:B------:R2:W-:Y:S01]  /*6db40*/  STL [R1+0x1328], R4 ;  /* 0x0013280401007387 */ /* 0x0005e20000100800 */
[----:B----4-:R-:W-:-:S03]  /*6db50*/  IMAD.MOV.U32 R10, RZ, RZ, R15 ;  /* 0x000000ffff0a7224 */ /* 0x010fc600078e000f */
[----:B-1----:R-:W4:Y:S01]  /*6db60*/  LDL.LU R15, [R1+0x1464] ;  /* 0x00146400010f7983 */ /* 0x002f220000300800 */
[----:B------:R-:W-:-:S03]  /*6db70*/  MOV R11, R16 ;  /* 0x00000010000b7202 */ /* 0x000fc60000000f00 */
[----:B------:R1:W-:Y:S04]  /*6db80*/  STL [R1+0x1324], R6 ;  /* 0x0013240601007387 */ /* 0x0003e80000100800 */
[----:B------:R-:W4:Y:S04]  /*6db90*/  LDL.LU R16, [R1+0x14a4] ;  /* 0x0014a40001107983 */ /* 0x000f280000300800 */
[----:B------:R1:W-:Y:S01]  /*6dba0*/  LDGSTS.E [R3+0x5480], desc[UR60][R10.64], P0 ;  /* 0x054800000a037fae */ /* 0x0003e2000812187c */
[----:B--2---:R-:W-:Y:S01]  /*6dbb0*/  IADD3 R8, P1, R8, R5, RZ ;  /* 0x0000000508087210 */ /* 0x004fe20007f3e0ff */
[----:B-1----:R-:W-:-:S02]  /*6dbc0*/  IMAD.MOV.U32 R10, RZ, RZ, R4 ;  /* 0x000000ffff0a7224 */ /* 0x002fc400078e0004 */
[----:B------:R-:W-:Y:S01]  /*6dbd0*/  IMAD.MOV.U32 R11, RZ, RZ, R6 ;  /* 0x000000ffff0b7224 */ /* 0x000fe200078e0006 */
[----:B------:R-:W2:Y:S04]  /*6dbe0*/  LDL.LU R4, [R1+0x14e8] ;  /* 0x0014e80001047983 */ /* 0x000ea80000300800 */
[----:B------:R-:W2:Y:S01]  /*6dbf0*/  LDL.LU R6, [R1+0x1528] ;  /* 0x0015280001067983 */ /* 0x000ea20000300800 */
[----:B------:R-:W-:-:S03]  /*6dc00*/  IADD3 R17, P2, R17, R5, RZ ;  /* 0x0000000511117210 */ /* 0x000fc60007f5e0ff */
[----:B------:R1:W-:Y:S04]  /*6dc10*/  STL [R1+0x1368], R8 ;  /* 0x0013680801007387 */ /* 0x0003e80000100800 */
[----:B------:R1:W-:Y:S01]  /*6dc20*/  LDGSTS.E [R3+0x5880], desc[UR60][R10.64], P0 ;  /* 0x058800000a037fae */ /* 0x0003e2000812187c */
[--C-:B------:R-:W-:Y:S02]  /*6dc30*/  IMAD.X R13, R13, 0x1, R0.reuse, P1 ;  /* 0x000000010d0d7824 */ /* 0x100fe400008e0600 */
[----:B------:R-:W-:-:S03]  /*6dc40*/  IMAD.X R19, R19, 0x1, R0, P2 ;  /* 0x0000000113137824 */ /* 0x000fc600010e0600 */
[----:B------:R1:W-:Y:S02]  /*6dc50*/  STL [R1+0x1364], R13 ;  /* 0x0013640d01007387 */ /* 0x0003e40000100800 */
[----:B-1----:R-:W-:Y:S02]  /*6dc60*/  MOV R10, R8 ;  /* 0x00000008000a7202 */ /* 0x002fe40000000f00 */
[----:B------:R-:W-:Y:S04]  /*6dc70*/  STL [R1+0x13a8], R17 ;  /* 0x0013a81101007387 */ /* 0x000fe80000100800 */
[----:B------:R-:W2:Y:S01]  /*6dc80*/  LDL.LU R8, [R1+0x14e4] ;  /* 0x0014e40001087983 */ /* 0x000ea20000300800 */
[----:B------:R-:W-:-:S03]  /*6dc90*/  IMAD.MOV.U32 R11, RZ, RZ, R13 ;  /* 0x000000ffff0b7224 */ /* 0x000fc600078e000d */
[----:B------:R1:W-:Y:S04]  /*6dca0*/  STL [R1+0x13a4], R19 ;  /* 0x0013a41301007387 */ /* 0x0003e80000100800 */
[----:B------:R-:W2:Y:S04]  /*6dcb0*/  LDL.LU R13, [R1+0x1524] ;  /* 0x00152400010d7983 */ /* 0x000ea80000300800 */
[----:B------:R1:W-:Y:S02]  /*6dcc0*/  LDGSTS.E [R3+0x5c80], desc[UR60][R10.64], P0 ;  /* 0x05c800000a037fae */ /* 0x0003e4000812187c */
[----:B-1----:R-:W-:-:S02]  /*6dcd0*/  IMAD.MOV.U32 R10, RZ, RZ, R17 ;  /* 0x000000ffff0a7224 */ /* 0x002fc400078e0011 */
[----:B------:R-:W-:Y:S02]  /*6dce0*/  IMAD.MOV.U32 R11, RZ, RZ, R19 ;  /* 0x000000ffff0b7224 */ /* 0x000fe400078e0013 */
[----:B------:R-:W2:Y:S04]  /*6dcf0*/  LDL.LU R19, [R1+0x1568] ;  /* 0x0015680001137983 */ /* 0x000ea80000300800 */
[----:B------:R1:W-:Y:S04]  /*6dd00*/  LDGSTS.E [R3+0x6080], desc[UR60][R10.64], P0 ;  /* 0x060800000a037fae */ /* 0x0003e8000812187c */
[----:B------:R-:W2:Y:S01]  /*6dd10*/  LDL.LU R17, [R1+0x15a8] ;  /* 0x0015a80001117983 */ /* 0x000ea20000300800 */
[----:B------:R-:W-:-:S05]  /*6dd20*/  IADD3 R18, P1, R18, R5, RZ ;  /* 0x0000000512127210 */ /* 0x000fca0007f3e0ff */
[----:B-1----:R-:W-:Y:S01]  /*6dd30*/  IMAD.MOV.U32 R10, RZ, RZ, R18 ;  /* 0x000000ffff0a7224 */ /* 0x002fe200078e0012 */
[----:B------:R-:W-:Y:S01]  /*6dd40*/  IADD3 R21, P2, R21, R5, RZ ;  /* 0x0000000515157210 */ /* 0x000fe20007f5e0ff */
[----:B------:R-:W-:Y:S01]  /*6dd50*/  IMAD.X R20, R20, 0x1, R0, P1 ;  /* 0x0000000114147824 */ /* 0x000fe200008e0600 */
[----:B------:R-:W-:Y:S03]  /*6dd60*/  STL [R1+0x13e8], R18 ;  /* 0x0013e81201007387 */ /* 0x000fe60000100800 */
[----:B------:R-:W-:Y:S01]  /*6dd70*/  IMAD.MOV.U32 R11, RZ, RZ, R20 ;  /* 0x000000ffff0b7224 */ /* 0x000fe200078e0014 */
[----:B------:R1:W-:Y:S01]  /*6dd80*/  STL [R1+0x13e4], R20 ;  /* 0x0013e41401007387 */ /* 0x0003e20000100800 */
[----:B------:R-:W-:-:S03]  /*6dd90*/  IADD3.X R22, R22, R0, RZ, P2, !PT ;  /* 0x0000000016167210 */ /* 0x000fc600017fe4ff */
[----:B------:R-:W-:Y:S04]  /*6dda0*/  STL [R1+0x1428], R21 ;  /* 0x0014281501007387 */ /* 0x000fe80000100800 */
[----:B------:R3:W-:Y:S04]  /*6ddb0*/  LDGSTS.E [R3+0x6480], desc[UR60][R10.64], P0 ;  /* 0x064800000a037fae */ /* 0x0007e8000812187c */
[----:B-1----:R-:W2:Y:S01]  /*6ddc0*/  LDL.LU R20, [R1+0x1564] ;  /* 0x0015640001147983 */ /* 0x002ea20000300800 */
[----:B---3--:R-:W-:-:S03]  /*6ddd0*/  IADD3 R12, P1, R12, R5, RZ ;  /* 0x000000050c0c7210 */ /* 0x008fc60007f3e0ff */
[----:B------:R-:W-:Y:S01]  /*6dde0*/  STL [R1+0x1424], R22 ;  /* 0x0014241601007387 */ /* 0x000fe20000100800 */
[----:B------:R-:W-:Y:S02]  /*6ddf0*/  IMAD.MOV.U32 R10, RZ, RZ, R21 ;  /* 0x000000ffff0a7224 */ /* 0x000fe400078e0015 */
[----:B------:R-:W-:Y:S01]  /*6de00*/  IMAD.MOV.U32 R11, RZ, RZ, R22 ;  /* 0x000000ffff0b7224 */ /* 0x000fe200078e0016 */
[----:B------:R-:W-:Y:S01]  /*6de10*/  IADD3 R14, P2, R14, R5, RZ ;  /* 0x000000050e0e7210 */ /* 0x000fe20007f5e0ff */
[----:B------:R-:W3:Y:S04]  /*6de20*/  LDL.LU R18, [R1+0x15a4] ;  /* 0x0015a40001127983 */ /* 0x000ee80000300800 */
[----:B------:R1:W-:Y:S04]  /*6de30*/  LDGSTS.E [R3+0x6880], desc[UR60][R10.64], P0 ;  /* 0x068800000a037fae */ /* 0x0003e8000812187c */
[----:B------:R-:W-:Y:S01]  /*6de40*/  STL [R1+0x1468], R12 ;  /* 0x0014680c01007387 */ /* 0x000fe20000100800 */
[----:B-1----:R-:W-:Y:S01]  /*6de50*/  IMAD.MOV.U32 R10, RZ, RZ, R12 ;  /* 0x000000ffff0a7224 */ /* 0x002fe200078e000c */
[----:B----4-:R-:W-:-:S05]  /*6de60*/  IADD3.X R15, R15, R0, RZ, P1, !PT ;  /* 0x000000000f0f7210 */ /* 0x010fca0000ffe4ff */
[----:B------:R1:W-:Y:S01]  /*6de70*/  STL [R1+0x1464], R15 ;  /* 0x0014640f01007387 */ /* 0x0003e20000100800 */
[----:B------:R-:W-:Y:S02]  /*6de80*/  IMAD.MOV.U32 R11, RZ, RZ, R15 ;  /* 0x000000ffff0b7224 */ /* 0x000fe400078e000f */
[----:B------:R-:W-:Y:S01]  /*6de90*/  IMAD.X R16, R16, 0x1, R0, P2 ;  /* 0x0000000110107824 */ /* 0x000fe200010e0600 */
[----:B------:R-:W-:Y:S04]  /*6dea0*/  STL [R1+0x14a8], R14 ;  /* 0x0014a80e01007387 */ /* 0x000fe80000100800 */
[----:B------:R4:W-:Y:S04]  /*6deb0*/  LDGSTS.E [R3+0x6c80], desc[UR60][R10.64], P0 ;  /* 0x06c800000a037fae */ /* 0x0009e8000812187c */
[----:B-1----:R-:W3:Y:S04]  /*6dec0*/  LDL.LU R15, [R1+0x15e8] ;  /* 0x0015e800010f7983 */ /* 0x002ee80000300800 */
[----:B------:R1:W-:Y:S04]  /*6ded0*/  STL [R1+0x14a4], R16 ;  /* 0x0014a41001007387 */ /* 0x0003e80000100800 */
[----:B------:R-:W3:Y:S01]  /*6dee0*/  LDL.LU R12, [R1+0x1628] ;  /* 0x00162800010c7983 */ /* 0x000ee20000300800 */
[----:B----4-:R-:W-:Y:S01]  /*6def0*/  MOV R11, R16 ;  /* 0x00000010000b7202 */ /* 0x010fe20000000f00 */
[----:B------:R-:W-:-:S02]  /*6df00*/  IMAD.MOV.U32 R10, RZ, RZ, R14 ;  /* 0x000000ffff0a7224 */ /* 0x000fc400078e000e */
[----:B-1----:R-:W4:Y:S04]  /*6df10*/  LDL.LU R16, [R1+0x15e4] ;  /* 0x0015e40001107983 */ /* 0x002f280000300800 */
[----:B------:R-:W4:Y:S01]  /*6df20*/  LDL.LU R14, [R1+0x1624] ;  /* 0x00162400010e7983 */ /* 0x000f220000300800 */
[-C--:B--2---:R-:W-:Y:S02]  /*6df30*/  IADD3 R4, P1, R4, R5.reuse, RZ ;  /* 0x0000000504047210 */ /* 0x084fe40007f3e0ff */
[----:B------:R-:W-:Y:S01]  /*6df40*/  IADD3 R6, P2, R6, R5, RZ ;  /* 0x0000000506067210 */ /* 0x000fe20007f5e0ff */
[----:B------:R1:W-:Y:S04]  /*6df50*/  LDGSTS.E [R3+0x7080], desc[UR60][R10.64], P0 ;  /* 0x070800000a037fae */ /* 0x0003e8000812187c */
[----:B------:R-:W-:Y:S01]  /*6df60*/  STL [R1+0x14e8], R4 ;  /* 0x0014e80401007387 */ /* 0x000fe20000100800 */
[----:B-1----:R-:W-:-:S02]  /*6df70*/  IMAD.MOV.U32 R10, RZ, RZ, R4 ;  /* 0x000000ffff0a7224 */ /* 0x002fc400078e0004 */
[----:B------:R-:W-:-:S04]  /*6df80*/  IMAD.X R8, R8, 0x1, R0, P1 ;  /* 0x0000000108087824 */ /* 0x000fc800008e0600 */
[----:B------:R-:W-:Y:S01]  /*6df90*/  IMAD.MOV.U32 R11, RZ, RZ, R8 ;  /* 0x000000ffff0b7224 */ /* 0x000fe200078e0008 */
[----:B------:R1:W-:Y:S01]  /*6dfa0*/  STL [R1+0x14e4], R8 ;  /* 0x0014e40801007387 */ /* 0x0003e20000100800 */
[----:B------:R-:W-:-:S03]  /*6dfb0*/  IMAD.X R13, R13, 0x1, R0, P2 ;  /* 0x000000010d0d7824 */ /* 0x000fc600010e0600 */
[----:B------:R-:W-:Y:S04]  /*6dfc0*/  STL [R1+0x1528], R6 ;  /* 0x0015280601007387 */ /* 0x000fe80000100800 */
[----:B------:R2:W-:Y:S04]  /*6dfd0*/  LDGSTS.E [R3+0x7480], desc[UR60][R10.64], P0 ;  /* 0x074800000a037fae */ /* 0x0005e8000812187c */
[----:B-1----:R-:W4:Y:S04]  /*6dfe0*/  LDL.LU R8, [R1+0x1668] ;  /* 0x0016680001087983 */ /* 0x002f280000300800 */
[----:B------:R1:W-:Y:S04]  /*6dff0*/  STL [R1+0x1524], R13 ;  /* 0x0015240d01007387 */ /* 0x0003e80000100800 */
[----:B------:R-:W4:Y:S01]  /*6e000*/  LDL.LU R4, [R1+0x16a8] ;  /* 0x0016a80001047983 */ /* 0x000f220000300800 */
[----:B--2---:R-:W-:-:S03]  /*6e010*/  IMAD.MOV.U32 R11, RZ, RZ, R13 ;  /* 0x000000ffff0b7224 */ /* 0x004fc600078e000d */
[----:B-1----:R-:W2:Y:S01]  /*6e020*/  LDL.LU R13, [R1+0x1664] ;  /* 0x00166400010d7983 */ /* 0x002ea20000300800 */
        /* <DEDUP_REMOVED lines=8> */
[----:B------:R-:W-:Y:S01]  /*6e0b0*/  STL [R1+0x1564], R20 ;  /* 0x0015641401007387 */ /* 0x000fe20000100800 */
[----:B---3--:R-:W-:-:S03]  /*6e0c0*/  IMAD.X R18, R18, 0x1, R0, P2 ;  /* 0x0000000112127824 */ /* 0x008fc600010e0600 */
[----:B------:R1:W-:Y:S01]  /*6e0d0*/  STL [R1+0x15a8], R17 ;  /* 0x0015a81101007387 */ /* 0x0003e20000100800 */
[----:B------:R-:W-:-:S03]  /*6e0e0*/  MOV R11, R20 ;  /* 0x00000014000b7202 */ /* 0x000fc60000000f00 */
[----:B------:R3:W-:Y:S04]  /*6e0f0*/  STL [R1+0x15a4], R18 ;  /* 0x0015a41201007387 */ /* 0x0007e80000100800 */
[----:B------:R-:W2:Y:S04]  /*6e100*/  LDL.LU R152, [R1+0x16e4] ;  /* 0x0016e40001987983 */ /* 0x000ea80000300800 */
[----:B------:R-:W2:Y:S04]  /*6e110*/  LDL.LU R23, [R1+0x16e8] ;  /* 0x0016e80001177983 */ /* 0x000ea80000300800 */
[----:B------:R-:W2:Y:S04]  /*6e120*/  LDL.LU R22, [R1+0x1724] ;  /* 0x0017240001167983 */ /* 0x000ea80000300800 */
[----:B------:R-:W2:Y:S04]  /*6e130*/  LDL.LU R21, [R1+0x1728] ;  /* 0x0017280001157983 */ /* 0x000ea80000300800 */
[----:B------:R1:W-:Y:S04]  /*6e140*/  LDGSTS.E [R3+0x7c80], desc[UR60][R10.64], P0 ;  /* 0x07c800000a037fae */ /* 0x0003e8000812187c */
[----:B------:R-:W2:Y:S01]  /*6e150*/  LDL.LU R19, [R1+0x1768] ;  /* 0x0017680001137983 */ /* 0x000ea20000300800 */
[----:B------:R-:W-:Y:S01]  /*6e160*/  IADD3 R15, P1, R15, R5, RZ ;  /* 0x000000050f0f7210 */ /* 0x000fe20007f3e0ff */
[----:B-1----:R-:W-:-:S02]  /*6e170*/  IMAD.MOV.U32 R10, RZ, RZ, R17 ;  /* 0x000000ffff0a7224 */ /* 0x002fc400078e0011 */
[----:B------:R-:W2:Y:S01]  /*6e180*/  LDL.LU R17, [R1+0x17a8] ;  /* 0x0017a80001117983 */ /* 0x000ea20000300800 */
[----:B------:R-:W-:-:S03]  /*6e190*/  IADD3 R12, P2, R12, R5, RZ ;  /* 0x000000050c0c7210 */ /* 0x000fc60007f5e0ff */
[----:B------:R-:W-:Y:S01]  /*6e1a0*/  STL [R1+0x15e8], R15 ;  /* 0x0015e80f01007387 */ /* 0x000fe20000100800 */
[--C-:B----4-:R-:W-:Y:S02]  /*6e1b0*/  IMAD.X R16, R16, 0x1, R0.reuse, P1 ;  /* 0x0000000110107824 */ /* 0x110fe400008e0600 */
[----:B------:R-:W-:-:S03]  /*6e1c0*/  IMAD.X R14, R14, 0x1, R0, P2 ;  /* 0x000000010e0e7824 */ /* 0x000fc600010e0600 */
[----:B------:R-:W-:Y:S01]  /*6e1d0*/  STL [R1+0x15e4], R16 ;  /* 0x0015e41001007387 */ /* 0x000fe20000100800 */
[----:B------:R-:W-:-:S03]  /*6e1e0*/  IMAD.MOV.U32 R11, RZ, RZ, R18 ;  /* 0x000000ffff0b7224 */ /* 0x000fc600078e0012 */
[----:B------:R-:W-:Y:S04]  /*6e1f0*/  STL [R1+0x1628], R12 ;  /* 0x0016280c01007387 */ /* 0x000fe80000100800 */
[----:B------:R-:W4:Y:S04]  /*6e200*/  LDL.LU R20, [R1+0x1764] ;  /* 0x0017640001147983 */ /* 0x000f280000300800 */
[----:B------:R1:W-:Y:S04]  /*6e210*/  STL [R1+0x1624], R14 ;  /* 0x0016240e01007387 */ /* 0x0003e80000100800 */
[----:B---3--:R-:W3:Y:S04]  /*6e220*/  LDL.LU R18, [R1+0x17a4] ;  /* 0x0017a40001127983 */ /* 0x008ee80000300800 */
[----:B------:R1:W-:Y:S02]  /*6e230*/  LDGSTS.E [R3+0x20080], desc[UR60][R10.64], P0 ;  /* 0x200800000a037fae */ /* 0x0003e4000812187c */
[----:B-1----:R-:W-:Y:S01]  /*6e240*/  MOV R10, R15 ;  /* 0x0000000f000a7202 */ /* 0x002fe20000000f00 */
[----:B------:R-:W-:-:S05]  /*6e250*/  IMAD.MOV.U32 R11, RZ, RZ, R16 ;  /* 0x000000ffff0b7224 */ /* 0x000fca00078e0010 */
[----:B------:R1:W-:Y:S01]  /*6e260*/  LDGSTS.E [R3+0x20480], desc[UR60][R10.64], P0 ;  /* 0x204800000a037fae */ /* 0x0003e2000812187c */
[-C--:B------:R-:W-:Y:S01]  /*6e270*/  IADD3 R8, P1, R8, R5.reuse, RZ ;  /* 0x0000000508087210 */ /* 0x080fe20007f3e0ff */
[----:B-1----:R-:W-:Y:S01]  /*6e280*/  IMAD.MOV.U32 R11, RZ, RZ, R14 ;  /* 0x000000ffff0b7224 */ /* 0x002fe200078e000e */
[----:B------:R-:W-:Y:S01]  /*6e290*/  IADD3 R4, P2, R4, R5, RZ ;  /* 0x0000000504047210 */ /* 0x000fe20007f5e0ff */
[----:B------:R-:W-:Y:S01]  /*6e2a0*/  IMAD.MOV.U32 R10, RZ, RZ, R12 ;  /* 0x000000ffff0a7224 */ /* 0x000fe200078e000c */
[----:B------:R-:W3:Y:S01]  /*6e2b0*/  LDL.LU R14, [R1+0x1800] ;  /* 0x00180000010e7983 */ /* 0x000ee20000300800 */
[----:B--2---:R-:W-:-:S03]  /*6e2c0*/  IMAD.X R13, R13, 0x1, R0, P1 ;  /* 0x000000010d0d7824 */ /* 0x004fc600008e0600 */
[----:B------:R-:W2:Y:S04]  /*6e2d0*/  LDL.LU R12, [R1+0x1808] ;  /* 0x00180800010c7983 */ /* 0x000ea80000300800 */
[----:B------:R-:W-:Y:S01]  /*6e2e0*/  STL [R1+0x1668], R8 ;  /* 0x0016680801007387 */ /* 0x000fe20000100800 */
[----:B------:R-:W-:-:S03]  /*6e2f0*/  IADD3.X R6, R6, R0, RZ, P2, !PT ;  /* 0x0000000006067210 */ /* 0x000fc600017fe4ff */
[----:B------:R1:W-:Y:S04]  /*6e300*/  STL [R1+0x1664], R13 ;  /* 0x0016640d01007387 */ /* 0x0003e80000100800 */
[----:B------:R-:W-:Y:S04]  /*6e310*/  STL [R1+0x16a8], R4 ;  /* 0x0016a80401007387 */ /* 0x000fe80000100800 */
[----:B------:R-:W2:Y:S04]  /*6e320*/  LDL.LU R15, [R1+0x17fc] ;  /* 0x0017fc00010f7983 */ /* 0x000ea80000300800 */
[----:B------:R1:W-:Y:S04]  /*6e330*/  LDGSTS.E [R3+0x20880], desc[UR60][R10.64], P0 ;  /* 0x208800000a037fae */ /* 0x0003e8000812187c */
[----:B------:R1:W-:Y:S02]  /*6e340*/  STL [R1+0x16a4], R6 ;  /* 0x0016a40601007387 */ /* 0x0003e40000100800 */
[----:B-1----:R-:W-:-:S02]  /*6e350*/  IMAD.MOV.U32 R11, RZ, RZ, R13 ;  /* 0x000000ffff0b7224 */ /* 0x002fc400078e000d */
[----:B------:R-:W2:Y:S01]  /*6e360*/  LDL.LU R13, [R1+0x1804] ;  /* 0x00180400010d7983 */ /* 0x000ea20000300800 */
[----:B------:R-:W-:-:S03]  /*6e370*/  IMAD.MOV.U32 R10, RZ, RZ, R8 ;  /* 0x000000ffff0a7224 */ /* 0x000fc600078e0008 */
[----:B------:R-:W2:Y:S04]  /*6e380*/  LDL.LU R16, [R1+0x180c] ;  /* 0x00180c0001107983 */ /* 0x000ea80000300800 */
[----:B------:R1:W-:Y:S04]  /*6e390*/  LDGSTS.E [R3+0x20c80], desc[UR60][R10.64], P0 ;  /* 0x20c800000a037fae */ /* 0x0003e8000812187c */
[----:B------:R-:W2:Y:S01]  /*6e3a0*/  LDL.LU R8, [R1+0x1810] ;  /* 0x0018100001087983 */ /* 0x000ea20000300800 */
[----:B-1----:R-:W-:Y:S02]  /*6e3b0*/  IMAD.MOV.U32 R11, RZ, RZ, R6 ;  /* 0x000000ffff0b7224 */ /* 0x002fe400078e0006 */
[----:B------:R-:W-:Y:S01]  /*6e3c0*/  IMAD.MOV.U32 R10, RZ, RZ, R4 ;  /* 0x000000ffff0a7224 */ /* 0x000fe200078e0004 */
[----:B------:R-:W2:Y:S04]  /*6e3d0*/  LDL.LU R6, [R1+0x1814] ;  /* 0x0018140001067983 */ /* 0x000ea80000300800 */
[----:B------:R-:W2:Y:S04]  /*6e3e0*/  LDL.LU R4, [R1+0x1818] ;  /* 0x0018180001047983 */ /* 0x000ea80000300800 */
[----:B------:R1:W-:Y:S01]  /*6e3f0*/  LDGSTS.E [R3+0x21080], desc[UR60][R10.64], P0 ;  /* 0x210800000a037fae */ /* 0x0003e2000812187c */
[----:B------:R-:W-:-:S04]  /*6e400*/  IADD3 R23, P1, R23, R5, RZ ;  /* 0x0000000517177210 */ /* 0x000fc80007f3e0ff */
[----:B------:R-:W-:Y:S02]  /*6e410*/  IADD3.X R152, R152, R0, RZ, P1, !PT ;  /* 0x0000000098987210 */ /* 0x000fe40000ffe4ff */
[-C--:B------:R-:W-:Y:S01]  /*6e420*/  IADD3 R21, P2, R21, R5.reuse, RZ ;  /* 0x0000000515157210 */ /* 0x080fe20007f5e0ff */
[----:B------:R-:W-:Y:S04]  /*6e430*/  STL [R1+0x16e8], R23 ;  /* 0x0016e81701007387 */ /* 0x000fe80000100800 */
[----:B------:R-:W-:Y:S01]  /*6e440*/  IMAD.X R22, R22, 0x1, R0, P2 ;  /* 0x0000000116167824 */ /* 0x000fe200010e0600 */
[----:B------:R-:W-:Y:S01]  /*6e450*/  IADD3 R19, P1, R19, R5, RZ ;  /* 0x0000000513137210 */ /* 0x000fe20007f3e0ff */
        /* <DEDUP_REMOVED lines=8> */
[----:B----4-:R-:W-:Y:S01]  /*6e4e0*/  IMAD.X R20, R20, 0x1, R0, P1 ;  /* 0x0000000114147824 */ /* 0x010fe200008e0600 */
[----:B-1----:R-:W-:-:S04]  /*6e4f0*/  MOV R11, R22 ;  /* 0x00000016000b7202 */ /* 0x002fc80000000f00 */
[----:B------:R-:W-:Y:S01]  /*6e500*/  STL [R1+0x1764], R20 ;  /* 0x0017641401007387 */ /* 0x000fe20000100800 */
[----:B---3--:R-:W-:-:S03]  /*6e510*/  IMAD.X R18, R18, 0x1, R0, P2 ;  /* 0x0000000112127824 */ /* 0x008fc600010e0600 */
[----:B------:R-:W-:Y:S04]  /*6e520*/  STL [R1+0x17a8], R17 ;  /* 0x0017a81101007387 */ /* 0x000fe80000100800 */
[----:B------:R-:W-:Y:S04]  /*6e530*/  STL [R1+0x17a4], R18 ;  /* 0x0017a41201007387 */ /* 0x000fe80000100800 */
[----:B------:R-:W3:Y:S04]  /*6e540*/  LDL.LU.64 R22, [R1+0x858] ;  /* 0x0008580001167983 */ /* 0x000ee80000300a00 */
[----:B------:R-:W4:Y:S04]  /*6e550*/  LDL.LU.64 R154, [R1+0x8e8] ;  /* 0x0008e800019a7983 */ /* 0x000f280000300a00 */
[----:B------:R-:W4:Y:S01]  /*6e560*/  LDL.LU.64 R152, [R1+0x8e0] ;  /* 0x0008e00001987983 */ /* 0x000f220000300a00 */
[----:B------:R-:W-:-:S05]  /*6e570*/  IMAD.MOV.U32 R10, RZ, RZ, R21 ;  /* 0x000000ffff0a7224 */ /* 0x000fca00078e0015 */
[----:B------:R1:W-:Y:S02]  /*6e580*/  LDGSTS.E [R3+0x21880], desc[UR60][R10.64], P0 ;  /* 0x218800000a037fae */ /* 0x0003e4000812187c */
[----:B-1----:R-:W-:Y:S02]  /*6e590*/  IMAD.MOV.U32 R10, RZ, RZ, R19 ;  /* 0x000000ffff0a7224 */ /* 0x002fe400078e0013 */
[----:B------:R-:W-:Y:S01]  /*6e5a0*/  IMAD.MOV.U32 R11, RZ, RZ, R20 ;  /* 0x000000ffff0b7224 */ /* 0x000fe200078e0014 */
[----:B------:R-:W-:-:S04]  /*6e5b0*/  IADD3 R14, P1, R14, R5, RZ ;  /* 0x000000050e0e7210 */ /* 0x000fc80007f3e0ff */
[----:B------:R1:W-:Y:S01]  /*6e5c0*/  LDGSTS.E [R3+0x21c80], desc[UR60][R10.64], P0 ;  /* 0x21c800000a037fae */ /* 0x0003e2000812187c */
[----:B--2---:R-:W-:Y:S02]  /*6e5d0*/  IADD3 R12, P2, R12, R5, RZ ;  /* 0x000000050c0c7210 */ /* 0x004fe40007f5e0ff */
[----:B-1----:R-:W-:Y:S01]  /*6e5e0*/  MOV R10, R17 ;  /* 0x00000011000a7202 */ /* 0x002fe20000000f00 */
[----:B------:R-:W-:Y:S02]  /*6e5f0*/  IMAD.MOV.U32 R11, RZ, RZ, R18 ;  /* 0x000000ffff0b7224 */ /* 0x000fe400078e0012 */
[----:B------:R-:W-:-:S03]  /*6e600*/  IMAD.X R15, R15, 0x1, R0, P1 ;  /* 0x000000010f0f7824 */ /* 0x000fc600008e0600 */
[----:B------:R1:W-:Y:S04]  /*6e610*/  LDGSTS.E [R3+0x22080], desc[UR60][R10.64], P0 ;  /* 0x220800000a037fae */ /* 0x0003e8000812187c */
[----:B------:R-:W-:Y:S04]  /*6e620*/  STL [R1+0x1800], R14 ;  /* 0x0018000e01007387 */ /* 0x000fe80000100800 */
[----:B------:R-:W-:Y:S01]  /*6e630*/  STL [R1+0x17fc], R15 ;  /* 0x0017fc0f01007387 */ /* 0x000fe20000100800 */
[----:B-1----:R-:W-:Y:S01]  /*6e640*/  IMAD.MOV.U32 R10, RZ, RZ, R14 ;  /* 0x000000ffff0a7224 */ /* 0x002fe200078e000e */
[----:B------:R-:W-:Y:S01]  /*6e650*/  MOV R11, R15 ;  /* 0x0000000f000b7202 */ /* 0x000fe20000000f00 */
[----:B------:R-:W-:Y:S01]  /*6e660*/  IMAD.X R13, R13, 0x1, R0, P2 ;  /* 0x000000010d0d7824 */ /* 0x000fe200010e0600 */
[----:B------:R-:W-:Y:S04]  /*6e670*/  STL [R1+0x1808], R12 ;  /* 0x0018080c01007387 */ /* 0x000fe80000100800 */
[----:B------:R1:W-:Y:S04]  /*6e680*/  LDGSTS.E [R3+0x22480], desc[UR60][R10.64], P0 ;  /* 0x224800000a037fae */ /* 0x0003e8000812187c */
[----:B------:R2:W-:Y:S01]  /*6e690*/  STL [R1+0x1804], R13 ;  /* 0x0018040d01007387 */ /* 0x0005e20000100800 */
[----:B-1----:R-:W-:-:S02]  /*6e6a0*/  IMAD.MOV.U32 R10, RZ, RZ, R12 ;  /* 0x000000ffff0a7224 */ /* 0x002fc400078e000c */
[----:B------:R-:W-:Y:S02]  /*6e6b0*/  IMAD.MOV.U32 R11, RZ, RZ, R13 ;  /* 0x000000ffff0b7224 */ /* 0x000fe400078e000d */
[----:B--2---:R-:W2:Y:S01]  /*6e6c0*/  LDL.LU.64 R12, [R1+0x8d8] ;  /* 0x0008d800010c7983 */ /* 0x004ea20000300a00 */
[----:B------:R-:W-:-:S03]  /*6e6d0*/  IADD3 R8, P1, R8, R5, RZ ;  /* 0x0000000508087210 */ /* 0x000fc60007f3e0ff */
[----:B------:R-:W2:Y:S01]  /*6e6e0*/  LDL.LU.64 R162, [R1+0x8d0] ;  /* 0x0008d00001a27983 */ /* 0x000ea20000300a00 */
[----:B------:R-:W-:Y:S01]  /*6e6f0*/  IADD3 R4, P2, R4, R5, RZ ;  /* 0x0000000504047210 */ /* 0x000fe20007f5e0ff */
[--C-:B------:R-:W-:Y:S02]  /*6e700*/  IMAD.X R16, R16, 0x1, R0.reuse, P1 ;  /* 0x0000000110107824 */ /* 0x100fe400008e0600 */
[----:B------:R-:W2:Y:S02]  /*6e710*/  LDL.LU.64 R14, [R1+0x8c8] ;  /* 0x0008c800010e7983 */ /* 0x000ea40000300a00 */
[----:B------:R-:W-:Y:S02]  /*6e720*/  IMAD.X R6, R6, 0x1, R0, P2 ;  /* 0x0000000106067824 */ /* 0x000fe400010e0600 */
[----:B------:R-:W-:Y:S04]  /*6e730*/  STL [R1+0x1810], R8 ;  /* 0x0018100801007387 */ /* 0x000fe80000100800 */
[----:B------:R1:W-:Y:S04]  /*6e740*/  STL [R1+0x180c], R16 ;  /* 0x00180c1001007387 */ /* 0x0003e80000100800 */
[----:B------:R3:W-:Y:S04]  /*6e750*/  STL [R1+0x1818], R4 ;  /* 0x0018180401007387 */ /* 0x0007e80000100800 */
[----:B------:R2:W-:Y:S04]  /*6e760*/  STL [R1+0x1814], R6 ;  /* 0x0018140601007387 */ /* 0x0005e80000100800 */
[----:B------:R-:W2:Y:S04]  /*6e770*/  LDL.LU.64 R164, [R1+0x8c0] ;  /* 0x0008c00001a47983 */ /* 0x000ea80000300a00 */
[----:B------:R1:W-:Y:S02]  /*6e780*/  LDGSTS.E [R3+0x22880], desc[UR60][R10.64], P0 ;  /* 0x228800000a037fae */ /* 0x0003e4000812187c */
[----:B-1----:R-:W-:-:S02]  /*6e790*/  IMAD.MOV.U32 R11, RZ, RZ, R16 ;  /* 0x000000ffff0b7224 */ /* 0x002fc400078e0010 */
[----:B------:R-:W2:Y:S04]  /*6e7a0*/  LDL.LU.64 R16, [R1+0x8b8] ;  /* 0x0008b80001107983 */ /* 0x000ea80000300a00 */
[----:B------:R-:W2:Y:S04]  /*6e7b0*/  LDL.LU.64 R166, [R1+0x8b0] ;  /* 0x0008b00001a67983 */ /* 0x000ea80000300a00 */
[----:B------:R-:W2:Y:S04]  /*6e7c0*/  LDL.LU.64 R18, [R1+0x8a8] ;  /* 0x0008a80001127983 */ /* 0x000ea80000300a00 */
[----:B------:R-:W2:Y:S01]  /*6e7d0*/  LDL.LU.64 R168, [R1+0x8a0] ;  /* 0x0008a00001a87983 */ /* 0x000ea20000300a00 */
[----:B------:R-:W-:-:S03]  /*6e7e0*/  MOV R10, R8 ;  /* 0x00000008000a7202 */ /* 0x000fc60000000f00 */
[----:B------:R-:W2:Y:S04]  /*6e7f0*/  LDL.LU.64 R20, [R1+0x898] ;  /* 0x0008980001147983 */ /* 0x000ea80000300a00 */
[----:B------:R-:W2:Y:S04]  /*6e800*/  LDL.LU R172, [R1+0xdac] ;  /* 0x000dac0001ac7983 */ /* 0x000ea80000300800 */
[----:B------:R-:W2:Y:S04]  /*6e810*/  LDL.LU R171, [R1+0xdb0] ;  /* 0x000db00001ab7983 */ /* 0x000ea80000300800 */
[----:B------:R-:W2:Y:S04]  /*6e820*/  LDL.LU.64 R176, [R1+0x890] ;  /* 0x0008900001b07983 */ /* 0x000ea80000300a00 */
[----:B------:R1:W-:Y:S02]  /*6e830*/  LDGSTS.E [R3+0x22c80], desc[UR60][R10.64], P0 ;  /* 0x22c800000a037fae */ /* 0x0003e4000812187c */
[----:B-1----:R-:W-:-:S02]  /*6e840*/  IMAD.MOV.U32 R10, RZ, RZ, R4 ;  /* 0x000000ffff0a7224 */ /* 0x002fc400078e0004 */
[----:B------:R-:W-:-:S05]  /*6e850*/  IMAD.MOV.U32 R11, RZ, RZ, R6 ;  /* 0x000000ffff0b7224 */ /* 0x000fca00078e0006 */
[----:B------:R1:W-:Y:S01]  /*6e860*/  LDGSTS.E [R3+0x23080], desc[UR60][R10.64], P0 ;  /* 0x230800000a037fae */ /* 0x0003e2000812187c */
[----:B---3--:R-:W-:-:S05]  /*6e870*/  IADD3 R156, P1, R22, R5, RZ ;  /* 0x00000005169c7210 */ /* 0x008fca0007f3e0ff */
[----:B------:R-:W-:Y:S01]  /*6e880*/  IMAD.X R4, R23, 0x1, R0, P1 ;  /* 0x0000000117047824 */ /* 0x000fe200008e0600 */
[-C--:B----4-:R-:W-:Y:S01]  /*6e890*/  IADD3 R157, P1, R154, R5.reuse, RZ ;  /* 0x000000059a9d7210 */ /* 0x090fe20007f3e0ff */
[----:B------:R-:W3:Y:S03]  /*6e8a0*/  LDL.LU.64 R22, [R1+0x888] ;  /* 0x0008880001167983 */ /* 0x000ee60000300a00 */
[----:B-1----:R-:W-:Y:S01]  /*6e8b0*/  IADD3.X R10, R155, R0, RZ, P1, !PT ;  /* 0x000000009b0a7210 */ /* 0x002fe20000ffe4ff */
[----:B------:R-:W4:Y:S01]  /*6e8c0*/  LDL.LU.64 R180, [R1+0x880] ;  /* 0x0008800001b47983 */ /* 0x000f220000300a00 */
[----:B------:R-:W-:-:S05]  /*6e8d0*/  IADD3 R158, P1, R152, R5, RZ ;  /* 0x00000005989e7210 */ /* 0x000fca0007f3e0ff */
[----:B------:R-:W-:Y:S02]  /*6e8e0*/  IMAD.X R11, R153, 0x1, R0, P1 ;  /* 0x00000001990b7824 */ /* 0x000fe400008e0600 */
[----:B------:R-:W4:Y:S04]  /*6e8f0*/  LDL.LU.64 R152, [R1+0x878] ;  /* 0x0008780001987983 */ /* 0x000f280000300a00 */
[----:B------:R-:W4:Y:S04]  /*6e900*/  LDL.LU.64 R178, [R1+0x870] ;  /* 0x0008700001b27983 */ /* 0x000f280000300a00 */
[----:B------:R-:W4:Y:S04]  /*6e910*/  LDL.LU.64 R154, [R1+0x868] ;  /* 0x00086800019a7983 */ /* 0x000f280000300a00 */
[----:B------:R-:W4:Y:S01]  /*6e920*/  LDL.LU.64 R174, [R1+0x860] ;  /* 0x0008600001ae7983 */ /* 0x000f220000300a00 */
[----:B--2---:R-:W-:-:S05]  /*6e930*/  IADD3 R159, P1, R12, R5, RZ ;  /* 0x000000050c9f7210 */ /* 0x004fca0007f3e0ff */
        /* <DEDUP_REMOVED lines=19> */
[----:B------:R-:W-:Y:S01]  /*6ea70*/  MOV R223, R11 ;  /* 0x0000000b00df7202 */ /* 0x000fe20000000f00 */
[----:B------:R-:W-:Y:S02]  /*6ea80*/  IMAD.MOV.U32 R226, RZ, RZ, R157 ;  /* 0x000000ffffe27224 */ /* 0x000fe400078e009d */
[----:B------:R-:W-:Y:S02]  /*6ea90*/  IMAD.MOV.U32 R227, RZ, RZ, R10 ;  /* 0x000000ffffe37224 */ /* 0x000fe400078e000a */
[----:B------:R-:W-:Y:S02]  /*6eaa0*/  IMAD.MOV.U32 R222, RZ, RZ, R158 ;  /* 0x000000ffffde7224 */ /* 0x000fe400078e009e */
[----:B------:R-:W-:Y:S02]  /*6eab0*/  IMAD.MOV.U32 R218, RZ, RZ, R159 ;  /* 0x000000ffffda7224 */ /* 0x000fe400078e009f */
[----:B------:R-:W-:Y:S01]  /*6eac0*/  IMAD.MOV.U32 R219, RZ, RZ, R12 ;  /* 0x000000ffffdb7224 */ /* 0x000fe200078e000c */
[----:B------:R-:W-:Y:S01]  /*6ead0*/  MOV R210, R161 ;  /* 0x000000a100d27202 */ /* 0x000fe20000000f00 */
[----:B------:R-:W-:-:S02]  /*6eae0*/  IMAD.MOV.U32 R214, RZ, RZ, R160 ;  /* 0x000000ffffd67224 */ /* 0x000fc400078e00a0 */
[----:B------:R-:W-:Y:S02]  /*6eaf0*/  IMAD.MOV.U32 R215, RZ, RZ, R13 ;  /* 0x000000ffffd77224 */ /* 0x000fe400078e000d */
[----:B------:R-:W-:Y:S01]  /*6eb00*/  IMAD.MOV.U32 R211, RZ, RZ, R14 ;  /* 0x000000ffffd37224 */ /* 0x000fe200078e000e */
[----:B------:R-:W-:Y:S01]  /*6eb10*/  MOV R203, R16 ;  /* 0x0000001000cb7202 */ /* 0x000fe20000000f00 */
[----:B------:R-:W-:Y:S02]  /*6eb20*/  IMAD.MOV.U32 R206, RZ, RZ, R162 ;  /* 0x000000ffffce7224 */ /* 0x000fe400078e00a2 */
[----:B------:R-:W-:Y:S02]  /*6eb30*/  IMAD.MOV.U32 R207, RZ, RZ, R15 ;  /* 0x000000ffffcf7224 */ /* 0x000fe400078e000f */
[----:B------:R-:W-:Y:S02]  /*6eb40*/  IMAD.MOV.U32 R202, RZ, RZ, R163 ;  /* 0x000000ffffca7224 */ /* 0x000fe400078e00a3 */
[----:B------:R-:W-:-:S02]  /*6eb50*/  IMAD.MOV.U32 R188, RZ, RZ, R164 ;  /* 0x000000ffffbc7224 */ /* 0x000fc400078e00a4 */
[----:B------:R-:W-:Y:S01]  /*6eb60*/  IMAD.MOV.U32 R189, RZ, RZ, R17 ;  /* 0x000000ffffbd7224 */ /* 0x000fe200078e0011 */
[----:B------:R-:W-:Y:S01]  /*6eb70*/  MOV R184, R166 ;  /* 0x000000a600b87202 */ /* 0x000fe20000000f00 */
[----:B------:R-:W-:Y:S01]  /*6eb80*/  IMAD.MOV.U32 R186, RZ, RZ, R165 ;  /* 0x000000ffffba7224 */ /* 0x000fe200078e00a5 */
[----:B------:R-:W-:Y:S01]  /*6eb90*/  LDGSTS.E [R3+0x23480], desc[UR60][R226.64], P0 ;  /* 0x23480000e2037fae */ /* 0x000fe2000812187c */
[----:B------:R-:W-:Y:S02]  /*6eba0*/  IMAD.MOV.U32 R187, RZ, RZ, R18 ;  /* 0x000000ffffbb7224 */ /* 0x000fe400078e0012 */
[----:B------:R-:W-:Y:S01]  /*6ebb0*/  IMAD.MOV.U32 R185, RZ, RZ, R19 ;  /* 0x000000ffffb97224 */ /* 0x000fe200078e0013 */
[----:B------:R-:W-:Y:S01]  /*6ebc0*/  LDGSTS.E [R3+0x23880], desc[UR60][R222.64], P0 ;  /* 0x23880000de037fae */ /* 0x000fe2000812187c */
[----:B------:R-:W-:Y:S02]  /*6ebd0*/  IMAD.MOV.U32 R182, RZ, RZ, R167 ;  /* 0x000000ffffb67224 */ /* 0x000fe400078e00a7 */
[----:B------:R-:W-:Y:S01]  /*6ebe0*/  IMAD.MOV.U32 R183, RZ, RZ, R20 ;  /* 0x000000ffffb77224 */ /* 0x000fe200078e0014 */
        /* <DEDUP_REMOVED lines=8> */
[----:B------:R-:W-:Y:S01]  /*6ec70*/  LDGSTS.E [R3+0x25c80], desc[UR60][R182.64], P0 ;  /* 0x25c80000b6037fae */ /* 0x000fe2000812187c */
[----:B---3--:R-:W-:-:S05]  /*6ec80*/  IADD3 R169, P1, R22, R5, RZ ;  /* 0x0000000516a97210 */ /* 0x008fca0007f3e0ff */
[----:B------:R-:W-:Y:S01]  /*6ec90*/  IMAD.X R22, R23, 0x1, R0, P1 ;  /* 0x0000000117167824 */ /* 0x000fe200008e0600 */
[----:B----4-:R-:W-:-:S05]  /*6eca0*/  IADD3 R176, P1, R180, R5, RZ ;  /* 0x00000005b4b07210 */ /* 0x010fca0007f3e0ff */
[----:B------:R-:W-:Y:S01]  /*6ecb0*/  IMAD.X R23, R181, 0x1, R0, P1 ;  /* 0x00000001b5177824 */ /* 0x000fe200008e0600 */
[----:B------:R-:W-:-:S05]  /*6ecc0*/  IADD3 R177, P1, R152, R5, RZ ;  /* 0x0000000598b17210 */ /* 0x000fca0007f3e0ff */
[----:B------:R-:W-:Y:S01]  /*6ecd0*/  IMAD.X R152, R153, 0x1, R0, P1 ;  /* 0x0000000199987824 */ /* 0x000fe200008e0600 */
[----:B------:R-:W-:-:S04]  /*6ece0*/  IADD3 R173, P1, R178, R5, RZ ;  /* 0x00000005b2ad7210 */ /* 0x000fc80007f3e0ff */
[----:B------:R-:W-:Y:S02]  /*6ecf0*/  IADD3.X R153, R179, R0, RZ, P1, !PT ;  /* 0x00000000b3997210 */ /* 0x000fe40000ffe4ff */
[-C--:B------:R-:W-:Y:S02]  /*6ed00*/  IADD3 R8, P1, R154, R5.reuse, RZ ;  /* 0x000000059a087210 */ /* 0x080fe40007f3e0ff */
[----:B------:R-:W-:-:S03]  /*6ed10*/  IADD3 R6, P2, R174, R5, RZ ;  /* 0x00000005ae067210 */ /* 0x000fc60007f5e0ff */
[--C-:B------:R-:W-:Y:S01]  /*6ed20*/  IMAD.X R154, R155, 0x1, R0.reuse, P1 ;  /* 0x000000019b9a7824 */ /* 0x100fe200008e0600 */
[----:B------:R-:W-:Y:S01]  /*6ed30*/  IADD3 R171, P1, R171, R5, RZ ;  /* 0x00000005abab7210 */ /* 0x000fe20007f3e0ff */
[----:B------:R-:W-:Y:S01]  /*6ed40*/  IMAD.X R155, R175, 0x1, R0, P2 ;  /* 0x00000001af9b7824 */ /* 0x000fe200010e0600 */
[----:B------:R-:W-:Y:S01]  /*6ed50*/  MOV R175, R4 ;  /* 0x0000000400af7202 */ /* 0x000fe20000000f00 */
[----:B------:R-:W-:Y:S02]  /*6ed60*/  IMAD.MOV.U32 R174, RZ, RZ, R156 ;  /* 0x000000ffffae7224 */ /* 0x000fe400078e009c */
[----:B------:R-:W-:Y:S01]  /*6ed70*/  IMAD.X R172, R172, 0x1, R0, P1 ;  /* 0x00000001acac7824 */ /* 0x000fe200008e0600 */
[----:B------:R-:W-:Y:S04]  /*6ed80*/  STL [R1+0xdb0], R171 ;  /* 0x000db0ab01007387 */ /* 0x000fe80000100800 */
[----:B------:R-:W-:Y:S04]  /*6ed90*/  STL [R1+0xdac], R172 ;  /* 0x000dacac01007387 */ /* 0x000fe80000100800 */
[----:B------:R-:W-:Y:S04]  /*6eda0*/  STL.64 [R1+0x858], R174 ;  /* 0x000858ae01007387 */ /* 0x000fe80000100a00 */
[----:B------:R-:W-:Y:S04]  /*6edb0*/  STL.64 [R1+0x8e8], R226 ;  /* 0x0008e8e201007387 */ /* 0x000fe80000100a00 */
[----:B------:R-:W-:Y:S01]  /*6edc0*/  STL.64 [R1+0x8e0], R222 ;  /* 0x0008e0de01007387 */ /* 0x000fe20000100a00 */
[----:B------:R-:W-:-:S03]  /*6edd0*/  IMAD.MOV.U32 R4, RZ, RZ, R177 ;  /* 0x000000ffff047224 */ /* 0x000fc600078e00b1 */
[----:B------:R-:W-:Y:S01]  /*6ede0*/  STL.64 [R1+0x8d8], R218 ;  /* 0x0008d8da01007387 */ /* 0x000fe20000100a00 */
[----:B------:R-:W-:-:S03]  /*6edf0*/  IMAD.MOV.U32 R180, RZ, RZ, R168 ;  /* 0x000000ffffb47224 */ /* 0x000fc600078e00a8 */
[----:B------:R-:W-:Y:S01]  /*6ee00*/  STL.64 [R1+0x8d0], R214 ;  /* 0x0008d0d601007387 */ /* 0x000fe20000100a00 */
[----:B------:R-:W-:-:S03]  /*6ee10*/  MOV R181, R21 ;  /* 0x0000001500b57202 */ /* 0x000fc60000000f00 */
[----:B------:R-:W-:Y:S01]  /*6ee20*/  STL.64 [R1+0x8c8], R210 ;  /* 0x0008c8d201007387 */ /* 0x000fe20000100a00 */
[----:B------:R-:W-:-:S03]  /*6ee30*/  IMAD.MOV.U32 R178, RZ, RZ, R169 ;  /* 0x000000ffffb27224 */ /* 0x000fc600078e00a9 */
[----:B------:R-:W-:Y:S01]  /*6ee40*/  STL.64 [R1+0x8c0], R206 ;  /* 0x0008c0ce01007387 */ /* 0x000fe20000100a00 */
[----:B------:R-:W-:-:S03]  /*6ee50*/  IMAD.MOV.U32 R179, RZ, RZ, R22 ;  /* 0x000000ffffb37224 */ /* 0x000fc600078e0016 */
[----:B------:R-:W-:Y:S01]  /*6ee60*/  STL.64 [R1+0x8b8], R202 ;  /* 0x0008b8ca01007387 */ /* 0x000fe20000100a00 */
[----:B------:R-:W-:Y:S01]  /*6ee70*/  IMAD.MOV.U32 R177, RZ, RZ, R23 ;  /* 0x000000ffffb17224 */ /* 0x000fe200078e0017 */
[----:B------:R-:W-:Y:S02]  /*6ee80*/  MOV R159, R152 ;  /* 0x00000098009f7202 */ /* 0x000fe40000000f00 */
        /* <DEDUP_REMOVED lines=38> */
[----:B------:R-:W-:-:S02]  /*6f0f0*/  IMAD.IADD R4, R4, 0x1, R9 ;  /* 0x0000000104047824 */ /* 0x000fc400078e0209 */
[----:B--2---:R-:W-:Y:S01]  /*6f100*/  IMAD.MOV.U32 R10, RZ, RZ, R171 ;  /* 0x000000ffff0a7224 */ /* 0x004fe200078e00ab */
[----:B------:R-:W-:Y:S01]  /*6f110*/  LDGSTS.E [R3+0x27c80], desc[UR60][R174.64], P0 ;  /* 0x27c80000ae037fae */ /* 0x000fe2000812187c */
[----:B------:R-:W-:-:S03]  /*6f120*/  IMAD.MOV.U32 R11, RZ, RZ, R172 ;  /* 0x000000ffff0b7224 */ /* 0x000fc600078e00ac */
[----:B------:R-:W2:Y:S04]  /*6f130*/  LDL.LU R14, [R1+0xf70] ;  /* 0x000f7000010e7983 */ /* 0x000ea80000300800 */
[----:B------:R1:W-:Y:S04]  /*6f140*/  LDGSTS.E [R4+0x100], desc[UR60][R10.64], P0 ;  /* 0x001000000a047fae */ /* 0x0003e8000812187c */
[----:B------:R-:W2:Y:S01]  /*6f150*/  LDL.LU R3, [R1+0xfb0] ;  /* 0x000fb00001037983 */ /* 0x000ea20000300800 */
[-C--:B---3--:R-:W-:Y:S02]  /*6f160*/  IADD3 R6, P1, R6, R5.reuse, RZ ;  /* 0x0000000506067210 */ /* 0x088fe40007f3e0ff */
[----:B----4-:R-:W-:-:S02]  /*6f170*/  IADD3 R21, P2, R21, R5, RZ ;  /* 0x0000000515157210 */ /* 0x010fc40007f5e0ff */
[----:B------:R-:W-:Y:S01]  /*6f180*/  IADD3.X R20, R20, R0, RZ, P1, !PT ;  /* 0x0000000014147210 */ /* 0x000fe20000ffe4ff */
[----:B------:R-:W-:Y:S01]  /*6f190*/  STL [R1+0xdf0], R6 ;  /* 0x000df00601007387 */ /* 0x000fe20000100800 */
[----:B-1----:R-:W-:Y:S02]  /*6f1a0*/  IMAD.MOV.U32 R10, RZ, RZ, R6 ;  /* 0x000000ffff0a7224 */ /* 0x002fe400078e0006 */
[----:B------:R-:W-:Y:S01]  /*6f1b0*/  IMAD.X R22, R22, 0x1, R0, P2 ;  /* 0x0000000116167824 */ /* 0x000fe200010e0600 */
[----:B------:R1:W-:Y:S01]  /*6f1c0*/  STL [R1+0xdec], R20 ;  /* 0x000dec1401007387 */ /* 0x0003e20000100800 */
[----:B------:R-:W-:Y:S01]  /*6f1d0*/  IMAD.MOV.U32 R11, RZ, RZ, R20 ;  /* 0x000000ffff0b7224 */ /* 0x000fe200078e0014 */
[-C--:B------:R-:W-:Y:S02]  /*6f1e0*/  IADD3 R8, P1, R8, R5.reuse, RZ ;  /* 0x0000000508087210 */ /* 0x080fe40007f3e0ff */
[----:B------:R-:W-:Y:S04]  /*6f1f0*/  STL [R1+0xe30], R21 ;  /* 0x000e301501007387 */ /* 0x000fe80000100800 */
[----:B------:R3:W-:Y:S04]  /*6f200*/  LDGSTS.E [R4+0x500], desc[UR60][R10.64], P0 ;  /* 0x005000000a047fae */ /* 0x0007e8000812187c */
[----:B-1----:R-:W4:Y:S01]  /*6f210*/  LDL.LU R20, [R1+0xf6c] ;  /* 0x000f6c0001147983 */ /* 0x002f220000300800 */
[----:B------:R-:W-:Y:S01]  /*6f220*/  IADD3 R13, P2, R13, R5, RZ ;  /* 0x000000050d0d7210 */ /* 0x000fe20007f5e0ff */
[----:B------:R-:W-:-:S02]  /*6f230*/  IMAD.X R15, R15, 0x1, R0, P1 ;  /* 0x000000010f0f7824 */ /* 0x000fc400008e0600 */
[----:B------:R-:W-:Y:S01]  /*6f240*/  STL [R1+0xe2c], R22 ;  /* 0x000e2c1601007387 */ /* 0x000fe20000100800 */
[----:B---3--:R-:W-:Y:S01]  /*6f250*/  IMAD.MOV.U32 R10, RZ, RZ, R21 ;  /* 0x000000ffff0a7224 */ /* 0x008fe200078e0015 */
[----:B------:R-:W-:Y:S02]  /*6f260*/  MOV R11, R22 ;  /* 0x00000016000b7202 */ /* 0x000fe40000000f00 */
[----:B------:R-:W3:Y:S01]  /*6f270*/  LDL.LU R6, [R1+0xfac] ;  /* 0x000fac0001067983 */ /* 0x000ee20000300800 */
[----:B------:R-:W-:-:S03]  /*6f280*/  IMAD.X R16, R16, 0x1, R0, P2 ;  /* 0x0000000110107824 */ /* 0x000fc600010e0600 */
[----:B------:R1:W-:Y:S04]  /*6f290*/  LDGSTS.E [R4+0x900], desc[UR60][R10.64], P0 ;  /* 0x009000000a047fae */ /* 0x0003e8000812187c */
[----:B------:R-:W-:Y:S04]  /*6f2a0*/  STL [R1+0xe70], R8 ;  /* 0x000e700801007387 */ /* 0x000fe80000100800 */
[----:B------:R1:W-:Y:S02]  /*6f2b0*/  STL [R1+0xe6c], R15 ;  /* 0x000e6c0f01007387 */ /* 0x0003e40000100800 */
[----:B-1----:R-:W-:-:S02]  /*6f2c0*/  IMAD.MOV.U32 R10, RZ, RZ, R8 ;  /* 0x000000ffff0a7224 */ /* 0x002fc400078e0008 */
[----:B------:R-:W-:Y:S01]  /*6f2d0*/  STL [R1+0xeb0], R13 ;  /* 0x000eb00d01007387 */ /* 0x000fe20000100800 */
[----:B------:R-:W-:-:S03]  /*6f2e0*/  IMAD.MOV.U32 R11, RZ, RZ, R15 ;  /* 0x000000ffff0b7224 */ /* 0x000fc600078e000f */
[----:B------:R-:W3:Y:S04]  /*6f2f0*/  LDL.LU R15, [R1+0xff0] ;  /* 0x000ff000010f7983 */ /* 0x000ee80000300800 */
[----:B------:R1:W-:Y:S04]  /*6f300*/  STL [R1+0xeac], R16 ;  /* 0x000eac1001007387 */ /* 0x0003e80000100800 */
[----:B------:R1:W-:Y:S04]  /*6f310*/  LDGSTS.E [R4+0xd00], desc[UR60][R10.64], P0 ;  /* 0x00d000000a047fae */ /* 0x0003e8000812187c */
[----:B------:R-:W3:Y:S01]  /*6f320*/  LDL.LU R8, [R1+0x1030] ;  /* 0x0010300001087983 */ /* 0x000ee20000300800 */
[----:B-1----:R-:W-:-:S03]  /*6f330*/  IMAD.MOV.U32 R11, RZ, RZ, R16 ;  /* 0x000000ffff0b7224 */ /* 0x002fc600078e0010 */
[----:B------:R-:W3:Y:S01]  /*6f340*/  LDL.LU R16, [R1+0xfec] ;  /* 0x000fec0001107983 */ /* 0x000ee20000300800 */
[----:B------:R-:W-:-:S03]  /*6f350*/  MOV R10, R13 ;  /* 0x0000000d000a7202 */ /* 0x000fc60000000f00 */
[----:B------:R-:W3:Y:S01]  /*6f360*/  LDL.LU R13, [R1+0x102c] ;  /* 0x00102c00010d7983 */ /* 0x000ee20000300800 */
[-C--:B------:R-:W-:Y:S02]  /*6f370*/  IADD3 R12, P1, R12, R5.reuse, RZ ;  /* 0x000000050c0c7210 */ /* 0x080fe40007f3e0ff */
[----:B------:R-:W-:Y:S01]  /*6f380*/  IADD3 R18, P2, R18, R5, RZ ;  /* 0x0000000512127210 */ /* 0x000fe20007f5e0ff */
[----:B------:R1:W-:Y:S02]  /*6f390*/  LDGSTS.E [R4+0x1100], desc[UR60][R10.64], P0 ;  /* 0x011000000a047fae */ /* 0x0003e4000812187c */
[--C-:B------:R-:W-:Y:S02]  /*6f3a0*/  IMAD.X R17, R17, 0x1, R0.reuse, P1 ;  /* 0x0000000111117824 */ /* 0x100fe400008e0600 */
[----:B------:R-:W-:Y:S01]  /*6f3b0*/  IMAD.X R19, R19, 0x1, R0, P2 ;  /* 0x0000000113137824 */ /* 0x000fe200010e0600 */
[----:B------:R-:W-:Y:S04]  /*6f3c0*/  STL [R1+0xef0], R12 ;  /* 0x000ef00c01007387 */ /* 0x000fe80000100800 */
[----:B------:R2:W-:Y:S01]  /*6f3d0*/  STL [R1+0xeec], R17 ;  /* 0x000eec1101007387 */ /* 0x0005e20000100800 */
[----:B-1----:R-:W-:Y:S01]  /*6f3e0*/  IMAD.MOV.U32 R10, RZ, RZ, R12 ;  /* 0x000000ffff0a7224 */ /* 0x002fe200078e000c */
[----:B------:R-:W-:-:S02]  /*6f3f0*/  MOV R11, R17 ;  /* 0x00000011000b7202 */ /* 0x000fc40000000f00 */
[----:B------:R-:W-:Y:S04]  /*6f400*/  STL [R1+0xf30], R18 ;  /* 0x000f301201007387 */ /* 0x000fe80000100800 */
[----:B------:R1:W-:Y:S04]  /*6f410*/  LDGSTS.E [R4+0x1500], desc[UR60][R10.64], P0 ;  /* 0x015000000a047fae */ /* 0x0003e8000812187c */
[----:B--2---:R-:W2:Y:S04]  /*6f420*/  LDL.LU R17, [R1+0x1070] ;  /* 0x0010700001117983 */ /* 0x004ea80000300800 */
[----:B------:R1:W-:Y:S04]  /*6f430*/  STL [R1+0xf2c], R19 ;  /* 0x000f2c1301007387 */ /* 0x0003e80000100800 */
[----:B------:R-:W2:Y:S01]  /*6f440*/  LDL.LU R12, [R1+0x10b0] ;  /* 0x0010b000010c7983 */ /* 0x000ea20000300800 */
[----:B-1----:R-:W-:-:S03]  /*6f450*/  IMAD.MOV.U32 R11, RZ, RZ, R19 ;  /* 0x000000ffff0b7224 */ /* 0x002fc600078e0013 */
[----:B------:R-:W2:Y:S01]  /*6f460*/  LDL.LU R19, [R1+0x106c] ;  /* 0x00106c0001137983 */ /* 0x000ea20000300800 */
[----:B------:R-:W-:-:S03]  /*6f470*/  IMAD.MOV.U32 R10, RZ, RZ, R18 ;  /* 0x000000ffff0a7224 */ /* 0x000fc600078e0012 */
[----:B------:R-:W2:Y:S01]  /*6f480*/  LDL.LU R18, [R1+0x10ac] ;  /* 0x0010ac0001127983 */ /* 0x000ea20000300800 */
[-C--:B------:R-:W-:Y:S02]  /*6f490*/  IADD3 R14, P1, R14, R5.reuse, RZ ;  /* 0x000000050e0e7210 */ /* 0x080fe40007f3e0ff */
[----:B------:R-:W-:Y:S01]  /*6f4a0*/  IADD3 R3, P2, R3, R5, RZ ;  /* 0x0000000503037210 */ /* 0x000fe20007f5e0ff */
[----:B------:R1:W-:Y:S04]  /*6f4b0*/  LDGSTS.E [R4+0x1900], desc[UR60][R10.64], P0 ;  /* 0x019000000a047fae */ /* 0x0003e8000812187c */
[----:B------:R3:W-:Y:S01]  /*6f4c0*/  STL [R1+0xf70], R14 ;  /* 0x000f700e01007387 */ /* 0x0007e20000100800 */
[----:B-1----:R-:W-:Y:S01]  /*6f4d0*/  MOV R10, R14 ;  /* 0x0000000e000a7202 */ /* 0x002fe20000000f00 */
[----:B----4-:R-:W-:-:S05]  /*6f4e0*/  IMAD.X R20, R20, 0x1, R0, P1 ;  /* 0x0000000114147824 */ /* 0x010fca00008e0600 */
[----:B------:R1:W-:Y:S04]  /*6f4f0*/  STL [R1+0xf6c], R20 ;  /* 0x000f6c1401007387 */ /* 0x0003e80000100800 */
[----:B------:R4:W-:Y:S01]  /*6f500*/  STL [R1+0xfb0], R3 ;  /* 0x000fb00301007387 */ /* 0x0009e20000100800 */
[----:B---3--:R-:W-:-:S03]  /*6f510*/  IMAD.X R6, R6, 0x1, R0, P2 ;  /* 0x0000000106067824 */ /* 0x008fc600010e0600 */
[----:B------:R-:W3:Y:S01]  /*6f520*/  LDL.LU R14, [R1+0x10f0] ;  /* 0x0010f000010e7983 */ /* 0x000ee20000300800 */
[----:B------:R-:W-:-:S03]  /*6f530*/  IMAD.MOV.U32 R11, RZ, RZ, R20 ;  /* 0x000000ffff0b7224 */ /* 0x000fc600078e0014 */
[----:B------:R4:W-:Y:S04]  /*6f540*/  STL [R1+0xfac], R6 ;  /* 0x000fac0601007387 */ /* 0x0009e80000100800 */
[----:B------:R-:W3:Y:S04]  /*6f550*/  LDL.LU R21, [R1+0x1130] ;  /* 0x0011300001157983 */ /* 0x000ee80000300800 */
[----:B-1----:R-:W3:Y:S04]  /*6f560*/  LDL.LU R20, [R1+0x10ec] ;  /* 0x0010ec0001147983 */ /* 0x002ee80000300800 */
[----:B------:R1:W-:Y:S01]  /*6f570*/  LDGSTS.E [R4+0x1d00], desc[UR60][R10.64], P0 ;  /* 0x01d000000a047fae */ /* 0x0003e2000812187c */
[----:B------:R-:W-:-:S03]  /*6f580*/  IADD3 R15, P1, R15, R5, RZ ;  /* 0x000000050f0f7210 */ /* 0x000fc60007f3e0ff */
[----:B------:R-:W3:Y:S01]  /*6f590*/  LDL.LU R22, [R1+0x112c] ;  /* 0x00112c0001167983 */ /* 0x000ee20000300800 */
[----:B-1----:R-:W-:Y:S02]  /*6f5a0*/  IMAD.MOV.U32 R10, RZ, RZ, R3 ;  /* 0x000000ffff0a7224 */ /* 0x002fe400078e0003 */
[----:B------:R-:W-:Y:S01]  /*6f5b0*/  IMAD.MOV.U32 R11, RZ, RZ, R6 ;  /* 0x000000ffff0b7224 */ /* 0x000fe200078e0006 */
[----:B------:R-:W-:Y:S01]  /*6f5c0*/  IADD3 R8, P2, R8, R5, RZ ;  /* 0x0000000508087210 */ /* 0x000fe20007f5e0ff */
[----:B----4-:R-:W4:Y:S04]  /*6f5d0*/  LDL.LU R3, [R1+0x1170] ;  /* 0x0011700001037983 */ /* 0x010f280000300800 */
[----:B------:R-:W4:Y:S01]  /*6f5e0*/  LDL.LU R6, [R1+0x11b0] ;  /* 0x0011b00001067983 */ /* 0x000f220000300800 */
[----:B------:R-:W-:-:S03]  /*6f5f0*/  IMAD.X R16, R16, 0x1, R0, P1 ;  /* 0x0000000110107824 */ /* 0x000fc600008e0600 */
[----:B------:R1:W-:Y:S01]  /*6f600*/  STL [R1+0xff0], R15 ;  /* 0x000ff00f01007387 */ /* 0x0003e20000100800 */
[----:B------:R-:W-:-:S03]  /*6f610*/  IADD3.X R13, R13, R0, RZ, P2, !PT ;  /* 0x000000000d0d7210 */ /* 0x000fc600017fe4ff */
[----:B------:R1:W-:Y:S04]  /*6f620*/  LDGSTS.E [R4+0x2100], desc[UR60][R10.64], P0 ;  /* 0x021000000a047fae */ /* 0x0003e8000812187c */
[----:B------:R2:W-:Y:S04]  /*6f630*/  STL [R1+0xfec], R16 ;  /* 0x000fec1001007387 */ /* 0x0005e80000100800 */
[----:B------:R2:W-:Y:S01]  /*6f640*/  STL [R1+0x1030], R8 ;  /* 0x0010300801007387 */ /* 0x0005e20000100800 */
[----:B-1----:R-:W-:-:S03]  /*6f650*/  IMAD.MOV.U32 R10, RZ, RZ, R15 ;  /* 0x000000ffff0a7224 */ /* 0x002fc600078e000f */
[----:B------:R-:W4:Y:S01]  /*6f660*/  LDL.LU R15, [R1+0x116c] ;  /* 0x00116c00010f7983 */ /* 0x000f220000300800 */
[----:B------:R-:W-:-:S03]  /*6f670*/  IMAD.MOV.U32 R11, RZ, RZ, R16 ;  /* 0x000000ffff0b7224 */ /* 0x000fc600078e0010 */
[----:B------:R1:W-:Y:S04]  /*6f680*/  STL [R1+0x102c], R13 ;  /* 0x00102c0d01007387 */ /* 0x0003e80000100800 */
[----:B--2---:R-:W2:Y:S01]  /*6f690*/  LDL.LU R16, [R1+0x11ac] ;  /* 0x0011ac0001107983 */ /* 0x004ea20000300800 */
[----:B------:R-:W-:-:S03]  /*6f6a0*/  IADD3 R17, P1, R17, R5, RZ ;  /* 0x0000000511117210 */ /* 0x000fc60007f3e0ff */
[----:B------:R1:W-:Y:S01]  /*6f6b0*/  LDGSTS.E [R4+0x2500], desc[UR60][R10.64], P0 ;  /* 0x025000000a047fae */ /* 0x0003e2000812187c */
[----:B------:R-:W-:Y:S01]  /*6f6c0*/  IADD3 R12, P2, R12, R5, RZ ;  /* 0x000000050c0c7210 */ /* 0x000fe20007f5e0ff */
[----:B-1----:R-:W-:Y:S01]  /*6f6d0*/  IMAD.MOV.U32 R10, RZ, RZ, R8 ;  /* 0x000000ffff0a7224 */ /* 0x002fe200078e0008 */
[----:B------:R-:W-:Y:S01]  /*6f6e0*/  IADD3.X R19, R19, R0, RZ, P1, !PT ;  /* 0x0000000013137210 */ /* 0x000fe20000ffe4ff */
[----:B------:R-:W-:Y:S01]  /*6f6f0*/  IMAD.MOV.U32 R11, RZ, RZ, R13 ;  /* 0x000000ffff0b7224 */ /* 0x000fe200078e000d */
[----:B------:R-:W2:Y:S04]  /*6f700*/  LDL.LU R8, [R1+0x11f0] ;  /* 0x0011f00001087983 */ /* 0x000ea80000300800 */
[----:B------:R-:W2:Y:S01]  /*6f710*/  LDL.LU R13, [R1+0x1230] ;  /* 0x00123000010d7983 */ /* 0x000ea20000300800 */
[----:B------:R-:W-:-:S03]  /*6f720*/  IMAD.X R18, R18, 0x1, R0, P2 ;  /* 0x0000000112127824 */ /* 0x000fc600010e0600 */
[----:B------:R1:W-:Y:S04]  /*6f730*/  STL [R1+0x1070], R17 ;  /* 0x0010701101007387 */ /* 0x0003e80000100800 */
[----:B------:R1:W-:Y:S04]  /*6f740*/  LDGSTS.E [R4+0x2900], desc[UR60][R10.64], P0 ;  /* 0x029000000a047fae */ /* 0x0003e8000812187c */
[----:B------:R1:W-:Y:S04]  /*6f750*/  STL [R1+0x106c], R19 ;  /* 0x00106c1301007387 */ /* 0x0003e80000100800 */
[----:B------:R-:W-:Y:S01]  /*6f760*/  STL [R1+0x10b0], R12 ;  /* 0x0010b00c01007387 */ /* 0x000fe20000100800 */
[----:B-1----:R-:W-:-:S03]  /*6f770*/  IMAD.MOV.U32 R10, RZ, RZ, R17 ;  /* 0x000000ffff0a7224 */ /* 0x002fc600078e0011 */
[----:B------:R-:W2:Y:S01]  /*6f780*/  LDL.LU R17, [R1+0x11ec] ;  /* 0x0011ec0001117983 */ /* 0x000ea20000300800 */
[----:B------:R-:W-:-:S03]  /*6f790*/  IMAD.MOV.U32 R11, RZ, RZ, R19 ;  /* 0x000000ffff0b7224 */ /* 0x000fc600078e0013 */
[----:B------:R1:W-:Y:S04]  /*6f7a0*/  STL [R1+0x10ac], R18 ;  /* 0x0010ac1201007387 */ /* 0x0003e80000100800 */
[----:B------:R-:W2:Y:S04]  /*6f7b0*/  LDL.LU R19, [R1+0x122c] ;  /* 0x00122c0001137983 */ /* 0x000ea80000300800 */
[----:B------:R1:W-:Y:S02]  /*6f7c0*/  LDGSTS.E [R4+0x2d00], desc[UR60][R10.64], P0 ;  /* 0x02d000000a047fae */ /* 0x0003e4000812187c */
[----:B-1----:R-:W-:Y:S01]  /*6f7d0*/  IMAD.MOV.U32 R10, RZ, RZ, R12 ;  /* 0x000000ffff0a7224 */ /* 0x002fe200078e000c */
[----:B------:R-:W-:-:S02]  /*6f7e0*/  MOV R11, R18 ;  /* 0x00000012000b7202 */ /* 0x000fc40000000f00 */
[----:B------:R-:W2:Y:S04]  /*6f7f0*/  LDL.LU R18, [R1+0x1270] ;  /* 0x0012700001127983 */ /* 0x000ea80000300800 */
[----:B------:R-:W2:Y:S04]  /*6f800*/  LDL.LU R12, [R1+0x12b0] ;  /* 0x0012b000010c7983 */ /* 0x000ea80000300800 */
[----:B------:R1:W-:Y:S01]  /*6f810*/  LDGSTS.E [R4+0x3100], desc[UR60][R10.64], P0 ;  /* 0x031000000a047fae */ /* 0x0003e2000812187c */
[----:B---3--:R-:W-:-:S05]  /*6f820*/  IADD3 R14, P1, R14, R5, RZ ;  /* 0x000000050e0e7210 */ /* 0x008fca0007f3e0ff */
[----:B------:R-:W-:Y:S01]  /*6f830*/  STL [R1+0x10f0], R14 ;  /* 0x0010f00e01007387 */ /* 0x000fe20000100800 */
[----:B------:R-:W-:Y:S01]  /*6f840*/  IADD3 R21, P2, R21, R5, RZ ;  /* 0x0000000515157210 */ /* 0x000fe20007f5e0ff */
[----:B------:R-:W-:Y:S02]  /*6f850*/  IMAD.X R20, R20, 0x1, R0, P1 ;  /* 0x0000000114147824 */ /* 0x000fe400008e0600 */
[----:B-1----:R-:W-:Y:S02]  /*6f860*/  IMAD.MOV.U32 R10, RZ, RZ, R14 ;  /* 0x000000ffff0a7224 */ /* 0x002fe400078e000e */
[----:B------:R-:W-:Y:S01]  /*6f870*/  IMAD.MOV.U32 R11, RZ, RZ, R20 ;  /* 0x000000ffff0b7224 */ /* 0x000fe200078e0014 */
[----:B------:R1:W-:Y:S01]  /*6f880*/  STL [R1+0x10ec], R20 ;  /* 0x0010ec1401007387 */ /* 0x0003e20000100800 */
[----:B------:R-:W-:-:S03]  /*6f890*/  IMAD.X R22, R22, 0x1, R0, P2 ;  /* 0x0000000116167824 */ /* 0x000fc600010e0600 */
[----:B------:R-:W-:Y:S04]  /*6f8a0*/  STL [R1+0x1130], R21 ;  /* 0x0011301501007387 */ /* 0x000fe80000100800 */
[----:B------:R3:W-:Y:S04]  /*6f8b0*/  LDGSTS.E [R4+0x3500], desc[UR60][R10.64], P0 ;  /* 0x035000000a047fae */ /* 0x0007e8000812187c */
[----:B-1----:R-:W2:Y:S01]  /*6f8c0*/  LDL.LU R20, [R1+0x126c] ;  /* 0x00126c0001147983 */ /* 0x002ea20000300800 */
[----:B----4-:R-:W-:-:S03]  /*6f8d0*/  IADD3 R3, P1, R3, R5, RZ ;  /* 0x0000000503037210 */ /* 0x010fc60007f3e0ff */
[----:B------:R-:W-:Y:S01]  /*6f8e0*/  STL [R1+0x112c], R22 ;  /* 0x00112c1601007387 */ /* 0x000fe20000100800 */
[----:B------:R-:W-:Y:S01]  /*6f8f0*/  IADD3 R6, P2, R6, R5, RZ ;  /* 0x0000000506067210 */ /* 0x000fe20007f5e0ff */
[----:B---3--:R-:W-:Y:S01]  /*6f900*/  IMAD.MOV.U32 R11, RZ, RZ, R22 ;  /* 0x000000ffff0b7224 */ /* 0x008fe200078e0016 */
[----:B------:R-:W-:Y:S01]  /*6f910*/  MOV R10, R21 ;  /* 0x00000015000a7202 */ /* 0x000fe20000000f00 */
[----:B------:R-:W3:Y:S04]  /*6f920*/  LDL.LU R14, [R1+0x12ac] ;  /* 0x0012ac00010e7983 */ /* 0x000ee80000300800 */
[----:B------:R1:W-:Y:S04]  /*6f930*/  LDGSTS.E [R4+0x3900], desc[UR60][R10.64], P0 ;  /* 0x039000000a047fae */ /* 0x0003e8000812187c */
[----:B------:R-:W-:Y:S01]  /*6f940*/  STL [R1+0x1170], R3 ;  /* 0x0011700301007387 */ /* 0x000fe20000100800 */
[----:B-1----:R-:W-:-:S02]  /*6f950*/  IMAD.MOV.U32 R10, RZ, RZ, R3 ;  /* 0x000000ffff0a7224 */ /* 0x002fc400078e0003 */
[----:B------:R-:W-:-:S05]  /*6f960*/  IMAD.X R15, R15, 0x1, R0, P1 ;  /* 0x000000010f0f7824 */ /* 0x000fca00008e0600 */
[----:B------:R-:W-:Y:S01]  /*6f970*/  MOV R11, R15 ;  /* 0x0000000f000b7202 */ /* 0x000fe20000000f00 */
[----:B------:R1:W-:Y:S01]  /*6f980*/  STL [R1+0x116c], R15 ;  /* 0x00116c0f01007387 */ /* 0x0003e20000100800 */
[----:B--2---:R-:W-:-:S03]  /*6f990*/  IMAD.X R16, R16, 0x1, R0, P2 ;  /* 0x0000000110107824 */ /* 0x004fc600010e0600 */
[----:B------:R-:W-:Y:S04]  /*6f9a0*/  STL [R1+0x11b0], R6 ;  /* 0x0011b00601007387 */ /* 0x000fe80000100800 */
[----:B------:R2:W-:Y:S04]  /*6f9b0*/  LDGSTS.E [R4+0x3d00], desc[UR60][R10.64], P0 ;  /* 0x03d000000a047fae */ /* 0x0005e8000812187c */
[----:B-1----:R-:W4:Y:S04]  /*6f9c0*/  LDL.LU R15, [R1+0x12f0] ;  /* 0x0012f000010f7983 */ /* 0x002f280000300800 */
[----:B------:R1:W-:Y:S04]  /*6f9d0*/  STL [R1+0x11ac], R16 ;  /* 0x0011ac1001007387 */ /* 0x0003e80000100800 */
[----:B------:R-:W4:Y:S01]  /*6f9e0*/  LDL.LU R3, [R1+0x1330] ;  /* 0x0013300001037983 */ /* 0x000f220000300800 */
        /* <DEDUP_REMOVED lines=8> */
[----:B------:R-:W-:Y:S01]  /*6fa70*/  IMAD.X R17, R17, 0x1, R0, P1 ;  /* 0x0000000111117824 */ /* 0x000fe200008e0600 */
[----:B-1----:R-:W-:-:S03]  /*6fa80*/  MOV R10, R8 ;  /* 0x00000008000a7202 */ /* 0x002fc60000000f00 */
        /* <DEDUP_REMOVED lines=8> */
[----:B------:R-:W-:-:S03]  /*6fb10*/  IMAD.MOV.U32 R10, RZ, RZ, R13 ;  /* 0x000000ffff0a7224 */ /* 0x000fc600078e000d */
[----:B------:R-:W2:Y:S01]  /*6fb20*/  LDL.LU R13, [R1+0x136c] ;  /* 0x00136c00010d7983 */ /* 0x000ea20000300800 */
[----:B------:R-:W-:-:S03]  /*6fb30*/  IMAD.MOV.U32 R11, RZ, RZ, R19 ;  /* 0x000000ffff0b7224 */ /* 0x000fc600078e0013 */
[----:B------:R-:W2:Y:S01]  /*6fb40*/  LDL.LU R19, [R1+0x13ac] ;  /* 0x0013ac0001137983 */ /* 0x000ea20000300800 */
[-C--:B------:R-:W-:Y:S02]  /*6fb50*/  IADD3 R18, P1, R18, R5.reuse, RZ ;  /* 0x0000000512127210 */ /* 0x080fe40007f3e0ff */
[----:B------:R-:W-:Y:S01]  /*6fb60*/  IADD3 R12, P2, R12, R5, RZ ;  /* 0x000000050c0c7210 */ /* 0x000fe20007f5e0ff */
[----:B------:R1:W-:Y:S04]  /*6fb70*/  LDGSTS.E [R4+0x4900], desc[UR60][R10.64], P0 ;  /* 0x049000000a047fae */ /* 0x0003e8000812187c */
[----:B------:R3:W-:Y:S01]  /*6fb80*/  STL [R1+0x1270], R18 ;  /* 0x0012701201007387 */ /* 0x0007e20000100800 */
[----:B-1----:R-:W-:Y:S02]  /*6fb90*/  IMAD.MOV.U32 R10, RZ, RZ, R18 ;  /* 0x000000ffff0a7224 */ /* 0x002fe400078e0012 */
[----:B------:R-:W-:-:S05]  /*6fba0*/  IMAD.X R20, R20, 0x1, R0, P1 ;  /* 0x0000000114147824 */ /* 0x000fca00008e0600 */
[----:B------:R1:W-:Y:S04]  /*6fbb0*/  STL [R1+0x126c], R20 ;  /* 0x00126c1401007387 */ /* 0x0003e80000100800 */
[----:B------:R1:W-:Y:S01]  /*6fbc0*/  STL [R1+0x12b0], R12 ;  /* 0x0012b00c01007387 */ /* 0x0003e20000100800 */
[----:B---3--:R-:W-:-:S03]  /*6fbd0*/  IADD3.X R14, R14, R0, RZ, P2, !PT ;  /* 0x000000000e0e7210 */ /* 0x008fc600017fe4ff */
[----:B------:R-:W3:Y:S01]  /*6fbe0*/  LDL.LU R18, [R1+0x13f0] ;  /* 0x0013f00001127983 */ /* 0x000ee20000300800 */
[----:B------:R-:W-:-:S03]  /*6fbf0*/  IMAD.MOV.U32 R11, RZ, RZ, R20 ;  /* 0x000000ffff0b7224 */ /* 0x000fc600078e0014 */
[----:B------:R1:W-:Y:S04]  /*6fc00*/  STL [R1+0x12ac], R14 ;  /* 0x0012ac0e01007387 */ /* 0x0003e80000100800 */
[----:B------:R-:W3:Y:S04]  /*6fc10*/  LDL.LU R21, [R1+0x1430] ;  /* 0x0014300001157983 */ /* 0x000ee80000300800 */
[----:B-1----:R-:W3:Y:S04]  /*6fc20*/  LDL.LU R20, [R1+0x13ec] ;  /* 0x0013ec0001147983 */ /* 0x002ee80000300800 */
[----:B------:R1:W-:Y:S04]  /*6fc30*/  LDGSTS.E [R4+0x4d00], desc[UR60][R10.64], P0 ;  /* 0x04d000000a047fae */ /* 0x0003e8000812187c */
[----:B------:R-:W3:Y:S01]  /*6fc40*/  LDL.LU R22, [R1+0x142c] ;  /* 0x00142c0001167983 */ /* 0x000ee20000300800 */
[----:B-1----:R-:W-:-:S02]  /*6fc50*/  IMAD.MOV.U32 R10, RZ, RZ, R12 ;  /* 0x000000ffff0a7224 */ /* 0x002fc400078e000c */
[----:B------:R-:W-:Y:S01]  /*6fc60*/  IMAD.MOV.U32 R11, RZ, RZ, R14 ;  /* 0x000000ffff0b7224 */ /* 0x000fe200078e000e */
[----:B------:R-:W3:Y:S04]  /*6fc70*/  LDL.LU R12, [R1+0x1470] ;  /* 0x00147000010c7983 */ /* 0x000ee80000300800 */
[----:B------:R-:W3:Y:S01]  /*6fc80*/  LDL.LU R14, [R1+0x14b0] ;  /* 0x0014b000010e7983 */ /* 0x000ee20000300800 */
[----:B----4-:R-:W-:-:S03]  /*6fc90*/  IADD3 R15, P1, R15, R5, RZ ;  /* 0x000000050f0f7210 */ /* 0x010fc60007f3e0ff */
[----:B------:R1:W-:Y:S01]  /*6fca0*/  LDGSTS.E [R4+0x5100], desc[UR60][R10.64], P0 ;  /* 0x051000000a047fae */ /* 0x0003e2000812187c */
[----:B------:R-:W-:-:S03]  /*6fcb0*/  IADD3 R3, P2, R3, R5, RZ ;  /* 0x0000000503037210 */ /* 0x000fc60007f5e0ff */
[----:B------:R4:W-:Y:S01]  /*6fcc0*/  STL [R1+0x12f0], R15 ;  /* 0x0012f00f01007387 */ /* 0x0009e20000100800 */
[----:B--2---:R-:W-:Y:S01]  /*6fcd0*/  IADD3.X R16, R16, R0, RZ, P1, !PT ;  /* 0x0000000010107210 */ /* 0x004fe20000ffe4ff */
[----:B-1----:R-:W-:Y:S02]  /*6fce0*/  IMAD.MOV.U32 R10, RZ, RZ, R15 ;  /* 0x000000ffff0a7224 */ /* 0x002fe400078e000f */
[----:B------:R-:W-:Y:S02]  /*6fcf0*/  IMAD.X R6, R6, 0x1, R0, P2 ;  /* 0x0000000106067824 */ /* 0x000fe400010e0600 */
[----:B------:R1:W-:Y:S04]  /*6fd00*/  STL [R1+0x12ec], R16 ;  /* 0x0012ec1001007387 */ /* 0x0003e80000100800 */
[----:B------:R2:W-:Y:S01]  /*6fd10*/  STL [R1+0x1330], R3 ;  /* 0x0013300301007387 */ /* 0x0005e20000100800 */
[----:B------:R-:W-:-:S03]  /*6fd20*/  IMAD.MOV.U32 R11, RZ, RZ, R16 ;  /* 0x000000ffff0b7224 */ /* 0x000fc600078e0010 */
[----:B----4-:R-:W4:Y:S04]  /*6fd30*/  LDL.LU R15, [R1+0x146c] ;  /* 0x00146c00010f7983 */ /* 0x010f280000300800 */
[----:B------:R2:W-:Y:S04]  /*6fd40*/  STL [R1+0x132c], R6 ;  /* 0x00132c0601007387 */ /* 0x0005e80000100800 */
[----:B-1----:R-:W4:Y:S04]  /*6fd50*/  LDL.LU R16, [R1+0x14ac] ;  /* 0x0014ac0001107983 */ /* 0x002f280000300800 */
[----:B------:R1:W-:Y:S01]  /*6fd60*/  LDGSTS.E [R4+0x5500], desc[UR60][R10.64], P0 ;  /* 0x055000000a047fae */ /* 0x0003e2000812187c */
[-C--:B------:R-:W-:Y:S01]  /*6fd70*/  IADD3 R8, P1, R8, R5.reuse, RZ ;  /* 0x0000000508087210 */ /* 0x080fe20007f3e0ff */
[----:B-1----:R-:W-:Y:S01]  /*6fd80*/  IMAD.MOV.U32 R10, RZ, RZ, R3 ;  /* 0x000000ffff0a7224 */ /* 0x002fe200078e0003 */
[----:B------:R-:W-:Y:S01]  /*6fd90*/  MOV R11, R6 ;  /* 0x00000006000b7202 */ /* 0x000fe20000000f00 */
[----:B--2---:R-:W2:Y:S04]  /*6fda0*/  LDL.LU R3, [R1+0x14f0] ;  /* 0x0014f00001037983 */ /* 0x004ea80000300800 */
[----:B------:R-:W2:Y:S01]  /*6fdb0*/  LDL.LU R6, [R1+0x1530] ;  /* 0x0015300001067983 */ /* 0x000ea20000300800 */
[----:B------:R-:W-:-:S03]  /*6fdc0*/  IADD3 R17, P2, R17, R5, RZ ;  /* 0x0000000511117210 */ /* 0x000fc60007f5e0ff */
[----:B------:R1:W-:Y:S04]  /*6fdd0*/  STL [R1+0x1370], R8 ;  /* 0x0013700801007387 */ /* 0x0003e80000100800 */
[----:B------:R1:W-:Y:S01]  /*6fde0*/  LDGSTS.E [R4+0x5900], desc[UR60][R10.64], P0 ;  /* 0x059000000a047fae */ /* 0x0003e2000812187c */
[--C-:B------:R-:W-:Y:S02]  /*6fdf0*/  IMAD.X R13, R13, 0x1, R0.reuse, P1 ;  /* 0x000000010d0d7824 */ /* 0x100fe400008e0600 */
[----:B------:R-:W-:-:S03]  /*6fe00*/  IMAD.X R19, R19, 0x1, R0, P2 ;  /* 0x0000000113137824 */ /* 0x000fc600010e0600 */
[----:B------:R1:W-:Y:S02]  /*6fe10*/  STL [R1+0x136c], R13 ;  /* 0x00136c0d01007387 */ /* 0x0003e40000100800 */
[----:B-1----:R-:W-:Y:S02]  /*6fe20*/  IMAD.MOV.U32 R10, RZ, RZ, R8 ;  /* 0x000000ffff0a7224 */ /* 0x002fe400078e0008 */
[----:B------:R-:W-:Y:S04]  /*6fe30*/  STL [R1+0x13b0], R17 ;  /* 0x0013b01101007387 */ /* 0x000fe80000100800 */
[----:B------:R-:W2:Y:S01]  /*6fe40*/  LDL.LU R8, [R1+0x14ec] ;  /* 0x0014ec0001087983 */ /* 0x000ea20000300800 */
[----:B------:R-:W-:-:S03]  /*6fe50*/  IMAD.MOV.U32 R11, RZ, RZ, R13 ;  /* 0x000000ffff0b7224 */ /* 0x000fc600078e000d */
[----:B------:R1:W-:Y:S04]  /*6fe60*/  STL [R1+0x13ac], R19 ;  /* 0x0013ac1301007387 */ /* 0x0003e80000100800 */
[----:B------:R-:W2:Y:S04]  /*6fe70*/  LDL.LU R13, [R1+0x152c] ;  /* 0x00152c00010d7983 */ /* 0x000ea80000300800 */
[----:B------:R1:W-:Y:S02]  /*6fe80*/  LDGSTS.E [R4+0x5d00], desc[UR60][R10.64], P0 ;  /* 0x05d000000a047fae */ /* 0x0003e4000812187c */
[----:B-1----:R-:W-:Y:S01]  /*6fe90*/  MOV R10, R17 ;  /* 0x00000011000a7202 */ /* 0x002fe20000000f00 */
[----:B------:R-:W-:-:S02]  /*6fea0*/  IMAD.MOV.U32 R11, RZ, RZ, R19 ;  /* 0x000000ffff0b7224 */ /* 0x000fc400078e0013 */
[----:B------:R-:W2:Y:S04]  /*6feb0*/  LDL.LU R19, [R1+0x1570] ;  /* 0x0015700001137983 */ /* 0x000ea80000300800 */
[----:B------:R1:W-:Y:S04]  /*6fec0*/  LDGSTS.E [R4+0x6100], desc[UR60][R10.64], P0 ;  /* 0x061000000a047fae */ /* 0x0003e8000812187c */
[----:B------:R-:W2:Y:S01]  /*6fed0*/  LDL.LU R17, [R1+0x15b0] ;  /* 0x0015b00001117983 */ /* 0x000ea20000300800 */
[----:B---3--:R-:W-:-:S05]  /*6fee0*/  IADD3 R18, P1, R18, R5, RZ ;  /* 0x0000000512127210 */ /* 0x008fca0007f3e0ff */
[----:B-1----:R-:W-:Y:S01]  /*6fef0*/  IMAD.MOV.U32 R10, RZ, RZ, R18 ;  /* 0x000000ffff0a7224 */ /* 0x002fe200078e0012 */
[----:B------:R-:W-:Y:S01]  /*6ff00*/  IADD3 R21, P2, R21, R5, RZ ;  /* 0x0000000515157210 */ /* 0x000fe20007f5e0ff */
[--C-:B------:R-:W-:Y:S01]  /*6ff10*/  IMAD.X R20, R20, 0x1, R0.reuse, P1 ;  /* 0x0000000114147824 */ /* 0x100fe200008e0600 */
[----:B------:R-:W-:Y:S04]  /*6ff20*/  STL [R1+0x13f0], R18 ;  /* 0x0013f01201007387 */ /* 0x000fe80000100800 */
[----:B------:R-:W-:Y:S01]  /*6ff30*/  MOV R11, R20 ;  /* 0x00000014000b7202 */ /* 0x000fe20000000f00 */
[----:B------:R1:W-:Y:S01]  /*6ff40*/  STL [R1+0x13ec], R20 ;  /* 0x0013ec1401007387 */ /* 0x0003e20000100800 */
[----:B------:R-:W-:-:S03]  /*6ff50*/  IMAD.X R22, R22, 0x1, R0, P2 ;  /* 0x0000000116167824 */ /* 0x000fc600010e0600 */
[----:B------:R-:W-:Y:S04]  /*6ff60*/  STL [R1+0x1430], R21 ;  /* 0x0014301501007387 */ /* 0x000fe80000100800 */
[----:B------:R3:W-:Y:S04]  /*6ff70*/  LDGSTS.E [R4+0x6500], desc[UR60][R10.64], P0 ;  /* 0x065000000a047fae */ /* 0x0007e8000812187c */
[----:B-1----:R-:W2:Y:S01]  /*6ff80*/  LDL.LU R20, [R1+0x156c] ;  /* 0x00156c0001147983 */ /* 0x002ea20000300800 */
[----:B------:R-:W-:-:S03]  /*6ff90*/  IADD3 R12, P1, R12, R5, RZ ;  /* 0x000000050c0c7210 */ /* 0x000fc60007f3e0ff */
[----:B------:R-:W-:Y:S01]  /*6ffa0*/  STL [R1+0x142c], R22 ;  /* 0x00142c1601007387 */ /* 0x000fe20000100800 */
[----:B------:R-:W-:Y:S01]  /*6ffb0*/  IADD3 R14, P2, R14, R5, RZ ;  /* 0x000000050e0e7210 */ /* 0x000fe20007f5e0ff */
[----:B---3--:R-:W-:Y:S02]  /*6ffc0*/  IMAD.MOV.U32 R10, RZ, RZ, R21 ;  /* 0x000000ffff0a7224 */ /* 0x008fe400078e0015 */
[----:B------:R-:W3:Y:S01]  /*6ffd0*/  LDL.LU R18, [R1+0x15ac] ;  /* 0x0015ac0001127983 */ /* 0x000ee20000300800 */
[----:B------:R-:W-:-:S03]  /*6ffe0*/  IMAD.MOV.U32 R11, RZ, RZ, R22 ;  /* 0x000000ffff0b7224 */ /* 0x000fc600078e0016 */
[----:B------:R-:W-:Y:S04]  /*6fff0*/  STL [R1+0x1470], R12 ;  /* 0x0014700c01007387 */ /* 0x000fe80000100800 */
[----:B------:R1:W-:Y:S01]  /*70000*/  LDGSTS.E [R4+0x6900], desc[UR60][R10.64], P0 ;  /* 0x069000000a047fae */ /* 0x0003e2000812187c */
[----:B----4-:R-:W-:Y:S01]  /*70010*/  IMAD.X R15, R15, 0x1, R0, P1 ;  /* 0x000000010f0f7824 */ /* 0x010fe200008e0600 */
[----:B-1----:R-:W-:-:S03]  /*70020*/  MOV R10, R12 ;  /* 0x0000000c000a7202 */ /* 0x002fc60000000f00 */
[----:B------:R-:W-:Y:S01]  /*70030*/  IMAD.MOV.U32 R11, RZ, RZ, R15 ;  /* 0x000000ffff0b7224 */ /* 0x000fe200078e000f */
[----:B------:R1:W-:Y:S01]  /*70040*/  STL [R1+0x146c], R15 ;  /* 0x00146c0f01007387 */ /* 0x0003e20000100800 */
[----:B------:R-:W-:-:S03]  /*70050*/  IMAD.X R16, R16, 0x1, R0, P2 ;  /* 0x0000000110107824 */ /* 0x000fc600010e0600 */
[----:B------:R-:W-:Y:S04]  /*70060*/  STL [R1+0x14b0], R14 ;  /* 0x0014b00e01007387 */ /* 0x000fe80000100800 */
[----:B------:R4:W-:Y:S04]  /*70070*/  LDGSTS.E [R4+0x6d00], desc[UR60][R10.64], P0 ;  /* 0x06d000000a047fae */ /* 0x0009e8000812187c */
[----:B-1----:R-:W3:Y:S04]  /*70080*/  LDL.LU R15, [R1+0x15f0] ;  /* 0x0015f000010f7983 */ /* 0x002ee80000300800 */
[----:B------:R1:W-:Y:S04]  /*70090*/  STL [R1+0x14ac], R16 ;  /* 0x0014ac1001007387 */ /* 0x0003e80000100800 */
[----:B------:R-:W3:Y:S01]  /*700a0*/  LDL.LU R12, [R1+0x1630] ;  /* 0x00163000010c7983 */ /* 0x000ee20000300800 */
[----:B----4-:R-:W-:-:S02]  /*700b0*/  IMAD.MOV.U32 R11, RZ, RZ, R16 ;  /* 0x000000ffff0b7224 */ /* 0x010fc400078e0010 */
[----:B------:R-:W-:Y:S01]  /*700c0*/  IMAD.MOV.U32 R10, RZ, RZ, R14 ;  /* 0x000000ffff0a7224 */ /* 0x000fe200078e000e */
        /* <DEDUP_REMOVED lines=10> */
[----:B------:R-:W-:-:S03]  /*70170*/  IADD3.X R13, R13, R0, RZ, P2, !PT ;  /* 0x000000000d0d7210 */ /* 0x000fc600017fe4ff */
        /* <DEDUP_REMOVED lines=14> */
[----:B------:R-:W-:-:S05]  /*70260*/  IADD3.X R20, R20, R0, RZ, P1, !PT ;  /* 0x0000000014147210 */ /* 0x000fca0000ffe4ff */
[----:B------:R-:W-:Y:S01]  /*70270*/  STL [R1+0x156c], R20 ;  /* 0x00156c1401007387 */ /* 0x000fe20000100800 */
[----:B---3--:R-:W-:-:S03]  /*70280*/  IMAD.X R18, R18, 0x1, R0, P2 ;  /* 0x0000000112127824 */ /* 0x008fc600010e0600 */
[----:B------:R1:W-:Y:S01]  /*70290*/  STL [R1+0x15b0], R17 ;  /* 0x0015b01101007387 */ /* 0x0003e20000100800 */
[----:B------:R-:W-:-:S03]  /*702a0*/  IMAD.MOV.U32 R11, RZ, RZ, R20 ;  /* 0x000000ffff0b7224 */ /* 0x000fc600078e0014 */
        /* <DEDUP_REMOVED lines=15> */
[----:B------:R-:W-:-:S03]  /*703a0*/  MOV R11, R18 ;  /* 0x00000012000b7202 */ /* 0x000fc60000000f00 */
[----:B------:R-:W-:Y:S04]  /*703b0*/  STL [R1+0x1630], R12 ;  /* 0x0016300c01007387 */ /* 0x000fe80000100800 */
[----:B------:R-:W4:Y:S04]  /*703c0*/  LDL.LU R20, [R1+0x176c] ;  /* 0x00176c0001147983 */ /* 0x000f280000300800 */
[----:B------:R1:W-:Y:S04]  /*703d0*/  STL [R1+0x162c], R14 ;  /* 0x00162c0e01007387 */ /* 0x0003e80000100800 */
[----:B---3--:R-:W3:Y:S04]  /*703e0*/  LDL.LU R18, [R1+0x17ac] ;  /* 0x0017ac0001127983 */ /* 0x008ee80000300800 */
[----:B------:R1:W-:Y:S02]  /*703f0*/  LDGSTS.E [R4+0x20100], desc[UR60][R10.64], P0 ;  /* 0x201000000a047fae */ /* 0x0003e4000812187c */
[----:B-1----:R-:W-:-:S02]  /*70400*/  IMAD.MOV.U32 R10, RZ, RZ, R15 ;  /* 0x000000ffff0a7224 */ /* 0x002fc400078e000f */
[----:B------:R-:W-:Y:S01]  /*70410*/  IMAD.MOV.U32 R11, RZ, RZ, R16 ;  /* 0x000000ffff0b7224 */ /* 0x000fe200078e0010 */
[----:B------:R-:W-:-:S04]  /*70420*/  IADD3 R8, P1, R8, R5, RZ ;  /* 0x0000000508087210 */ /* 0x000fc80007f3e0ff */
[----:B------:R1:W-:Y:S01]  /*70430*/  LDGSTS.E [R4+0x20500], desc[UR60][R10.64], P0 ;  /* 0x205000000a047fae */ /* 0x0003e2000812187c */
[----:B------:R-:W-:Y:S01]  /*70440*/  IADD3 R3, P2, R3, R5, RZ ;  /* 0x0000000503037210 */ /* 0x000fe20007f5e0ff */
[----:B--2---:R-:W-:Y:S01]  /*70450*/  IMAD.X R13, R13, 0x1, R0, P1 ;  /* 0x000000010d0d7824 */ /* 0x004fe200008e0600 */
[----:B-1----:R-:W-:Y:S01]  /*70460*/  MOV R10, R12 ;  /* 0x0000000c000a7202 */ /* 0x002fe20000000f00 */
[----:B------:R-:W-:Y:S02]  /*70470*/  IMAD.MOV.U32 R11, RZ, RZ, R14 ;  /* 0x000000ffff0b7224 */ /* 0x000fe400078e000e */
[----:B------:R-:W2:Y:S04]  /*70480*/  LDL.LU R14, [R1+0x1820] ;  /* 0x00182000010e7983 */ /* 0x000ea80000300800 */
[----:B------:R-:W2:Y:S01]  /*70490*/  LDL.LU R12, [R1+0x1828] ;  /* 0x00182800010c7983 */ /* 0x000ea20000300800 */
[----:B------:R-:W-:-:S03]  /*704a0*/  IMAD.X R6, R6, 0x1, R0, P2 ;  /* 0x0000000106067824 */ /* 0x000fc600010e0600 */
[----:B------:R-:W-:Y:S04]  /*704b0*/  STL [R1+0x1670], R8 ;  /* 0x0016700801007387 */ /* 0x000fe80000100800 */
[----:B------:R1:W-:Y:S04]  /*704c0*/  STL [R1+0x166c], R13 ;  /* 0x00166c0d01007387 */ /* 0x0003e80000100800 */
[----:B------:R-:W-:Y:S04]  /*704d0*/  STL [R1+0x16b0], R3 ;  /* 0x0016b00301007387 */ /* 0x000fe80000100800 */
[----:B------:R-:W2:Y:S04]  /*704e0*/  LDL.LU R15, [R1+0x181c] ;  /* 0x00181c00010f7983 */ /* 0x000ea80000300800 */
[----:B------:R1:W-:Y:S04]  /*704f0*/  LDGSTS.E [R4+0x20900], desc[UR60][R10.64], P0 ;  /* 0x209000000a047fae */ /* 0x0003e8000812187c */
[----:B------:R1:W-:Y:S02]  /*70500*/  STL [R1+0x16ac], R6 ;  /* 0x0016ac0601007387 */ /* 0x0003e40000100800 */
[----:B-1----:R-:W-:-:S02]  /*70510*/  MOV R11, R13 ;  /* 0x0000000d000b7202 */ /* 0x002fc40000000f00 */
        /* <DEDUP_REMOVED lines=10> */
[----:B------:R-:W-:-:S05]  /*705c0*/  IADD3 R23, P1, R23, R5, RZ ;  /* 0x0000000517177210 */ /* 0x000fca0007f3e0ff */
[--C-:B------:R-:W-:Y:S01]  /*705d0*/  IMAD.X R152, R152, 0x1, R0.reuse, P1 ;  /* 0x0000000198987824 */ /* 0x100fe200008e0600 */
[-C--:B------:R-:W-:Y:S01]  /*705e0*/  IADD3 R21, P2, R21, R5.reuse, RZ ;  /* 0x0000000515157210 */ /* 0x080fe20007f5e0ff */
[----:B------:R-:W-:Y:S04]  /*705f0*/  STL [R1+0x16f0], R23 ;  /* 0x0016f01701007387 */ /* 0x000fe80000100800 */
[----:B------:R-:W-:Y:S01]  /*70600*/  IMAD.X R22, R22, 0x1, R0, P2 ;  /* 0x0000000116167824 */ /* 0x000fe200010e0600 */
[----:B------:R-:W-:Y:S01]  /*70610*/  IADD3 R19, P1, R19, R5, RZ ;  /* 0x0000000513137210 */ /* 0x000fe20007f3e0ff */
[----:B------:R-:W-:Y:S01]  /*70620*/  STL [R1+0x16ec], R152 ;  /* 0x0016ec9801007387 */ /* 0x000fe20000100800 */
[----:B-1----:R-:W-:Y:S01]  /*70630*/  MOV R10, R23 ;  /* 0x00000017000a7202 */ /* 0x002fe20000000f00 */
[----:B------:R-:W-:-:S02]  /*70640*/  IMAD.MOV.U32 R11, RZ, RZ, R152 ;  /* 0x000000ffff0b7224 */ /* 0x000fc400078e0098 */
[----:B------:R-:W-:Y:S04]  /*70650*/  STL [R1+0x1730], R21 ;  /* 0x0017301501007387 */ /* 0x000fe80000100800 */
[----:B------:R1:W-:Y:S01]  /*70660*/  STL [R1+0x172c], R22 ;  /* 0x00172c1601007387 */ /* 0x0003e20000100800 */
[----:B------:R-:W-:-:S03]  /*70670*/  IADD3 R17, P2, R17, R5, RZ ;  /* 0x0000000511117210 */ /* 0x000fc60007f5e0ff */
[----:B------:R-:W-:Y:S04]  /*70680*/  STL [R1+0x1770], R19 ;  /* 0x0017701301007387 */ /* 0x000fe80000100800 */
[----:B------:R1:W-:Y:S02]  /*70690*/  LDGSTS.E [R4+0x21500], desc[UR60][R10.64], P0 ;  /* 0x215000000a047fae */ /* 0x0003e4000812187c */
[----:B-1----:R-:W-:Y:S02]  /*706a0*/  IMAD.MOV.U32 R11, RZ, RZ, R22 ;  /* 0x000000ffff0b7224 */ /* 0x002fe400078e0016 */
[----:B----4-:R-:W-:-:S05]  /*706b0*/  IMAD.X R20, R20, 0x1, R0, P1 ;  /* 0x0000000114147824 */ /* 0x010fca00008e0600 */
[----:B------:R-:W-:Y:S01]  /*706c0*/  STL [R1+0x176c], R20 ;  /* 0x00176c1401007387 */ /* 0x000fe20000100800 */
[----:B---3--:R-:W-:-:S03]  /*706d0*/  IADD3.X R18, R18, R0, RZ, P2, !PT ;  /* 0x0000000012127210 */ /* 0x008fc600017fe4ff */
        /* <DEDUP_REMOVED lines=9> */
[----:B--2---:R-:W-:-:S04]  /*70770*/  IADD3 R14, P1, R14, R5, RZ ;  /* 0x000000050e0e7210 */ /* 0x004fc80007f3e0ff */
[----:B------:R1:W-:Y:S01]  /*70780*/  LDGSTS.E [R4+0x21d00], desc[UR60][R10.64], P0 ;  /* 0x21d000000a047fae */ /* 0x0003e2000812187c */
[----:B------:R-:W-:Y:S01]  /*70790*/  IADD3 R12, P2, R12, R5, RZ ;  /* 0x000000050c0c7210 */ /* 0x000fe20007f5e0ff */
[----:B-1----:R-:W-:Y:S02]  /*707a0*/  IMAD.MOV.U32 R10, RZ, RZ, R17 ;  /* 0x000000ffff0a7224 */ /* 0x002fe400078e0011 */
[----:B------:R-:W-:Y:S01]  /*707b0*/  IMAD.MOV.U32 R11, RZ, RZ, R18 ;  /* 0x000000ffff0b7224 */ /* 0x000fe200078e0012 */
[----:B------:R-:W-:-:S04]  /*707c0*/  IADD3.X R15, R15, R0, RZ, P1, !PT ;  /* 0x000000000f0f7210 */ /* 0x000fc80000ffe4ff */
[----:B------:R1:W-:Y:S04]  /*707d0*/  LDGSTS.E [R4+0x22100], desc[UR60][R10.64], P0 ;  /* 0x221000000a047fae */ /* 0x0003e8000812187c */
[----:B------:R-:W-:Y:S04]  /*707e0*/  STL [R1+0x1820], R14 ;  /* 0x0018200e01007387 */ /* 0x000fe80000100800 */
[----:B------:R-:W-:Y:S01]  /*707f0*/  STL [R1+0x181c], R15 ;  /* 0x00181c0f01007387 */ /* 0x000fe20000100800 */
[----:B-1----:R-:W-:Y:S02]  /*70800*/  IMAD.MOV.U32 R10, RZ, RZ, R14 ;  /* 0x000000ffff0a7224 */ /* 0x002fe400078e000e */
[----:B------:R-:W-:-:S02]  /*70810*/  IMAD.MOV.U32 R11, RZ, RZ, R15 ;  /* 0x000000ffff0b7224 */ /* 0x000fc400078e000f */
[----:B------:R-:W-:Y:S01]  /*70820*/  IMAD.X R13, R13, 0x1, R0, P2 ;  /* 0x000000010d0d7824 */ /* 0x000fe200010e0600 */
[----:B------:R-:W-:Y:S04]  /*70830*/  STL [R1+0x1828], R12 ;  /* 0x0018280c01007387 */ /* 0x000fe80000100800 */
[----:B------:R1:W-:Y:S04]  /*70840*/  LDGSTS.E [R4+0x22500], desc[UR60][R10.64], P0 ;  /* 0x225000000a047fae */ /* 0x0003e8000812187c */
[----:B------:R2:W-:Y:S01]  /*70850*/  STL [R1+0x1824], R13 ;  /* 0x0018240d01007387 */ /* 0x0005e20000100800 */
[----:B------:R-:W-:Y:S01]  /*70860*/  IADD3 R8, P1, R8, R5, RZ ;  /* 0x0000000508087210 */ /* 0x000fe20007f3e0ff */
[----:B-1----:R-:W-:Y:S01]  /*70870*/  IMAD.MOV.U32 R10, RZ, RZ, R12 ;  /* 0x000000ffff0a7224 */ /* 0x002fe200078e000c */
[----:B------:R-:W-:-:S02]  /*70880*/  MOV R11, R13 ;  /* 0x0000000d000b7202 */ /* 0x000fc40000000f00 */
[----:B--2---:R-:W2:Y:S04]  /*70890*/  LDL.LU.64 R12, [R1+0x840] ;  /* 0x00084000010c7983 */ /* 0x004ea80000300a00 */
[----:B------:R-:W2:Y:S01]  /*708a0*/  LDL.LU.64 R162, [R1+0x838] ;  /* 0x0008380001a27983 */ /* 0x000ea20000300a00 */
[----:B------:R-:W-:Y:S01]  /*708b0*/  IADD3 R3, P2, R3, R5, RZ ;  /* 0x0000000503037210 */ /* 0x000fe20007f5e0ff */
[--C-:B------:R-:W-:Y:S02]  /*708c0*/  IMAD.X R16, R16, 0x1, R0.reuse, P1 ;  /* 0x0000000110107824 */ /* 0x100fe400008e0600 */
[----:B------:R-:W2:Y:S02]  /*708d0*/  LDL.LU.64 R14, [R1+0x830] ;  /* 0x00083000010e7983 */ /* 0x000ea40000300a00 */
[----:B------:R-:W-:-:S02]  /*708e0*/  IMAD.X R6, R6, 0x1, R0, P2 ;  /* 0x0000000106067824 */ /* 0x000fc400010e0600 */
        /* <DEDUP_REMOVED lines=11> */
[----:B------:R-:W-:-:S03]  /*709a0*/  IMAD.MOV.U32 R10, RZ, RZ, R8 ;  /* 0x000000ffff0a7224 */ /* 0x000fc600078e0008 */
[----:B------:R-:W2:Y:S04]  /*709b0*/  LDL.LU.64 R20, [R1+0x800] ;  /* 0x0008000001147983 */ /* 0x000ea80000300a00 */
[----:B------:R-:W2:Y:S04]  /*709c0*/  LDL.LU R172, [R1+0xdb4] ;  /* 0x000db40001ac7983 */ /* 0x000ea80000300800 */
[----:B------:R-:W2:Y:S04]  /*709d0*/  LDL.LU R171, [R1+0xdb8] ;  /* 0x000db80001ab7983 */ /* 0x000ea80000300800 */
[----:B------:R-:W2:Y:S04]  /*709e0*/  LDL.LU.64 R176, [R1+0x7f8] ;  /* 0x0007f80001b07983 */ /* 0x000ea80000300a00 */
[----:B------:R1:W-:Y:S02]  /*709f0*/  LDGSTS.E [R4+0x22d00], desc[UR60][R10.64], P0 ;  /* 0x22d000000a047fae */ /* 0x0003e4000812187c */
[----:B-1----:R-:W-:Y:S01]  /*70a00*/  MOV R10, R3 ;  /* 0x00000003000a7202 */ /* 0x002fe20000000f00 */
[----:B------:R-:W-:-:S05]  /*70a10*/  IMAD.MOV.U32 R11, RZ, RZ, R6 ;  /* 0x000000ffff0b7224 */ /* 0x000fca00078e0006 */
[----:B------:R1:W-:Y:S01]  /*70a20*/  LDGSTS.E [R4+0x23100], desc[UR60][R10.64], P0 ;  /* 0x231000000a047fae */ /* 0x0003e2000812187c */
[----:B---3--:R-:W-:-:S05]  /*70a30*/  IADD3 R156, P1, R22, R5, RZ ;  /* 0x00000005169c7210 */ /* 0x008fca0007f3e0ff */
[--C-:B------:R-:W-:Y:S01]  /*70a40*/  IMAD.X R3, R23, 0x1, R0.reuse, P1 ;  /* 0x0000000117037824 */ /* 0x100fe200008e0600 */
[-C--:B----4-:R-:W-:Y:S01]  /*70a50*/  IADD3 R157, P1, R154, R5.reuse, RZ ;  /* 0x000000059a9d7210 */ /* 0x090fe20007f3e0ff */
[----:B------:R-:W3:Y:S04]  /*70a60*/  LDL.LU.64 R22, [R1+0x7f0] ;  /* 0x0007f00001167983 */ /* 0x000ee80000300a00 */
[--C-:B-1----:R-:W-:Y:S01]  /*70a70*/  IMAD.X R10, R155, 0x1, R0.reuse, P1 ;  /* 0x000000019b0a7824 */ /* 0x102fe200008e0600 */
[----:B------:R-:W-:Y:S01]  /*70a80*/  IADD3 R158, P1, R152, R5, RZ ;  /* 0x00000005989e7210 */ /* 0x000fe20007f3e0ff */
[----:B------:R-:W4:Y:S04]  /*70a90*/  LDL.LU.64 R180, [R1+0x7e8] ;  /* 0x0007e80001b47983 */ /* 0x000f280000300a00 */
[----:B------:R-:W-:-:S02]  /*70aa0*/  IMAD.X R11, R153, 0x1, R0, P1 ;  /* 0x00000001990b7824 */ /* 0x000fc400008e0600 */
[----:B------:R-:W4:Y:S04]  /*70ab0*/  LDL.LU.64 R152, [R1+0x7e0] ;  /* 0x0007e00001987983 */ /* 0x000f280000300a00 */
[----:B------:R-:W4:Y:S04]  /*70ac0*/  LDL.LU.64 R178, [R1+0x7d8] ;  /* 0x0007d80001b27983 */ /* 0x000f280000300a00 */
[----:B------:R-:W4:Y:S04]  /*70ad0*/  LDL.LU.64 R154, [R1+0x7d0] ;  /* 0x0007d000019a7983 */ /* 0x000f280000300a00 */
[----:B------:R-:W4:Y:S01]  /*70ae0*/  LDL.LU.64 R174, [R1+0x7c8] ;  /* 0x0007c80001ae7983 */ /* 0x000f220000300a00 */
[----:B--2---:R-:W-:-:S04]  /*70af0*/  IADD3 R159, P1, R12, R5, RZ ;  /* 0x000000050c9f7210 */ /* 0x004fc80007f3e0ff */
        /* <DEDUP_REMOVED lines=19> */
[----:B------:R-:W-:Y:S01]  /*70c30*/  MOV R188, R157 ;  /* 0x0000009d00bc7202 */ /* 0x000fe20000000f00 */
        /* <DEDUP_REMOVED lines=8> */
[----:B------:R-:W-:Y:S02]  /*70cc0*/  IMAD.MOV.U32 R214, RZ, RZ, R161 ;  /* 0x000000ffffd67224 */ /* 0x000fe400078e00a1 */
[----:B------:R-:W-:Y:S02]  /*70cd0*/  IMAD.MOV.U32 R215, RZ, RZ, R14 ;  /* 0x000000ffffd77224 */ /* 0x000fe400078e000e */
[----:B------:R-:W-:Y:S01]  /*70ce0*/  IMAD.MOV.U32 R211, RZ, RZ, R15 ;  /* 0x000000ffffd37224 */ /* 0x000fe200078e000f */
[----:B------:R-:W-:Y:S01]  /*70cf0*/  MOV R203, R17 ;  /* 0x0000001100cb7202 */ /* 0x000fe20000000f00 */
[----:B------:R-:W-:Y:S02]  /*70d00*/  IMAD.MOV.U32 R206, RZ, RZ, R163 ;  /* 0x000000ffffce7224 */ /* 0x000fe400078e00a3 */
[----:B------:R-:W-:-:S02]  /*70d10*/  IMAD.MOV.U32 R207, RZ, RZ, R16 ;  /* 0x000000ffffcf7224 */ /* 0x000fc400078e0010 */
[----:B------:R-:W-:Y:S02]  /*70d20*/  IMAD.MOV.U32 R202, RZ, RZ, R164 ;  /* 0x000000ffffca7224 */ /* 0x000fe400078e00a4 */
[----:B------:R-:W-:Y:S02]  /*70d30*/  IMAD.MOV.U32 R186, RZ, RZ, R165 ;  /* 0x000000ffffba7224 */ /* 0x000fe400078e00a5 */
[----:B------:R-:W-:Y:S01]  /*70d40*/  IMAD.MOV.U32 R187, RZ, RZ, R18 ;  /* 0x000000ffffbb7224 */ /* 0x000fe200078e0012 */
[----:B------:R-:W-:Y:S01]  /*70d50*/  MOV R182, R167 ;  /* 0x000000a700b67202 */ /* 0x000fe20000000f00 */
        /* <DEDUP_REMOVED lines=14> */
[----:B---3--:R-:W-:-:S04]  /*70e40*/  IADD3 R169, P1, R22, R5, RZ ;  /* 0x0000000516a97210 */ /* 0x008fc80007f3e0ff */
[----:B------:R-:W-:Y:S02]  /*70e50*/  IADD3.X R22, R23, R0, RZ, P1, !PT ;  /* 0x0000000017167210 */ /* 0x000fe40000ffe4ff */
[----:B----4-:R-:W-:-:S05]  /*70e60*/  IADD3 R176, P1, R180, R5, RZ ;  /* 0x00000005b4b07210 */ /* 0x010fca0007f3e0ff */
[----:B------:R-:W-:Y:S01]  /*70e70*/  IMAD.X R23, R181, 0x1, R0, P1 ;  /* 0x00000001b5177824 */ /* 0x000fe200008e0600 */
[----:B------:R-:W-:-:S05]  /*70e80*/  IADD3 R177, P1, R152, R5, RZ ;  /* 0x0000000598b17210 */ /* 0x000fca0007f3e0ff */
[----:B------:R-:W-:Y:S01]  /*70e90*/  IMAD.X R152, R153, 0x1, R0, P1 ;  /* 0x0000000199987824 */ /* 0x000fe200008e0600 */
[----:B------:R-:W-:-:S05]  /*70ea0*/  IADD3 R173, P1, R178, R5, RZ ;  /* 0x00000005b2ad7210 */ /* 0x000fca0007f3e0ff */
[----:B------:R-:W-:Y:S01]  /*70eb0*/  IMAD.X R153, R179, 0x1, R0, P1 ;  /* 0x00000001b3997824 */ /* 0x000fe200008e0600 */
[-C--:B------:R-:W-:Y:S02]  /*70ec0*/  IADD3 R8, P1, R154, R5.reuse, RZ ;  /* 0x000000059a087210 */ /* 0x080fe40007f3e0ff */
[----:B------:R-:W-:-:S03]  /*70ed0*/  IADD3 R6, P2, R174, R5, RZ ;  /* 0x00000005ae067210 */ /* 0x000fc60007f5e0ff */
[----:B------:R-:W-:Y:S01]  /*70ee0*/  IMAD.X R154, R155, 0x1, R0, P1 ;  /* 0x000000019b9a7824 */ /* 0x000fe200008e0600 */
[----:B------:R-:W-:Y:S01]  /*70ef0*/  IADD3 R171, P1, R171, R5, RZ ;  /* 0x00000005abab7210 */ /* 0x000fe20007f3e0ff */
[----:B------:R-:W-:Y:S01]  /*70f00*/  IMAD.MOV.U32 R174, RZ, RZ, R156 ;  /* 0x000000ffffae7224 */ /* 0x000fe200078e009c */
[----:B------:R-:W-:Y:S01]  /*70f10*/  IADD3.X R155, R175, R0, RZ, P2, !PT ;  /* 0x00000000af9b7210 */ /* 0x000fe200017fe4ff */
[----:B------:R-:W-:Y:S02]  /*70f20*/  IMAD.MOV.U32 R175, RZ, RZ, R3 ;  /* 0x000000ffffaf7224 */ /* 0x000fe400078e0003 */
[----:B------:R-:W-:Y:S01]  /*70f30*/  IMAD.X R172, R172, 0x1, R0, P1 ;  /* 0x00000001acac7824 */ /* 0x000fe200008e0600 */
[----:B------:R-:W-:Y:S04]  /*70f40*/  STL [R1+0xdb8], R171 ;  /* 0x000db8ab01007387 */ /* 0x000fe80000100800 */
[----:B------:R-:W-:Y:S04]  /*70f50*/  STL [R1+0xdb4], R172 ;  /* 0x000db4ac01007387 */ /* 0x000fe80000100800 */
[----:B------:R-:W-:Y:S04]  /*70f60*/  STL.64 [R1+0x7c0], R174 ;  /* 0x0007c0ae01007387 */ /* 0x000fe80000100a00 */
[----:B------:R1:W-:Y:S04]  /*70f70*/  STL.64 [R1+0x850], R188 ;  /* 0x000850bc01007387 */ /* 0x0003e80000100a00 */
[----:B------:R-:W-:Y:S01]  /*70f80*/  STL.64 [R1+0x848], R226 ;  /* 0x000848e201007387 */ /* 0x000fe20000100a00 */
[----:B------:R-:W-:-:S03]  /*70f90*/  IMAD.MOV.U32 R3, RZ, RZ, R177 ;  /* 0x000000ffff037224 */ /* 0x000fc600078e00b1 */
        /* <DEDUP_REMOVED lines=27> */
[----:B-1----:R-:W2:Y:S04]  /*71150*/  LDL.LU.64 R188, [R1+0x2738] ;  /* 0x0027380001bc7983 */ /* 0x002ea80000300a00 */
[----:B------:R1:W-:Y:S04]  /*71160*/  STL.64 [R1+0x7d0], R18 ;  /* 0x0007d01201007387 */ /* 0x0003e80000100a00 */
[----:B------:R3:W-:Y:S04]  /*71170*/  STL.64 [R1+0x7c8], R10 ;  /* 0x0007c80a01007387 */ /* 0x0007e80000100a00 */
[----:B------:R-:W4:Y:S04]  /*71180*/  LDL.LU R6, [R1+0xdf8] ;  /* 0x000df80001067983 */ /* 0x000f280000300800 */
[----:B------:R-:W2:Y:S04]  /*71190*/  LDL.LU R21, [R1+0xe38] ;  /* 0x000e380001157983 */ /* 0x000ea80000300800 */
[----:B------:R-:W2:Y:S04]  /*711a0*/  LDL.LU R20, [R1+0xdf4] ;  /* 0x000df40001147983 */ /* 0x000ea80000300800 */
[----:B------:R-:W2:Y:S04]  /*711b0*/  LDL.LU R22, [R1+0xe34] ;  /* 0x000e340001167983 */ /* 0x000ea80000300800 */
[----:B------:R-:W2:Y:S04]  /*711c0*/  LDL.LU R8, [R1+0xe78] ;  /* 0x000e780001087983 */ /* 0x000ea80000300800 */
[----:B------:R-:W2:Y:S04]  /*711d0*/  LDL.LU R13, [R1+0xeb8] ;  /* 0x000eb800010d7983 */ /* 0x000ea80000300800 */
[----:B------:R-:W2:Y:S04]  /*711e0*/  LDL.LU R15, [R1+0xe74] ;  /* 0x000e7400010f7983 */ /* 0x000ea80000300800 */
[----:B------:R-:W2:Y:S04]  /*711f0*/  LDL.LU R16, [R1+0xeb4] ;  /* 0x000eb40001107983 */ /* 0x000ea80000300800 */
[----:B------:R-:W-:Y:S04]  /*71200*/  LDGSTS.E [R4+0x26100], desc[UR60][R180.64], P0 ;  /* 0x26100000b4047fae */ /* 0x000fe8000812187c */
[----:B------:R-:W-:Y:S04]  /*71210*/  LDGSTS.E [R4+0x26500], desc[UR60][R178.64], P0 ;  /* 0x26500000b2047fae */ /* 0x000fe8000812187c */
[----:B------:R-:W-:Y:S04]  /*71220*/  LDGSTS.E [R4+0x26900], desc[UR60][R176.64], P0 ;  /* 0x26900000b0047fae */ /* 0x000fe8000812187c */
[----:B------:R-:W-:Y:S04]  /*71230*/  LDGSTS.E [R4+0x26d00], desc[UR60][R158.64], P0 ;  /* 0x26d000009e047fae */ /* 0x000fe8000812187c */
[----:B------:R-:W2:Y:S04]  /*71240*/  LDL.LU R12, [R1+0xef8] ;  /* 0x000ef800010c7983 */ /* 0x000ea80000300800 */
[----:B------:R-:W-:Y:S04]  /*71250*/  LDGSTS.E [R4+0x27100], desc[UR60][R156.64], P0 ;  /* 0x271000009c047fae */ /* 0x000fe8000812187c */
[----:B------:R-:W-:Y:S01]  /*71260*/  LDGSTS.E [R4+0x27500], desc[UR60][R18.64], P0 ;  /* 0x2750000012047fae */ /* 0x000fe2000812187c */
[----:B------:R-:W-:-:S03]  /*71270*/  LOP3.LUT R3, R7, 0x30, RZ, 0x3c, !PT ;  /* 0x0000003007037812 */ /* 0x000fc600078e3cff */
[----:B------:R3:W-:Y:S04]  /*71280*/  LDGSTS.E [R4+0x27900], desc[UR60][R10.64], P0 ;  /* 0x279000000a047fae */ /* 0x0007e8000812187c */
[----:B-1----:R-:W2:Y:S04]  /*71290*/  LDL.LU R18, [R1+0xf38] ;  /* 0x000f380001127983 */ /* 0x002ea80000300800 */
[----:B------:R-:W2:Y:S04]  /*712a0*/  LDL.LU R17, [R1+0xef4] ;  /* 0x000ef40001117983 */ /* 0x000ea80000300800 */
[----:B------:R-:W2:Y:S01]  /*712b0*/  LDL.LU R19, [R1+0xf34] ;  /* 0x000f340001137983 */ /* 0x000ea20000300800 */
[----:B------:R-:W-:Y:S01]  /*712c0*/  IADD3 R3, R3, R9, RZ ;  /* 0x0000000903037210 */ /* 0x000fe20007ffe0ff */
[----:B---3--:R-:W-:-:S02]  /*712d0*/  IMAD.MOV.U32 R10, RZ, RZ, R171 ;  /* 0x000000ffff0a7224 */ /* 0x008fc400078e00ab */
[----:B------:R-:W-:Y:S01]  /*712e0*/  IMAD.MOV.U32 R11, RZ, RZ, R172 ;  /* 0x000000ffff0b7224 */ /* 0x000fe200078e00ac */
[----:B------:R-:W-:Y:S04]  /*712f0*/  LDGSTS.E [R4+0x27d00], desc[UR60][R174.64], P0 ;  /* 0x27d00000ae047fae */ /* 0x000fe8000812187c */
[----:B------:R-:W3:Y:S04]  /*71300*/  LDL.LU R14, [R1+0xf78] ;  /* 0x000f7800010e7983 */ /* 0x000ee80000300800 */
[----:B------:R1:W-:Y:S04]  /*71310*/  LDGSTS.E [R3+0x180], desc[UR60][R10.64], P0 ;  /* 0x001800000a037fae */ /* 0x0003e8000812187c */
[----:B------:R-:W3:Y:S01]  /*71320*/  LDL.LU R4, [R1+0xfb8] ;  /* 0x000fb80001047983 */ /* 0x000ee20000300800 */
[----:B----4-:R-:W-:-:S02]  /*71330*/  IADD3 R6, P1, R6, R5, RZ ;  /* 0x0000000506067210 */ /* 0x010fc40007f3e0ff */
[----:B--2---:R-:W-:-:S03]  /*71340*/  IADD3 R21, P2, R21, R5, RZ ;  /* 0x0000000515157210 */ /* 0x004fc60007f5e0ff */
[----:B------:R-:W-:Y:S01]  /*71350*/  IMAD.X R20, R20, 0x1, R0, P1 ;  /* 0x0000000114147824 */ /* 0x000fe200008e0600 */
[----:B------:R-:W-:Y:S01]  /*71360*/  STL [R1+0xdf8], R6 ;  /* 0x000df80601007387 */ /* 0x000fe20000100800 */
[----:B-1----:R-:W-:Y:S02]  /*71370*/  MOV R10, R6 ;  /* 0x00000006000a7202 */ /* 0x002fe40000000f00 */
[----:B------:R-:W-:Y:S01]  /*71380*/  IMAD.MOV.U32 R11, RZ, RZ, R20 ;  /* 0x000000ffff0b7224 */ /* 0x000fe200078e0014 */
[----:B------:R1:W-:Y:S01]  /*71390*/  STL [R1+0xdf4], R20 ;  /* 0x000df41401007387 */ /* 0x0003e20000100800 */
[--C-:B------:R-:W-:Y:S01]  /*713a0*/  IMAD.X R22, R22, 0x1, R0.reuse, P2 ;  /* 0x0000000116167824 */ /* 0x100fe200010e0600 */
[-C--:B------:R-:W-:Y:S02]  /*713b0*/  IADD3 R8, P1, R8, R5.reuse, RZ ;  /* 0x0000000508087210 */ /* 0x080fe40007f3e0ff */
[----:B------:R-:W-:Y:S04]  /*713c0*/  STL [R1+0xe38], R21 ;  /* 0x000e381501007387 */ /* 0x000fe80000100800 */
[----:B------:R2:W-:Y:S04]  /*713d0*/  LDGSTS.E [R3+0x580], desc[UR60][R10.64], P0 ;  /* 0x005800000a037fae */ /* 0x0005e8000812187c */
[----:B-1----:R-:W4:Y:S01]  /*713e0*/  LDL.LU R20, [R1+0xf74] ;  /* 0x000f740001147983 */ /* 0x002f220000300800 */
[----:B------:R-:W-:Y:S01]  /*713f0*/  IMAD.X R15, R15, 0x1, R0, P1 ;  /* 0x000000010f0f7824 */ /* 0x000fe200008e0600 */
[----:B------:R-:W-:-:S02]  /*71400*/  IADD3 R13, P2, R13, R5, RZ ;  /* 0x000000050d0d7210 */ /* 0x000fc40007f5e0ff */
[----:B------:R-:W-:Y:S01]  /*71410*/  STL [R1+0xe34], R22 ;  /* 0x000e341601007387 */ /* 0x000fe20000100800 */
[----:B--2---:R-:W-:-:S03]  /*71420*/  IMAD.MOV.U32 R10, RZ, RZ, R21 ;  /* 0x000000ffff0a7224 */ /* 0x004fc600078e0015 */
[----:B------:R-:W2:Y:S01]  /*71430*/  LDL.LU R6, [R1+0xfb4] ;  /* 0x000fb40001067983 */ /* 0x000ea20000300800 */
[----:B------:R-:W-:Y:S01]  /*71440*/  IMAD.MOV.U32 R11, RZ, RZ, R22 ;  /* 0x000000ffff0b7224 */ /* 0x000fe200078e0016 */
[----:B------:R-:W-:Y:S02]  /*71450*/  IADD3.X R16, R16, R0, RZ, P2, !PT ;  /* 0x0000000010107210 */ /* 0x000fe400017fe4ff */
[----:B------:R-:W-:Y:S04]  /*71460*/  STL [R1+0xe78], R8 ;  /* 0x000e780801007387 */ /* 0x000fe80000100800 */
[----:B------:R1:W-:Y:S04]  /*71470*/  LDGSTS.E [R3+0x980], desc[UR60][R10.64], P0 ;  /* 0x009800000a037fae */ /* 0x0003e8000812187c */
[----:B------:R1:W-:Y:S04]  /*71480*/  STL [R1+0xe74], R15 ;  /* 0x000e740f01007387 */ /* 0x0003e80000100800 */
[----:B------:R-:W-:Y:S01]  /*71490*/  STL [R1+0xeb8], R13 ;  /* 0x000eb80d01007387 */ /* 0x000fe20000100800 */
[----:B-1----:R-:W-:-:S02]  /*714a0*/  IMAD.MOV.U32 R10, RZ, RZ, R8 ;  /* 0x000000ffff0a7224 */ /* 0x002fc400078e0008 */
[----:B------:R-:W-:Y:S02]  /*714b0*/  IMAD.MOV.U32 R11, RZ, RZ, R15 ;  /* 0x000000ffff0b7224 */ /* 0x000fe400078e000f */
[----:B------:R-:W2:Y:S01]  /*714c0*/  LDL.LU R15, [R1+0xff8] ;  /* 0x000ff800010f7983 */ /* 0x000ea20000300800 */
[----:B------:R-:W-:-:S03]  /*714d0*/  IADD3 R12, P1, R12, R5, RZ ;  /* 0x000000050c0c7210 */ /* 0x000fc60007f3e0ff */
[----:B------:R1:W-:Y:S04]  /*714e0*/  STL [R1+0xeb4], R16 ;  /* 0x000eb41001007387 */ /* 0x0003e80000100800 */
[----:B------:R1:W-:Y:S04]  /*714f0*/  LDGSTS.E [R3+0xd80], desc[UR60][R10.64], P0 ;  /* 0x00d800000a037fae */ /* 0x0003e8000812187c */
[----:B------:R-:W2:Y:S01]  /*71500*/  LDL.LU R8, [R1+0x1038] ;  /* 0x0010380001087983 */ /* 0x000ea20000300800 */
[----:B------:R-:W-:Y:S02]  /*71510*/  IADD3 R18, P2, R18, R5, RZ ;  /* 0x0000000512127210 */ /* 0x000fe40007f5e0ff */
[----:B------:R-:W-:Y:S01]  /*71520*/  IADD3.X R17, R17, R0, RZ, P1, !PT ;  /* 0x0000000011117210 */ /* 0x000fe20000ffe4ff */
[----:B-1----:R-:W-:-:S02]  /*71530*/  IMAD.MOV.U32 R11, RZ, RZ, R16 ;  /* 0x000000ffff0b7224 */ /* 0x002fc400078e0010 */
[----:B------:R-:W2:Y:S01]  /*71540*/  LDL.LU R16, [R1+0xff4] ;  /* 0x000ff40001107983 */ /* 0x000ea20000300800 */
[----:B------:R-:W-:-:S03]  /*71550*/  IMAD.MOV.U32 R10, RZ, RZ, R13 ;  /* 0x000000ffff0a7224 */ /* 0x000fc600078e000d */
[----:B------:R-:W2:Y:S01]  /*71560*/  LDL.LU R13, [R1+0x1034] ;  /* 0x00103400010d7983 */ /* 0x000ea20000300800 */
[----:B------:R-:W-:-:S03]  /*71570*/  IMAD.X R19, R19, 0x1, R0, P2 ;  /* 0x0000000113137824 */ /* 0x000fc600010e0600 */
[----:B------:R1:W-:Y:S04]  /*71580*/  LDGSTS.E [R3+0x1180], desc[UR60][R10.64], P0 ;  /* 0x011800000a037fae */ /* 0x0003e8000812187c */
[----:B------:R-:W-:Y:S04]  /*71590*/  STL [R1+0xef8], R12 ;  /* 0x000ef80c01007387 */ /* 0x000fe80000100800 */
[----:B------:R3:W-:Y:S01]  /*715a0*/  STL [R1+0xef4], R17 ;  /* 0x000ef41101007387 */ /* 0x0007e20000100800 */
[----:B-1----:R-:W-:-:S03]  /*715b0*/  IMAD.MOV.U32 R10, RZ, RZ, R12 ;  /* 0x000000ffff0a7224 */ /* 0x002fc600078e000c */
[----:B------:R-:W-:Y:S01]  /*715c0*/  STL [R1+0xf38], R18 ;  /* 0x000f381201007387 */ /* 0x000fe20000100800 */
[----:B------:R-:W-:-:S03]  /*715d0*/  IMAD.MOV.U32 R11, RZ, RZ, R17 ;  /* 0x000000ffff0b7224 */ /* 0x000fc600078e0011 */
[----:B---3--:R-:W3:Y:S04]  /*715e0*/  LDL.LU R17, [R1+0x1078] ;  /* 0x0010780001117983 */ /* 0x008ee80000300800 */
[----:B------:R1:W-:Y:S04]  /*715f0*/  STL [R1+0xf34], R19 ;  /* 0x000f341301007387 */ /* 0x0003e80000100800 */
[----:B------:R1:W-:Y:S04]  /*71600*/  LDGSTS.E [R3+0x1580], desc[UR60][R10.64], P0 ;  /* 0x015800000a037fae */ /* 0x0003e8000812187c */
[----:B------:R-:W3:Y:S01]  /*71610*/  LDL.LU R12, [R1+0x10b8] ;  /* 0x0010b800010c7983 */ /* 0x000ee20000300800 */
[----:B-1----:R-:W-:-:S03]  /*71620*/  MOV R11, R19 ;  /* 0x00000013000b7202 */ /* 0x002fc60000000f00 */
[----:B------:R-:W3:Y:S01]  /*71630*/  LDL.LU R19, [R1+0x1074] ;  /* 0x0010740001137983 */ /* 0x000ee20000300800 */
[----:B------:R-:W-:-:S03]  /*71640*/  IMAD.MOV.U32 R10, RZ, RZ, R18 ;  /* 0x000000ffff0a7224 */ /* 0x000fc600078e0012 */
[----:B------:R-:W3:Y:S01]  /*71650*/  LDL.LU R18, [R1+0x10b4] ;  /* 0x0010b40001127983 */ /* 0x000ee20000300800 */
[-C--:B------:R-:W-:Y:S02]  /*71660*/  IADD3 R14, P1, R14, R5.reuse, RZ ;  /* 0x000000050e0e7210 */ /* 0x080fe40007f3e0ff */
[----:B------:R-:W-:Y:S01]  /*71670*/  IADD3 R4, P2, R4, R5, RZ ;  /* 0x0000000504047210 */ /* 0x000fe20007f5e0ff */
[----:B------:R1:W-:Y:S04]  /*71680*/  LDGSTS.E [R3+0x1980], desc[UR60][R10.64], P0 ;  /* 0x019800000a037fae */ /* 0x0003e8000812187c */
[----:B------:R2:W-:Y:S01]  /*71690*/  STL [R1+0xf78], R14 ;  /* 0x000f780e01007387 */ /* 0x0005e20000100800 */
[----:B-1----:R-:W-:Y:S02]  /*716a0*/  IMAD.MOV.U32 R10, RZ, RZ, R14 ;  /* 0x000000ffff0a7224 */ /* 0x002fe400078e000e */
[----:B----4-:R-:W-:-:S05]  /*716b0*/  IMAD.X R20, R20, 0x1, R0, P1 ;  /* 0x0000000114147824 */ /* 0x010fca00008e0600 */
[----:B------:R1:W-:Y:S01]  /*716c0*/  STL [R1+0xf74], R20 ;  /* 0x000f741401007387 */ /* 0x0003e20000100800 */
[----:B--2---:R-:W-:-:S03]  /*716d0*/  IMAD.X R6, R6, 0x1, R0, P2 ;  /* 0x0000000106067824 */ /* 0x004fc600010e0600 */
        /* <DEDUP_REMOVED lines=9> */
[----:B-1----:R-:W-:Y:S01]  /*71770*/  MOV R10, R4 ;  /* 0x00000004000a7202 */ /* 0x002fe20000000f00 */
[----:B------:R-:W-:Y:S02]  /*71780*/  IMAD.MOV.U32 R11, RZ, RZ, R6 ;  /* 0x000000ffff0b7224 */ /* 0x000fe400078e0006 */
        /* <DEDUP_REMOVED lines=8> */
[----:B------:R3:W-:Y:S01]  /*71810*/  STL [R1+0x1038], R8 ;  /* 0x0010380801007387 */ /* 0x0007e20000100800 */
[----:B-1----:R-:W-:Y:S01]  /*71820*/  IMAD.MOV.U32 R10, RZ, RZ, R15 ;  /* 0x000000ffff0a7224 */ /* 0x002fe200078e000f */
[----:B------:R-:W-:-:S02]  /*71830*/  MOV R11, R16 ;  /* 0x00000010000b7202 */ /* 0x000fc40000000f00 */
[----:B------:R-:W2:Y:S04]  /*71840*/  LDL.LU R15, [R1+0x1174] ;  /* 0x00117400010f7983 */ /* 0x000ea80000300800 */
[----:B------:R1:W-:Y:S01]  /*71850*/  STL [R1+0x1034], R13 ;  /* 0x0010340d01007387 */ /* 0x0003e20000100800 */
[----:B---3--:R-:W-:-:S03]  /*71860*/  IADD3 R17, P1, R17, R5, RZ ;  /* 0x0000000511117210 */ /* 0x008fc60007f3e0ff */
[----:B------:R-:W3:Y:S04]  /*71870*/  LDL.LU R16, [R1+0x11b4] ;  /* 0x0011b40001107983 */ /* 0x000ee80000300800 */
[----:B------:R1:W-:Y:S01]  /*71880*/  LDGSTS.E [R3+0x2580], desc[UR60][R10.64], P0 ;  /* 0x025800000a037fae */ /* 0x0003e2000812187c */
[----:B------:R-:W-:Y:S01]  /*71890*/  IADD3 R12, P2, R12, R5, RZ ;  /* 0x000000050c0c7210 */ /* 0x000fe20007f5e0ff */
[----:B-1----:R-:W-:Y:S02]  /*718a0*/  IMAD.MOV.U32 R10, RZ, RZ, R8 ;  /* 0x000000ffff0a7224 */ /* 0x002fe400078e0008 */
[----:B------:R-:W-:Y:S01]  /*718b0*/  IMAD.MOV.U32 R11, RZ, RZ, R13 ;  /* 0x000000ffff0b7224 */ /* 0x000fe200078e000d */
[----:B------:R-:W3:Y:S01]  /*718c0*/  LDL.LU R8, [R1+0x11f8] ;  /* 0x0011f80001087983 */ /* 0x000ee20000300800 */
[----:B------:R-:W-:-:S03]  /*718d0*/  IMAD.X R19, R19, 0x1, R0, P1 ;  /* 0x0000000113137824 */ /* 0x000fc600008e0600 */
[----:B------:R-:W3:Y:S01]  /*718e0*/  LDL.LU R13, [R1+0x1238] ;  /* 0x00123800010d7983 */ /* 0x000ee20000300800 */
[----:B------:R-:W-:-:S03]  /*718f0*/  IMAD.X R18, R18, 0x1, R0, P2 ;  /* 0x0000000112127824 */ /* 0x000fc600010e0600 */
[----:B------:R1:W-:Y:S04]  /*71900*/  STL [R1+0x1078], R17 ;  /* 0x0010781101007387 */ /* 0x0003e80000100800 */
[----:B------:R1:W-:Y:S04]  /*71910*/  LDGSTS.E [R3+0x2980], desc[UR60][R10.64], P0 ;  /* 0x029800000a037fae */ /* 0x0003e8000812187c */
[----:B------:R1:W-:Y:S04]  /*71920*/  STL [R1+0x1074], R19 ;  /* 0x0010741301007387 */ /* 0x0003e80000100800 */
[----:B------:R-:W-:Y:S01]  /*71930*/  STL [R1+0x10b8], R12 ;  /* 0x0010b80c01007387 */ /* 0x000fe20000100800 */
[----:B-1----:R-:W-:-:S03]  /*71940*/  MOV R10, R17 ;  /* 0x00000011000a7202 */ /* 0x002fc60000000f00 */
[----:B------:R-:W3:Y:S01]  /*71950*/  LDL.LU R17, [R1+0x11f4] ;  /* 0x0011f40001117983 */ /* 0x000ee20000300800 */
[----:B------:R-:W-:-:S03]  /*71960*/  IMAD.MOV.U32 R11, RZ, RZ, R19 ;  /* 0x000000ffff0b7224 */ /* 0x000fc600078e0013 */
[----:B------:R1:W-:Y:S04]  /*71970*/  STL [R1+0x10b4], R18 ;  /* 0x0010b41201007387 */ /* 0x0003e80000100800 */
[----:B------:R-:W3:Y:S04]  /*71980*/  LDL.LU R19, [R1+0x1234] ;  /* 0x0012340001137983 */ /* 0x000ee80000300800 */
[----:B------:R1:W-:Y:S02]  /*71990*/  LDGSTS.E [R3+0x2d80], desc[UR60][R10.64], P0 ;  /* 0x02d800000a037fae */ /* 0x0003e4000812187c */
[----:B-1----:R-:W-:-:S02]  /*719a0*/  IMAD.MOV.U32 R10, RZ, RZ, R12 ;  /* 0x000000ffff0a7224 */ /* 0x002fc400078e000c */
[----:B------:R-:W-:Y:S02]  /*719b0*/  IMAD.MOV.U32 R11, RZ, RZ, R18 ;  /* 0x000000ffff0b7224 */ /* 0x000fe400078e0012 */
[----:B------:R-:W3:Y:S04]  /*719c0*/  LDL.LU R18, [R1+0x1278] ;  /* 0x0012780001127983 */ /* 0x000ee80000300800 */
[----:B------:R-:W3:Y:S04]  /*719d0*/  LDL.LU R12, [R1+0x12b8] ;  /* 0x0012b800010c7983 */ /* 0x000ee80000300800 */
[----:B------:R1:W-:Y:S01]  /*719e0*/  LDGSTS.E [R3+0x3180], desc[UR60][R10.64], P0 ;  /* 0x031800000a037fae */ /* 0x0003e2000812187c */
[----:B----4-:R-:W-:-:S02]  /*719f0*/  IADD3 R14, P1, R14, R5, RZ ;  /* 0x000000050e0e7210 */ /* 0x010fc40007f3e0ff */
[----:B------:R-:W-:-:S03]  /*71a00*/  IADD3 R21, P2, R21, R5, RZ ;  /* 0x0000000515157210 */ /* 0x000fc60007f5e0ff */
[----:B------:R-:W-:Y:S01]  /*71a10*/  IMAD.X R20, R20, 0x1, R0, P1 ;  /* 0x0000000114147824 */ /* 0x000fe200008e0600 */
[----:B------:R-:W-:Y:S01]  /*71a20*/  STL [R1+0x10f8], R14 ;  /* 0x0010f80e01007387 */ /* 0x000fe20000100800 */
[----:B-1----:R-:W-:Y:S02]  /*71a30*/  IMAD.MOV.U32 R10, RZ, RZ, R14 ;  /* 0x000000ffff0a7224 */ /* 0x002fe400078e000e */
[----:B------:R-:W-:Y:S01]  /*71a40*/  IMAD.MOV.U32 R11, RZ, RZ, R20 ;  /* 0x000000ffff0b7224 */ /* 0x000fe200078e0014 */
[----:B------:R1:W-:Y:S01]  /*71a50*/  STL [R1+0x10f4], R20 ;  /* 0x0010f41401007387 */ /* 0x0003e20000100800 */
[----:B------:R-:W-:-:S03]  /*71a60*/  IADD3.X R22, R22, R0, RZ, P2, !PT ;  /* 0x0000000016167210 */ /* 0x000fc600017fe4ff */
[----:B------:R-:W-:Y:S04]  /*71a70*/  STL [R1+0x1138], R21 ;  /* 0x0011381501007387 */ /* 0x000fe80000100800 */
[----:B------:R4:W-:Y:S04]  /*71a80*/  LDGSTS.E [R3+0x3580], desc[UR60][R10.64], P0 ;  /* 0x035800000a037fae */ /* 0x0009e8000812187c */
[----:B-1----:R-:W3:Y:S01]  /*71a90*/  LDL.LU R20, [R1+0x1274] ;  /* 0x0012740001147983 */ /* 0x002ee20000300800 */
[----:B--2---:R-:W-:-:S03]  /*71aa0*/  IADD3 R4, P1, R4, R5, RZ ;  /* 0x0000000504047210 */ /* 0x004fc60007f3e0ff */
[----:B------:R-:W-:Y:S01]  /*71ab0*/  STL [R1+0x1134], R22 ;  /* 0x0011341601007387 */ /* 0x000fe20000100800 */
[----:B------:R-:W-:-:S03]  /*71ac0*/  IADD3 R6, P2, R6, R5, RZ ;  /* 0x0000000506067210 */ /* 0x000fc60007f5e0ff */
[----:B------:R-:W2:Y:S01]  /*71ad0*/  LDL.LU R14, [R1+0x12b4] ;  /* 0x0012b400010e7983 */ /* 0x000ea20000300800 */
[----:B----4-:R-:W-:Y:S02]  /*71ae0*/  IMAD.MOV.U32 R10, RZ, RZ, R21 ;  /* 0x000000ffff0a7224 */ /* 0x010fe400078e0015 */
[----:B------:R-:W-:Y:S01]  /*71af0*/  IMAD.MOV.U32 R11, RZ, RZ, R22 ;  /* 0x000000ffff0b7224 */ /* 0x000fe200078e0016 */
[----:B------:R-:W-:Y:S04]  /*71b00*/  STL [R1+0x1178], R4 ;  /* 0x0011780401007387 */ /* 0x000fe80000100800 */
[----:B------:R1:W-:Y:S01]  /*71b10*/  LDGSTS.E [R3+0x3980], desc[UR60][R10.64], P0 ;  /* 0x039800000a037fae */ /* 0x0003e2000812187c */
[----:B------:R-:W-:Y:S01]  /*71b20*/  IADD3.X R15, R15, R0, RZ, P1, !PT ;  /* 0x000000000f0f7210 */ /* 0x000fe20000ffe4ff */
[----:B-1----:R-:W-:-:S04]  /*71b30*/  IMAD.MOV.U32 R10, RZ, RZ, R4 ;  /* 0x000000ffff0a7224 */ /* 0x002fc800078e0004 */
[----:B------:R1:W-:Y:S01]  /*71b40*/  STL [R1+0x1174], R15 ;  /* 0x0011740f01007387 */ /* 0x0003e20000100800 */
[----:B------:R-:W-:Y:S02]  /*71b50*/  IMAD.MOV.U32 R11, RZ, RZ, R15 ;  /* 0x000000ffff0b7224 */ /* 0x000fe400078e000f */
[----:B---3--:R-:W-:Y:S01]  /*71b60*/  IMAD.X R16, R16, 0x1, R0, P2 ;  /* 0x0000000110107824 */ /* 0x008fe200010e0600 */
[----:B------:R-:W-:Y:S04]  /*71b70*/  STL [R1+0x11b8], R6 ;  /* 0x0011b80601007387 */ /* 0x000fe80000100800 */
[----:B------:R3:W-:Y:S04]  /*71b80*/  LDGSTS.E [R3+0x3d80], desc[UR60][R10.64], P0 ;  /* 0x03d800000a037fae */ /* 0x0007e8000812187c */
[----:B-1----:R-:W4:Y:S04]  /*71b90*/  LDL.LU R15, [R1+0x12f8] ;  /* 0x0012f800010f7983 */ /* 0x002f280000300800 */
[----:B------:R1:W-:Y:S04]  /*71ba0*/  STL [R1+0x11b4], R16 ;  /* 0x0011b41001007387 */ /* 0x0003e80000100800 */
[----:B------:R-:W4:Y:S01]  /*71bb0*/  LDL.LU R4, [R1+0x1338] ;  /* 0x0013380001047983 */ /* 0x000f220000300800 */
[----:B------:R-:W-:-:S02]  /*71bc0*/  IADD3 R8, P1, R8, R5, RZ ;  /* 0x0000000508087210 */ /* 0x000fc40007f3e0ff */
[----:B---3--:R-:W-:Y:S01]  /*71bd0*/  MOV R11, R16 ;  /* 0x00000010000b7202 */ /* 0x008fe20000000f00 */
[----:B------:R-:W-:Y:S01]  /*71be0*/  IMAD.MOV.U32 R10, RZ, RZ, R6 ;  /* 0x000000ffff0a7224 */ /* 0x000fe200078e0006 */
[----:B-1----:R-:W3:Y:S01]  /*71bf0*/  LDL.LU R16, [R1+0x12f4] ;  /* 0x0012f40001107983 */ /* 0x002ee20000300800 */
[----:B------:R-:W-:-:S03]  /*71c00*/  IADD3 R13, P2, R13, R5, RZ ;  /* 0x000000050d0d7210 */ /* 0x000fc60007f5e0ff */
[----:B------:R-:W3:Y:S04]  /*71c10*/  LDL.LU R6, [R1+0x1334] ;  /* 0x0013340001067983 */ /* 0x000ee80000300800 */
[----:B------:R1:W-:Y:S04]  /*71c20*/  LDGSTS.E [R3+0x4180], desc[UR60][R10.64], P0 ;  /* 0x041800000a037fae */ /* 0x0003e8000812187c */
[----:B------:R1:W-:Y:S01]  /*71c30*/  STL [R1+0x11f8], R8 ;  /* 0x0011f80801007387 */ /* 0x0003e20000100800 */
[----:B------:R-:W-:Y:S02]  /*71c40*/  IMAD.X R17, R17, 0x1, R0, P1 ;  /* 0x0000000111117824 */ /* 0x000fe400008e0600 */
[----:B-1----:R-:W-:-:S02]  /*71c50*/  IMAD.MOV.U32 R10, RZ, RZ, R8 ;  /* 0x000000ffff0a7224 */ /* 0x002fc400078e0008 */
[----:B------:R-:W-:Y:S01]  /*71c60*/  IMAD.MOV.U32 R11, RZ, RZ, R17 ;  /* 0x000000ffff0b7224 */ /* 0x000fe200078e0011 */
[----:B------:R1:W-:Y:S01]  /*71c70*/  STL [R1+0x11f4], R17 ;  /* 0x0011f41101007387 */ /* 0x0003e20000100800 */
[----:B------:R-:W-:-:S03]  /*71c80*/  IMAD.X R19, R19, 0x1, R0, P2 ;  /* 0x0000000113137824 */ /* 0x000fc600010e0600 */
[----:B------:R1:W-:Y:S04]  /*71c90*/  STL [R1+0x1238], R13 ;  /* 0x0012380d01007387 */ /* 0x0003e80000100800 */
[----:B------:R-:W3:Y:S04]  /*71ca0*/  LDL.LU R8, [R1+0x1378] ;  /* 0x0013780001087983 */ /* 0x000ee80000300800 */
[----:B------:R1:W-:Y:S04]  /*71cb0*/  STL [R1+0x1234], R19 ;  /* 0x0012341301007387 */ /* 0x0003e80000100800 */
[----:B------:R1:W-:Y:S04]  /*71cc0*/  LDGSTS.E [R3+0x4580], desc[UR60][R10.64], P0 ;  /* 0x045800000a037fae */ /* 0x0003e8000812187c */
[----:B-1----:R-:W3:Y:S01]  /*71cd0*/  LDL.LU R17, [R1+0x13b8] ;  /* 0x0013b80001117983 */ /* 0x002ee20000300800 */
[----:B------:R-:W-:-:S03]  /*71ce0*/  MOV R10, R13 ;  /* 0x0000000d000a7202 */ /* 0x000fc60000000f00 */
        /* <DEDUP_REMOVED lines=8> */
[----:B------:R-:W-:-:S05]  /*71d70*/  IMAD.X R20, R20, 0x1, R0, P1 ;  /* 0x0000000114147824 */ /* 0x000fca00008e0600 */
[----:B------:R1:W-:Y:S01]  /*71d80*/  STL [R1+0x1274], R20 ;  /* 0x0012741401007387 */ /* 0x0003e20000100800 */
[----:B--2---:R-:W-:-:S03]  /*71d90*/  IMAD.X R14, R14, 0x1, R0, P2 ;  /* 0x000000010e0e7824 */ /* 0x004fc600010e0600 */
[----:B------:R2:W-:Y:S01]  /*71da0*/  STL [R1+0x12b8], R12 ;  /* 0x0012b80c01007387 */ /* 0x0005e20000100800 */
[----:B------:R-:W-:-:S03]  /*71db0*/  MOV R11, R20 ;  /* 0x00000014000b7202 */ /* 0x000fc60000000f00 */
[----:B------:R-:W3:Y:S04]  /*71dc0*/  LDL.LU R18, [R1+0x13f8] ;  /* 0x0013f80001127983 */ /* 0x000ee80000300800 */
[----:B------:R2:W-:Y:S04]  /*71dd0*/  STL [R1+0x12b4], R14 ;  /* 0x0012b40e01007387 */ /* 0x0005e80000100800 */
[----:B------:R-:W3:Y:S04]  /*71de0*/  LDL.LU R21, [R1+0x1438] ;  /* 0x0014380001157983 */ /* 0x000ee80000300800 */
[----:B-1----:R-:W3:Y:S04]  /*71df0*/  LDL.LU R20, [R1+0x13f4] ;  /* 0x0013f40001147983 */ /* 0x002ee80000300800 */
[----:B------:R-:W3:Y:S04]  /*71e00*/  LDL.LU R22, [R1+0x1434] ;  /* 0x0014340001167983 */ /* 0x000ee80000300800 */
[----:B------:R1:W-:Y:S01]  /*71e10*/  LDGSTS.E [R3+0x4d80], desc[UR60][R10.64], P0 ;  /* 0x04d800000a037fae */ /* 0x0003e2000812187c */
[----:B----4-:R-:W-:Y:S01]  /*71e20*/  IADD3 R15, P1, R15, R5, RZ ;  /* 0x000000050f0f7210 */ /* 0x010fe20007f3e0ff */
[----:B-1----:R-:W-:-:S02]  /*71e30*/  IMAD.MOV.U32 R10, RZ, RZ, R12 ;  /* 0x000000ffff0a7224 */ /* 0x002fc400078e000c */
[----:B------:R-:W-:Y:S01]  /*71e40*/  IMAD.MOV.U32 R11, RZ, RZ, R14 ;  /* 0x000000ffff0b7224 */ /* 0x000fe200078e000e */
[----:B--2---:R-:W2:Y:S01]  /*71e50*/  LDL.LU R12, [R1+0x1478] ;  /* 0x00147800010c7983 */ /* 0x004ea20000300800 */
[----:B------:R-:W-:-:S03]  /*71e60*/  IADD3 R4, P2, R4, R5, RZ ;  /* 0x0000000504047210 */ /* 0x000fc60007f5e0ff */
[----:B------:R-:W4:Y:S01]  /*71e70*/  LDL.LU R14, [R1+0x14b8] ;  /* 0x0014b800010e7983 */ /* 0x000f220000300800 */
[----:B---3--:R-:W-:-:S03]  /*71e80*/  IMAD.X R16, R16, 0x1, R0, P1 ;  /* 0x0000000110107824 */ /* 0x008fc600008e0600 */
[----:B------:R1:W-:Y:S01]  /*71e90*/  STL [R1+0x12f8], R15 ;  /* 0x0012f80f01007387 */ /* 0x0003e20000100800 */
[----:B------:R-:W-:-:S03]  /*71ea0*/  IMAD.X R6, R6, 0x1, R0, P2 ;  /* 0x0000000106067824 */ /* 0x000fc600010e0600 */
[----:B------:R3:W-:Y:S04]  /*71eb0*/  LDGSTS.E [R3+0x5180], desc[UR60][R10.64], P0 ;  /* 0x051800000a037fae */ /* 0x0007e8000812187c */
[----:B------:R1:W-:Y:S04]  /*71ec0*/  STL [R1+0x12f4], R16 ;  /* 0x0012f41001007387 */ /* 0x0003e80000100800 */
[----:B------:R1:W-:Y:S01]  /*71ed0*/  STL [R1+0x1338], R4 ;  /* 0x0013380401007387 */ /* 0x0003e20000100800 */
[----:B---3--:R-:W-:Y:S01]  /*71ee0*/  MOV R10, R15 ;  /* 0x0000000f000a7202 */ /* 0x008fe20000000f00 */
[----:B------:R-:W-:-:S02]  /*71ef0*/  IMAD.MOV.U32 R11, RZ, RZ, R16 ;  /* 0x000000ffff0b7224 */ /* 0x000fc400078e0010 */
[----:B-1----:R-:W3:Y:S04]  /*71f00*/  LDL.LU R15, [R1+0x1474] ;  /* 0x00147400010f7983 */ /* 0x002ee80000300800 */
[----:B------:R1:W-:Y:S04]  /*71f10*/  STL [R1+0x1334], R6 ;  /* 0x0013340601007387 */ /* 0x0003e80000100800 */
[----:B------:R-:W3:Y:S04]  /*71f20*/  LDL.LU R16, [R1+0x14b4] ;  /* 0x0014b40001107983 */ /* 0x000ee80000300800 */
[----:B------:R1:W-:Y:S01]  /*71f30*/  LDGSTS.E [R3+0x5580], desc[UR60][R10.64], P0 ;  /* 0x055800000a037fae */ /* 0x0003e2000812187c */
[----:B------:R-:W-:Y:S01]  /*71f40*/  IADD3 R8, P1, R8, R5, RZ ;  /* 0x0000000508087210 */ /* 0x000fe20007f3e0ff */
[----:B-1----:R-:W-:-:S02]  /*71f50*/  IMAD.MOV.U32 R10, RZ, RZ, R4 ;  /* 0x000000ffff0a7224 */ /* 0x002fc400078e0004 */
[----:B------:R-:W-:Y:S01]  /*71f60*/  IMAD.MOV.U32 R11, RZ, RZ, R6 ;  /* 0x000000ffff0b7224 */ /* 0x000fe200078e0006 */
[----:B------:R-:W3:Y:S01]  /*71f70*/  LDL.LU R4, [R1+0x14f8] ;  /* 0x0014f80001047983 */ /* 0x000ee20000300800 */
[----:B------:R-:W-:-:S03]  /*71f80*/  IADD3 R17, P2, R17, R5, RZ ;  /* 0x0000000511117210 */ /* 0x000fc60007f5e0ff */
[----:B------:R-:W3:Y:S01]  /*71f90*/  LDL.LU R6, [R1+0x1538] ;  /* 0x0015380001067983 */ /* 0x000ee20000300800 */
[----:B------:R-:W-:-:S03]  /*71fa0*/  IMAD.X R13, R13, 0x1, R0, P1 ;  /* 0x000000010d0d7824 */ /* 0x000fc600008e0600 */
[----:B------:R1:W-:Y:S01]  /*71fb0*/  STL [R1+0x1378], R8 ;  /* 0x0013780801007387 */ /* 0x0003e20000100800 */
[----:B------:R-:W-:-:S03]  /*71fc0*/  IADD3.X R19, R19, R0, RZ, P2, !PT ;  /* 0x0000000013137210 */ /* 0x000fc600017fe4ff */
[----:B------:R1:W-:Y:S04]  /*71fd0*/  LDGSTS.E [R3+0x5980], desc[UR60][R10.64], P0 ;  /* 0x059800000a037fae */ /* 0x0003e8000812187c */
[----:B------:R1:W-:Y:S04]  /*71fe0*/  STL [R1+0x1374], R13 ;  /* 0x0013740d01007387 */ /* 0x0003e80000100800 */
[----:B------:R-:W-:Y:S01]  /*71ff0*/  STL [R1+0x13b8], R17 ;  /* 0x0013b81101007387 */ /* 0x000fe20000100800 */
[----:B-1----:R-:W-:-:S03]  /*72000*/  IMAD.MOV.U32 R10, RZ, RZ, R8 ;  /* 0x000000ffff0a7224 */ /* 0x002fc600078e0008 */
        /* <DEDUP_REMOVED lines=10> */
[----:B------:R-:W-:-:S02]  /*720b0*/  IADD3 R18, P1, R18, R5, RZ ;  /* 0x0000000512127210 */ /* 0x000fc40007f3e0ff */
[----:B------:R-:W-:Y:S02]  /*720c0*/  IADD3 R21, P2, R21, R5, RZ ;  /* 0x0000000515157210 */ /* 0x000fe40007f5e0ff */
[----:B------:R-:W-:Y:S01]  /*720d0*/  IADD3.X R20, R20, R0, RZ, P1, !PT ;  /* 0x0000000014147210 */ /* 0x000fe20000ffe4ff */
        /* <DEDUP_REMOVED lines=8> */
[----:B------:R-:W-:Y:S04]  /*72160*/  STL [R1+0x1434], R22 ;  /* 0x0014341601007387 */ /* 0x000fe80000100800 */
[----:B------:R-:W3:Y:S01]  /*72170*/  LDL.LU R18, [R1+0x15b4] ;  /* 0x0015b40001127983 */ /* 0x000ee20000300800 */
[----:B--2---:R-:W-:Y:S01]  /*72180*/  IADD3 R12, P1, R12, R5, RZ ;  /* 0x000000050c0c7210 */ /* 0x004fe20007f3e0ff */
[----:B------:R-:W-:Y:S01]  /*72190*/  IMAD.MOV.U32 R10, RZ, RZ, R21 ;  /* 0x000000ffff0a7224 */ /* 0x000fe200078e0015 */
[----:B------:R-:W-:-:S02]  /*721a0*/  MOV R11, R22 ;  /* 0x00000016000b7202 */ /* 0x000fc40000000f00 */
[----:B----4-:R-:W-:Y:S01]  /*721b0*/  IADD3 R14, P2, R14, R5, RZ ;  /* 0x000000050e0e7210 */ /* 0x010fe20007f5e0ff */
[----:B------:R-:W-:Y:S04]  /*721c0*/  STL [R1+0x1478], R12 ;  /* 0x0014780c01007387 */ /* 0x000fe80000100800 */
[----:B------:R1:W-:Y:S02]  /*721d0*/  LDGSTS.E [R3+0x6980], desc[UR60][R10.64], P0 ;  /* 0x069800000a037fae */ /* 0x0003e4000812187c */
[----:B-1----:R-:W-:Y:S02]  /*721e0*/  IMAD.MOV.U32 R10, RZ, RZ, R12 ;  /* 0x000000ffff0a7224 */ /* 0x002fe400078e000c */
[----:B---3--:R-:W-:-:S04]  /*721f0*/  IMAD.X R15, R15, 0x1, R0, P1 ;  /* 0x000000010f0f7824 */ /* 0x008fc800008e0600 */
[----:B------:R-:W-:Y:S01]  /*72200*/  IMAD.MOV.U32 R11, RZ, RZ, R15 ;  /* 0x000000ffff0b7224 */ /* 0x000fe200078e000f */
[----:B------:R1:W-:Y:S01]  /*72210*/  STL [R1+0x1474], R15 ;  /* 0x0014740f01007387 */ /* 0x0003e20000100800 */
[----:B------:R-:W-:-:S03]  /*72220*/  IMAD.X R16, R16, 0x1, R0, P2 ;  /* 0x0000000110107824 */ /* 0x000fc600010e0600 */
[----:B------:R-:W-:Y:S04]  /*72230*/  STL [R1+0x14b8], R14 ;  /* 0x0014b80e01007387 */ /* 0x000fe80000100800 */
[----:B------:R2:W-:Y:S04]  /*72240*/  LDGSTS.E [R3+0x6d80], desc[UR60][R10.64], P0 ;  /* 0x06d800000a037fae */ /* 0x0005e8000812187c */
[----:B-1----:R-:W3:Y:S04]  /*72250*/  LDL.LU R15, [R1+0x15f8] ;  /* 0x0015f800010f7983 */ /* 0x002ee80000300800 */
[----:B------:R1:W-:Y:S04]  /*72260*/  STL [R1+0x14b4], R16 ;  /* 0x0014b41001007387 */ /* 0x0003e80000100800 */
[----:B------:R-:W4:Y:S01]  /*72270*/  LDL.LU R12, [R1+0x1638] ;  /* 0x00163800010c7983 */ /* 0x000f220000300800 */
[-C--:B------:R-:W-:Y:S01]  /*72280*/  IADD3 R4, P1, R4, R5.reuse, RZ ;  /* 0x0000000504047210 */ /* 0x080fe20007f3e0ff */
[----:B--2---:R-:W-:Y:S01]  /*72290*/  IMAD.MOV.U32 R11, RZ, RZ, R16 ;  /* 0x000000ffff0b7224 */ /* 0x004fe200078e0010 */
[----:B------:R-:W-:Y:S01]  /*722a0*/  MOV R10, R14 ;  /* 0x0000000e000a7202 */ /* 0x000fe20000000f00 */
[----:B-1----:R-:W2:Y:S01]  /*722b0*/  LDL.LU R16, [R1+0x15f4] ;  /* 0x0015f40001107983 */ /* 0x002ea20000300800 */
[----:B------:R-:W-:-:S03]  /*722c0*/  IADD3 R6, P2, R6, R5, RZ ;  /* 0x0000000506067210 */ /* 0x000fc60007f5e0ff */
[----:B------:R-:W2:Y:S04]  /*722d0*/  LDL.LU R14, [R1+0x1634] ;  /* 0x00163400010e7983 */ /* 0x000ea80000300800 */
[----:B------:R1:W-:Y:S04]  /*722e0*/  LDGSTS.E [R3+0x7180], desc[UR60][R10.64], P0 ;  /* 0x071800000a037fae */ /* 0x0003e8000812187c */
[----:B------:R-:W-:Y:S01]  /*722f0*/  STL [R1+0x14f8], R4 ;  /* 0x0014f80401007387 */ /* 0x000fe20000100800 */
[----:B-1----:R-:W-:Y:S02]  /*72300*/  IMAD.MOV.U32 R10, RZ, RZ, R4 ;  /* 0x000000ffff0a7224 */ /* 0x002fe400078e0004 */
[----:B------:R-:W-:-:S05]  /*72310*/  IMAD.X R8, R8, 0x1, R0, P1 ;  /* 0x0000000108087824 */ /* 0x000fca00008e0600 */
[----:B------:R-:W-:Y:S01]  /*72320*/  MOV R11, R8 ;  /* 0x00000008000b7202 */ /* 0x000fe20000000f00 */
[----:B------:R1:W-:Y:S01]  /*72330*/  STL [R1+0x14f4], R8 ;  /* 0x0014f40801007387 */ /* 0x0003e20000100800 */
[----:B------:R-:W-:-:S03]  /*72340*/  IMAD.X R13, R13, 0x1, R0, P2 ;  /* 0x000000010d0d7824 */ /* 0x000fc600010e0600 */
[----:B------:R-:W-:Y:S04]  /*72350*/  STL [R1+0x1538], R6 ;  /* 0x0015380601007387 */ /* 0x000fe80000100800 */
[----:B------:R1:W-:Y:S04]  /*72360*/  LDGSTS.E [R3+0x7580], desc[UR60][R10.64], P0 ;  /* 0x075800000a037fae */ /* 0x0003e8000812187c */
[----:B-1----:R-:W2:Y:S04]  /*72370*/  LDL.LU R8, [R1+0x1678] ;  /* 0x0016780001087983 */ /* 0x002ea80000300800 */
[----:B------:R1:W-:Y:S04]  /*72380*/  STL [R1+0x1534], R13 ;  /* 0x0015340d01007387 */ /* 0x0003e80000100800 */
[----:B------:R-:W2:Y:S01]  /*72390*/  LDL.LU R4, [R1+0x16b8] ;  /* 0x0016b80001047983 */ /* 0x000ea20000300800 */
[----:B------:R-:W-:-:S03]  /*723a0*/  IMAD.MOV.U32 R11, RZ, RZ, R13 ;  /* 0x000000ffff0b7224 */ /* 0x000fc600078e000d */
[----:B-1----:R-:W2:Y:S01]  /*723b0*/  LDL.LU R13, [R1+0x1674] ;  /* 0x00167400010d7983 */ /* 0x002ea20000300800 */
[----:B------:R-:W-:-:S03]  /*723c0*/  IMAD.MOV.U32 R10, RZ, RZ, R6 ;  /* 0x000000ffff0a7224 */ /* 0x000fc600078e0006 */
[----:B------:R-:W2:Y:S01]  /*723d0*/  LDL.LU R6, [R1+0x16b4] ;  /* 0x0016b40001067983 */ /* 0x000ea20000300800 */
[-C--:B------:R-:W-:Y:S02]  /*723e0*/  IADD3 R19, P1, R19, R5.reuse, RZ ;  /* 0x0000000513137210 */ /* 0x080fe40007f3e0ff */
[----:B------:R-:W-:Y:S01]  /*723f0*/  IADD3 R17, P2, R17, R5, RZ ;  /* 0x0000000511117210 */ /* 0x000fe20007f5e0ff */
[----:B------:R1:W-:Y:S04]  /*72400*/  LDGSTS.E [R3+0x7980], desc[UR60][R10.64], P0 ;  /* 0x079800000a037fae */ /* 0x0003e8000812187c */
[----:B------:R1:W-:Y:S02]  /*72410*/  STL [R1+0x1578], R19 ;  /* 0x0015781301007387 */ /* 0x0003e40000100800 */
[----:B-1----:R-:W-:Y:S01]  /*72420*/  MOV R10, R19 ;  /* 0x00000013000a7202 */ /* 0x002fe20000000f00 */
[----:B------:R-:W-:-:S05]  /*72430*/  IMAD.X R20, R20, 0x1, R0, P1 ;  /* 0x0000000114147824 */ /* 0x000fca00008e0600 */
[----:B------:R-:W-:Y:S01]  /*72440*/  STL [R1+0x1574], R20 ;  /* 0x0015741401007387 */ /* 0x000fe20000100800 */
[----:B------:R-:W-:-:S03]  /*72450*/  IMAD.X R18, R18, 0x1, R0, P2 ;  /* 0x0000000112127824 */ /* 0x000fc600010e0600 */
[----:B------:R1:W-:Y:S04]  /*72460*/  STL [R1+0x15b8], R17 ;  /* 0x0015b81101007387 */ /* 0x0003e80000100800 */
[----:B------:R2:W-:Y:S04]  /*72470*/  STL [R1+0x15b4], R18 ;  /* 0x0015b41201007387 */ /* 0x0005e80000100800 */
[----:B------:R-:W2:Y:S04]  /*72480*/  LDL.LU R152, [R1+0x16f4] ;  /* 0x0016f40001987983 */ /* 0x000ea80000300800 */
[----:B------:R-:W2:Y:S01]  /*72490*/  LDL.LU R23, [R1+0x16f8] ;  /* 0x0016f80001177983 */ /* 0x000ea20000300800 */
[----:B------:R-:W-:-:S03]  /*724a0*/  IMAD.MOV.U32 R11, RZ, RZ, R20 ;  /* 0x000000ffff0b7224 */ /* 0x000fc600078e0014 */
[----:B------:R-:W2:Y:S04]  /*724b0*/  LDL.LU R22, [R1+0x1734] ;  /* 0x0017340001167983 */ /* 0x000ea80000300800 */
[----:B------:R-:W2:Y:S04]  /*724c0*/  LDL.LU R21, [R1+0x1738] ;  /* 0x0017380001157983 */ /* 0x000ea80000300800 */
[----:B------:R1:W-:Y:S04]  /*724d0*/  LDGSTS.E [R3+0x7d80], desc[UR60][R10.64], P0 ;  /* 0x07d800000a037fae */ /* 0x0003e8000812187c */
[----:B------:R-:W2:Y:S01]  /*724e0*/  LDL.LU R19, [R1+0x1778] ;  /* 0x0017780001137983 */ /* 0x000ea20000300800 */
[----:B-1----:R-:W-:-:S02]  /*724f0*/  IMAD.MOV.U32 R10, RZ, RZ, R17 ;  /* 0x000000ffff0a7224 */ /* 0x002fc400078e0011 */
[----:B------:R-:W-:Y:S01]  /*72500*/  IMAD.MOV.U32 R11, RZ, RZ, R18 ;  /* 0x000000ffff0b7224 */ /* 0x000fe200078e0012 */
[----:B------:R-:W2:Y:S04]  /*72510*/  LDL.LU R17, [R1+0x17b8] ;  /* 0x0017b80001117983 */ /* 0x000ea80000300800 */
[----:B------:R1:W-:Y:S01]  /*72520*/  LDGSTS.E [R3+0x20180], desc[UR60][R10.64], P0 ;  /* 0x201800000a037fae */ /* 0x0003e2000812187c */
[-C--:B---3--:R-:W-:Y:S02]  /*72530*/  IADD3 R15, P1, R15, R5.reuse, RZ ;  /* 0x000000050f0f7210 */ /* 0x088fe40007f3e0ff */
[----:B----4-:R-:W-:-:S03]  /*72540*/  IADD3 R12, P2, R12, R5, RZ ;  /* 0x000000050c0c7210 */ /* 0x010fc60007f5e0ff */
[----:B------:R-:W-:Y:S01]  /*72550*/  STL [R1+0x15f8], R15 ;  /* 0x0015f80f01007387 */ /* 0x000fe20000100800 */
[----:B--2---:R-:W-:Y:S01]  /*72560*/  IMAD.X R16, R16, 0x1, R0, P1 ;  /* 0x0000000110107824 */ /* 0x004fe200008e0600 */
[----:B------:R-:W-:-:S04]  /*72570*/  IADD3.X R14, R14, R0, RZ, P2, !PT ;  /* 0x000000000e0e7210 */ /* 0x000fc800017fe4ff */
[----:B------:R-:W-:Y:S01]  /*72580*/  STL [R1+0x15f4], R16 ;  /* 0x0015f41001007387 */ /* 0x000fe20000100800 */
[----:B-1----:R-:W-:-:S03]  /*72590*/  IMAD.MOV.U32 R10, RZ, RZ, R15 ;  /* 0x000000ffff0a7224 */ /* 0x002fc600078e000f */
[----:B------:R-:W-:Y:S01]  /*725a0*/  STL [R1+0x1638], R12 ;  /* 0x0016380c01007387 */ /* 0x000fe20000100800 */
[----:B------:R-:W-:-:S03]  /*725b0*/  IMAD.MOV.U32 R11, RZ, RZ, R16 ;  /* 0x000000ffff0b7224 */ /* 0x000fc600078e0010 */
[----:B------:R-:W2:Y:S04]  /*725c0*/  LDL.LU R20, [R1+0x1774] ;  /* 0x0017740001147983 */ /* 0x000ea80000300800 */
[----:B------:R1:W-:Y:S04]  /*725d0*/  STL [R1+0x1634], R14 ;  /* 0x0016340e01007387 */ /* 0x0003e80000100800 */
[----:B------:R-:W3:Y:S04]  /*725e0*/  LDL.LU R18, [R1+0x17b4] ;  /* 0x0017b40001127983 */ /* 0x000ee80000300800 */
[----:B------:R4:W-:Y:S02]  /*725f0*/  LDGSTS.E [R3+0x20580], desc[UR60][R10.64], P0 ;  /* 0x205800000a037fae */ /* 0x0009e4000812187c */
[----:B----4-:R-:W-:Y:S01]  /*72600*/  IMAD.MOV.U32 R11, RZ, RZ, R14 ;  /* 0x000000ffff0b7224 */ /* 0x010fe200078e000e */
[-C--:B------:R-:W-:Y:S01]  /*72610*/  IADD3 R8, P1, R8, R5.reuse, RZ ;  /* 0x0000000508087210 */ /* 0x080fe20007f3e0ff */
[----:B------:R-:W-:Y:S01]  /*72620*/  IMAD.MOV.U32 R10, RZ, RZ, R12 ;  /* 0x000000ffff0a7224 */ /* 0x000fe200078e000c */
[----:B-1----:R-:W4:Y:S04]  /*72630*/  LDL.LU R14, [R1+0x1840] ;  /* 0x00184000010e7983 */ /* 0x002f280000300800 */
[----:B------:R-:W4:Y:S01]  /*72640*/  LDL.LU R12, [R1+0x1848] ;  /* 0x00184800010c7983 */ /* 0x000f220000300800 */
[----:B------:R-:W-:-:S03]  /*72650*/  IADD3 R4, P2, R4, R5, RZ ;  /* 0x0000000504047210 */ /* 0x000fc60007f5e0ff */
[----:B------:R-:W-:Y:S01]  /*72660*/  STL [R1+0x1678], R8 ;  /* 0x0016780801007387 */ /* 0x000fe20000100800 */
[----:B------:R-:W-:-:S03]  /*72670*/  IADD3.X R13, R13, R0, RZ, P1, !PT ;  /* 0x000000000d0d7210 */ /* 0x000fc60000ffe4ff */
[----:B------:R1:W-:Y:S01]  /*72680*/  LDGSTS.E [R3+0x20980], desc[UR60][R10.64], P0 ;  /* 0x209800000a037fae */ /* 0x0003e2000812187c */
[----:B------:R-:W-:-:S03]  /*72690*/  IMAD.X R6, R6, 0x1, R0, P2 ;  /* 0x0000000106067824 */ /* 0x000fc600010e0600 */
[----:B------:R1:W-:Y:S04]  /*726a0*/  STL [R1+0x1674], R13 ;  /* 0x0016740d01007387 */ /* 0x0003e80000100800 */
[----:B------:R-:W-:Y:S04]  /*726b0*/  STL [R1+0x16b8], R4 ;  /* 0x0016b80401007387 */ /* 0x000fe80000100800 */
[----:B------:R-:W4:Y:S01]  /*726c0*/  LDL.LU R15, [R1+0x183c] ;  /* 0x00183c00010f7983 */ /* 0x000f220000300800 */
[----:B-1----:R-:W-:-:S03]  /*726d0*/  IMAD.MOV.U32 R11, RZ, RZ, R13 ;  /* 0x000000ffff0b7224 */ /* 0x002fc600078e000d */
[----:B------:R1:W-:Y:S04]  /*726e0*/  STL [R1+0x16b4], R6 ;  /* 0x0016b40601007387 */ /* 0x0003e80000100800 */
[----:B------:R-:W4:Y:S01]  /*726f0*/  LDL.LU R13, [R1+0x1844] ;  /* 0x00184400010d7983 */ /* 0x000f220000300800 */
[----:B------:R-:W-:-:S03]  /*72700*/  IMAD.MOV.U32 R10, RZ, RZ, R8 ;  /* 0x000000ffff0a7224 */ /* 0x000fc600078e0008 */
[----:B------:R-:W4:Y:S04]  /*72710*/  LDL.LU R16, [R1+0x184c] ;  /* 0x00184c0001107983 */ /* 0x000f280000300800 */
[----:B------:R1:W-:Y:S04]  /*72720*/  LDGSTS.E [R3+0x20d80], desc[UR60][R10.64], P0 ;  /* 0x20d800000a037fae */ /* 0x0003e8000812187c */
[----:B------:R-:W4:Y:S01]  /*72730*/  LDL.LU R8, [R1+0x1850] ;  /* 0x0018500001087983 */ /* 0x000f220000300800 */
[----:B-1----:R-:W-:Y:S01]  /*72740*/  MOV R11, R6 ;  /* 0x00000006000b7202 */ /* 0x002fe20000000f00 */
[----:B------:R-:W-:-:S02]  /*72750*/  IMAD.MOV.U32 R10, RZ, RZ, R4 ;  /* 0x000000ffff0a7224 */ /* 0x000fc400078e0004 */
[----:B------:R-:W4:Y:S04]  /*72760*/  LDL.LU R6, [R1+0x1854] ;  /* 0x0018540001067983 */ /* 0x000f280000300800 */
[----:B------:R-:W4:Y:S04]  /*72770*/  LDL.LU R4, [R1+0x1858] ;  /* 0x0018580001047983 */ /* 0x000f280000300800 */
[----:B------:R1:W-:Y:S01]  /*72780*/  LDGSTS.E [R3+0x21180], desc[UR60][R10.64], P0 ;  /* 0x211800000a037fae */ /* 0x0003e2000812187c */
[----:B------:R-:W-:-:S05]  /*72790*/  IADD3 R23, P1, R23, R5, RZ ;  /* 0x0000000517177210 */ /* 0x000fca0007f3e0ff */
[----:B------:R-:W-:Y:S01]  /*727a0*/  IMAD.X R152, R152, 0x1, R0, P1 ;  /* 0x0000000198987824 */ /* 0x000fe200008e0600 */
[-C--:B------:R-:W-:Y:S01]  /*727b0*/  IADD3 R21, P2, R21, R5.reuse, RZ ;  /* 0x0000000515157210 */ /* 0x080fe20007f5e0ff */
[----:B-1----:R-:W-:Y:S02]  /*727c0*/  IMAD.MOV.U32 R10, RZ, RZ, R23 ;  /* 0x000000ffff0a7224 */ /* 0x002fe400078e0017 */
[----:B------:R-:W-:Y:S02]  /*727d0*/  IMAD.MOV.U32 R11, RZ, RZ, R152 ;  /* 0x000000ffff0b7224 */ /* 0x000fe400078e0098 */
[----:B------:R-:W-:Y:S01]  /*727e0*/  IMAD.X R22, R22, 0x1, R0, P2 ;  /* 0x0000000116167824 */ /* 0x000fe200010e0600 */
[-C--:B------:R-:W-:Y:S02]  /*727f0*/  IADD3 R19, P1, R19, R5.reuse, RZ ;  /* 0x0000000513137210 */ /* 0x080fe40007f3e0ff */
[----:B------:R1:W-:Y:S04]  /*72800*/  LDGSTS.E [R3+0x21580], desc[UR60][R10.64], P0 ;  /* 0x215800000a037fae */ /* 0x0003e8000812187c */
[----:B------:R-:W-:Y:S01]  /*72810*/  STL [R1+0x16f8], R23 ;  /* 0x0016f81701007387 */ /* 0x000fe20000100800 */
[----:B------:R-:W-:-:S03]  /*72820*/  IADD3 R17, P2, R17, R5, RZ ;  /* 0x0000000511117210 */ /* 0x000fc60007f5e0ff */
[----:B------:R-:W-:Y:S01]  /*72830*/  STL [R1+0x16f4], R152 ;  /* 0x0016f49801007387 */ /* 0x000fe20000100800 */
[----:B-1----:R-:W-:Y:S01]  /*72840*/  MOV R10, R21 ;  /* 0x00000015000a7202 */ /* 0x002fe20000000f00 */
[----:B------:R-:W-:Y:S02]  /*72850*/  IMAD.MOV.U32 R11, RZ, RZ, R22 ;  /* 0x000000ffff0b7224 */ /* 0x000fe400078e0016 */
[----:B------:R-:W-:Y:S04]  /*72860*/  STL [R1+0x1738], R21 ;  /* 0x0017381501007387 */ /* 0x000fe80000100800 */
[----:B------:R1:W-:Y:S04]  /*72870*/  STL [R1+0x1734], R22 ;  /* 0x0017341601007387 */ /* 0x0003e80000100800 */
[----:B------:R-:W-:Y:S04]  /*72880*/  STL [R1+0x1778], R19 ;  /* 0x0017781301007387 */ /* 0x000fe80000100800 */
[----:B------:R1:W-:Y:S02]  /*72890*/  LDGSTS.E [R3+0x21980], desc[UR60][R10.64], P0 ;  /* 0x219800000a037fae */ /* 0x0003e4000812187c */
[----:B-1----:R-:W-:-:S02]  /*728a0*/  IMAD.MOV.U32 R10, RZ, RZ, R19 ;  /* 0x000000ffff0a7224 */ /* 0x002fc400078e0013 */
[----:B--2---:R-:W-:-:S05]  /*728b0*/  IMAD.X R20, R20, 0x1, R0, P1 ;  /* 0x0000000114147824 */ /* 0x004fca00008e0600 */
[----:B------:R-:W-:Y:S01]  /*728c0*/  STL [R1+0x1774], R20 ;  /* 0x0017741401007387 */ /* 0x000fe20000100800 */
[----:B---3--:R-:W-:Y:S01]  /*728d0*/  IMAD.X R18, R18, 0x1, R0, P2 ;  /* 0x0000000112127824 */ /* 0x008fe200010e0600 */
[----:B------:R-:W-:Y:S02]  /*728e0*/  MOV R11, R20 ;  /* 0x00000014000b7202 */ /* 0x000fe40000000f00 */
[----:B------:R-:W-:Y:S04]  /*728f0*/  STL [R1+0x17b8], R17 ;  /* 0x0017b81101007387 */ /* 0x000fe80000100800 */
[----:B------:R-:W-:Y:S04]  /*72900*/  STL [R1+0x17b4], R18 ;  /* 0x0017b41201007387 */ /* 0x000fe80000100800 */
[----:B------:R-:W2:Y:S04]  /*72910*/  LDL.LU.64 R22, [R1+0x728] ;  /* 0x0007280001167983 */ /* 0x000ea80000300a00 */
[----:B------:R1:W-:Y:S04]  /*72920*/  LDGSTS.E [R3+0x21d80], desc[UR60][R10.64], P0 ;  /* 0x21d800000a037fae */ /* 0x0003e8000812187c */
[----:B------:R-:W3:Y:S04]  /*72930*/  LDL.LU.64 R158, [R1+0x7b8] ;  /* 0x0007b800019e7983 */ /* 0x000ee80000300a00 */
[----:B------:R-:W3:Y:S01]  /*72940*/  LDL.LU.64 R152, [R1+0x7b0] ;  /* 0x0007b00001987983 */ /* 0x000ee20000300a00 */
[----:B----4-:R-:W-:Y:S01]  /*72950*/  IADD3 R14, P1, R14, R5, RZ ;  /* 0x000000050e0e7210 */ /* 0x010fe20007f3e0ff */
[----:B-1----:R-:W-:-:S02]  /*72960*/  IMAD.MOV.U32 R10, RZ, RZ, R17 ;  /* 0x000000ffff0a7224 */ /* 0x002fc400078e0011 */
[----:B------:R-:W-:Y:S01]  /*72970*/  IMAD.MOV.U32 R11, RZ, RZ, R18 ;  /* 0x000000ffff0b7224 */ /* 0x000fe200078e0012 */
[----:B------:R-:W-:-:S04]  /*72980*/  IADD3 R12, P2, R12, R5, RZ ;  /* 0x000000050c0c7210 */ /* 0x000fc80007f5e0ff */
[----:B------:R1:W-:Y:S04]  /*72990*/  LDGSTS.E [R3+0x22180], desc[UR60][R10.64], P0 ;  /* 0x221800000a037fae */ /* 0x0003e8000812187c */
[----:B------:R-:W-:Y:S01]  /*729a0*/  STL [R1+0x1840], R14 ;  /* 0x0018400e01007387 */ /* 0x000fe20000100800 */
[----:B-1----:R-:W-:Y:S01]  /*729b0*/  MOV R10, R14 ;  /* 0x0000000e000a7202 */ /* 0x002fe20000000f00 */
[----:B------:R-:W-:-:S04]  /*729c0*/  IMAD.X R15, R15, 0x1, R0, P1 ;  /* 0x000000010f0f7824 */ /* 0x000fc800008e0600 */
[----:B------:R-:W-:Y:S01]  /*729d0*/  IMAD.MOV.U32 R11, RZ, RZ, R15 ;  /* 0x000000ffff0b7224 */ /* 0x000fe200078e000f */
[----:B------:R-:W-:Y:S01]  /*729e0*/  STL [R1+0x183c], R15 ;  /* 0x00183c0f01007387 */ /* 0x000fe20000100800 */
[----:B------:R-:W-:-:S03]  /*729f0*/  IMAD.X R13, R13, 0x1, R0, P2 ;  /* 0x000000010d0d7824 */ /* 0x000fc600010e0600 */
[----:B------:R-:W-:Y:S04]  /*72a00*/  STL [R1+0x1848], R12 ;  /* 0x0018480c01007387 */ /* 0x000fe80000100800 */
[----:B------:R1:W-:Y:S04]  /*72a10*/  LDGSTS.E [R3+0x22580], desc[UR60][R10.64], P0 ;  /* 0x225800000a037fae */ /* 0x0003e8000812187c */
[----:B------:R4:W-:Y:S01]  /*72a20*/  STL [R1+0x1844], R13 ;  /* 0x0018440d01007387 */ /* 0x0009e20000100800 */
[----:B-1----:R-:W-:Y:S02]  /*72a30*/  IMAD.MOV.U32 R10, RZ, RZ, R12 ;  /* 0x000000ffff0a7224 */ /* 0x002fe400078e000c */
[----:B------:R-:W-:-:S02]  /*72a40*/  IMAD.MOV.U32 R11, RZ, RZ, R13 ;  /* 0x000000ffff0b7224 */ /* 0x000fc400078e000d */
[----:B----4-:R-:W4:Y:S04]  /*72a50*/  LDL.LU.64 R12, [R1+0x7a8] ;  /* 0x0007a800010c7983 */ /* 0x010f280000300a00 */
[----:B------:R-:W4:Y:S01]  /*72a60*/  LDL.LU.64 R154, [R1+0x7a0] ;  /* 0x0007a000019a7983 */ /* 0x000f220000300a00 */
[-C--:B------:R-:W-:Y:S02]  /*72a70*/  IADD3 R8, P1, R8, R5.reuse, RZ ;  /* 0x0000000508087210 */ /* 0x080fe40007f3e0ff */
[----:B------:R-:W-:Y:S01]  /*72a80*/  IADD3 R4, P2, R4, R5, RZ ;  /* 0x0000000504047210 */ /* 0x000fe20007f5e0ff */
[----:B------:R-:W4:Y:S02]  /*72a90*/  LDL.LU.64 R14, [R1+0x798] ;  /* 0x00079800010e7983 */ /* 0x000f240000300a00 */
[----:B------:R-:W-:Y:S01]  /*72aa0*/  IMAD.X R16, R16, 0x1, R0, P1 ;  /* 0x0000000110107824 */ /* 0x000fe200008e0600 */
[----:B------:R-:W-:Y:S01]  /*72ab0*/  IADD3.X R6, R6, R0, RZ, P2, !PT ;  /* 0x0000000006067210 */ /* 0x000fe200017fe4ff */
[----:B------:R-:W-:Y:S04]  /*72ac0*/  STL [R1+0x1850], R8 ;  /* 0x0018500801007387 */ /* 0x000fe80000100800 */
[----:B------:R1:W-:Y:S04]  /*72ad0*/  STL [R1+0x184c], R16 ;  /* 0x00184c1001007387 */ /* 0x0003e80000100800 */
[----:B------:R-:W-:Y:S04]  /*72ae0*/  STL [R1+0x1858], R4 ;  /* 0x0018580401007387 */ /* 0x000fe80000100800 */
[----:B------:R1:W-:Y:S04]  /*72af0*/  STL [R1+0x1854], R6 ;  /* 0x0018540601007387 */ /* 0x0003e80000100800 */
[----:B------:R-:W4:Y:S04]  /*72b00*/  LDL.LU.64 R164, [R1+0x790] ;  /* 0x0007900001a47983 */ /* 0x000f280000300a00 */
[----:B------:R1:W-:Y:S02]  /*72b10*/  LDGSTS.E [R3+0x22980], desc[UR60][R10.64], P0 ;  /* 0x229800000a037fae */ /* 0x0003e4000812187c */
[----:B-1----:R-:W-:-:S02]  /*72b20*/  IMAD.MOV.U32 R11, RZ, RZ, R16 ;  /* 0x000000ffff0b7224 */ /* 0x002fc400078e0010 */
[----:B------:R-:W4:Y:S04]  /*72b30*/  LDL.LU.64 R16, [R1+0x788] ;  /* 0x0007880001107983 */ /* 0x000f280000300a00 */
[----:B------:R-:W4:Y:S04]  /*72b40*/  LDL.LU.64 R166, [R1+0x780] ;  /* 0x0007800001a67983 */ /* 0x000f280000300a00 */
[----:B------:R-:W4:Y:S01]  /*72b50*/  LDL.LU.64 R18, [R1+0x778] ;  /* 0x0007780001127983 */ /* 0x000f220000300a00 */
[----:B------:R-:W-:-:S03]  /*72b60*/  IMAD.MOV.U32 R10, RZ, RZ, R8 ;  /* 0x000000ffff0a7224 */ /* 0x000fc600078e0008 */
[----:B------:R-:W4:Y:S04]  /*72b70*/  LDL.LU.64 R168, [R1+0x770] ;  /* 0x0007700001a87983 */ /* 0x000f280000300a00 */
[----:B------:R-:W4:Y:S04]  /*72b80*/  LDL.LU.64 R20, [R1+0x768] ;  /* 0x0007680001147983 */ /* 0x000f280000300a00 */
[----:B------:R1:W-:Y:S04]  /*72b90*/  LDGSTS.E [R3+0x22d80], desc[UR60][R10.64], P0 ;  /* 0x22d800000a037fae */ /* 0x0003e8000812187c */
[----:B------:R-:W4:Y:S01]  /*72ba0*/  LDL.LU R171, [R1+0xdbc] ;  /* 0x000dbc0001ab7983 */ /* 0x000f220000300800 */
[----:B-1----:R-:W-:-:S03]  /*72bb0*/  IMAD.MOV.U32 R11, RZ, RZ, R6 ;  /* 0x000000ffff0b7224 */ /* 0x002fc600078e0006 */
[----:B------:R-:W4:Y:S01]  /*72bc0*/  LDL.LU R6, [R1+0xdc0] ;  /* 0x000dc00001067983 */ /* 0x000f220000300800 */
[----:B------:R-:W-:-:S03]  /*72bd0*/  IMAD.MOV.U32 R10, RZ, RZ, R4 ;  /* 0x000000ffff0a7224 */ /* 0x000fc600078e0004 */
[----:B------:R-:W4:Y:S04]  /*72be0*/  LDL.LU.64 R174, [R1+0x760] ;  /* 0x0007600001ae7983 */ /* 0x000f280000300a00 */
[----:B------:R1:W-:Y:S01]  /*72bf0*/  LDGSTS.E [R3+0x23180], desc[UR60][R10.64], P0 ;  /* 0x231800000a037fae */ /* 0x0003e2000812187c */
[----:B--2---:R-:W-:-:S04]  /*72c00*/  IADD3 R156, P1, R22, R5, RZ ;  /* 0x00000005169c7210 */ /* 0x004fc80007f3e0ff */
[----:B------:R-:W-:Y:S02]  /*72c10*/  IADD3.X R4, R23, R0, RZ, P1, !PT ;  /* 0x0000000017047210 */ /* 0x000fe40000ffe4ff */
[----:B------:R-:W2:Y:S01]  /*72c20*/  LDL.LU.64 R22, [R1+0x758] ;  /* 0x0007580001167983 */ /* 0x000ea20000300a00 */
[----:B---3--:R-:W-:-:S03]  /*72c30*/  IADD3 R157, P1, R158, R5, RZ ;  /* 0x000000059e9d7210 */ /* 0x008fc60007f3e0ff */
[----:B------:R-:W3:Y:S02]  /*72c40*/  LDL.LU.64 R178, [R1+0x750] ;  /* 0x0007500001b27983 */ /* 0x000ee40000300a00 */
[----:B-1----:R-:W-:Y:S01]  /*72c50*/  IMAD.X R10, R159, 0x1, R0, P1 ;  /* 0x000000019f0a7824 */ /* 0x002fe200008e0600 */
[----:B------:R-:W-:-:S05]  /*72c60*/  IADD3 R158, P1, R152, R5, RZ ;  /* 0x00000005989e7210 */ /* 0x000fca0007f3e0ff */
[----:B------:R-:W-:Y:S02]  /*72c70*/  IMAD.X R11, R153, 0x1, R0, P1 ;  /* 0x00000001990b7824 */ /* 0x000fe400008e0600 */
[----:B------:R-:W3:Y:S04]  /*72c80*/  LDL.LU.64 R152, [R1+0x748] ;  /* 0x0007480001987983 */ /* 0x000ee80000300a00 */
[----:B------:R-:W3:Y:S01]  /*72c90*/  LDL.LU.64 R176, [R1+0x740] ;  /* 0x0007400001b07983 */ /* 0x000ee20000300a00 */
[----:B----4-:R-:W-:-:S05]  /*72ca0*/  IADD3 R159, P1, R12, R5, RZ ;  /* 0x000000050c9f7210 */ /* 0x010fca0007f3e0ff */
[----:B------:R-:W-:Y:S01]  /*72cb0*/  IMAD.X R12, R13, 0x1, R0, P1 ;  /* 0x000000010d0c7824 */ /* 0x000fe200008e0600 */
[----:B------:R-:W-:-:S05]  /*72cc0*/  IADD3 R160, P1, R154, R5, RZ ;  /* 0x000000059aa07210 */ /* 0x000fca0007f3e0ff */
[----:B------:R-:W-:Y:S02]  /*72cd0*/  IMAD.X R13, R155, 0x1, R0, P1 ;  /* 0x000000019b0d7824 */ /* 0x000fe400008e0600 */
[----:B------:R-:W4:Y:S04]  /*72ce0*/  LDL.LU.64 R154, [R1+0x738] ;  /* 0x00073800019a7983 */ /* 0x000f280000300a00 */
[----:B------:R-:W4:Y:S01]  /*72cf0*/  LDL.LU.64 R172, [R1+0x730] ;  /* 0x0007300001ac7983 */ /* 0x000f220000300a00 */
        /* <DEDUP_REMOVED lines=16> */
[----:B------:R-:W-:Y:S01]  /*72e00*/  MOV R222, R158 ;  /* 0x0000009e00de7202 */ /* 0x000fe20000000f00 */
[----:B------:R-:W-:Y:S02]  /*72e10*/  IMAD.MOV.U32 R226, RZ, RZ, R157 ;  /* 0x000000ffffe27224 */ /* 0x000fe400078e009d */
[----:B------:R-:W-:Y:S02]  /*72e20*/  IMAD.MOV.U32 R227, RZ, RZ, R10 ;  /* 0x000000ffffe37224 */ /* 0x000fe400078e000a */
[----:B------:R-:W-:Y:S01]  /*72e30*/  IMAD.MOV.U32 R223, RZ, RZ, R11 ;  /* 0x000000ffffdf7224 */ /* 0x000fe200078e000b */
[----:B------:R-:W-:Y:S01]  /*72e40*/  MOV R215, R13 ;  /* 0x0000000d00d77202 */ /* 0x000fe20000000f00 */
[----:B------:R-:W-:Y:S02]  /*72e50*/  IMAD.MOV.U32 R218, RZ, RZ, R159 ;  /* 0x000000ffffda7224 */ /* 0x000fe400078e009f */
[----:B------:R-:W-:-:S02]  /*72e60*/  IMAD.MOV.U32 R219, RZ, RZ, R12 ;  /* 0x000000ffffdb7224 */ /* 0x000fc400078e000c */
[----:B------:R-:W-:Y:S01]  /*72e70*/  IMAD.MOV.U32 R214, RZ, RZ, R160 ;  /* 0x000000ffffd67224 */ /* 0x000fe200078e00a0 */
[----:B------:R-:W-:Y:S01]  /*72e80*/  MOV R206, R163 ;  /* 0x000000a300ce7202 */ /* 0x000fe20000000f00 */
[----:B------:R-:W-:Y:S02]  /*72e90*/  IMAD.MOV.U32 R12, RZ, RZ, R161 ;  /* 0x000000ffff0c7224 */ /* 0x000fe400078e00a1 */
[----:B------:R-:W-:Y:S02]  /*72ea0*/  IMAD.MOV.U32 R210, RZ, RZ, R162 ;  /* 0x000000ffffd27224 */ /* 0x000fe400078e00a2 */
[----:B------:R-:W-:Y:S02]  /*72eb0*/  IMAD.MOV.U32 R211, RZ, RZ, R15 ;  /* 0x000000ffffd37224 */ /* 0x000fe400078e000f */
[----:B------:R-:W-:Y:S01]  /*72ec0*/  IMAD.MOV.U32 R207, RZ, RZ, R16 ;  /* 0x000000ffffcf7224 */ /* 0x000fe200078e0010 */
[----:B------:R-:W-:Y:S01]  /*72ed0*/  MOV R185, R18 ;  /* 0x0000001200b97202 */ /* 0x000fe20000000f00 */
[----:B------:R-:W-:Y:S01]  /*72ee0*/  IMAD.MOV.U32 R13, RZ, RZ, R14 ;  /* 0x000000ffff0d7224 */ /* 0x000fe200078e000e */
[----:B------:R-:W-:Y:S01]  /*72ef0*/  LDGSTS.E [R3+0x23580], desc[UR60][R226.64], P0 ;  /* 0x23580000e2037fae */ /* 0x000fe2000812187c */
[----:B------:R-:W-:-:S02]  /*72f00*/  IMAD.MOV.U32 R202, RZ, RZ, R164 ;  /* 0x000000ffffca7224 */ /* 0x000fc400078e00a4 */
[----:B------:R-:W-:Y:S01]  /*72f10*/  IMAD.MOV.U32 R203, RZ, RZ, R17 ;  /* 0x000000ffffcb7224 */ /* 0x000fe200078e0011 */
[----:B------:R-:W-:Y:S01]  /*72f20*/  LDGSTS.E [R3+0x23980], desc[UR60][R222.64], P0 ;  /* 0x23980000de037fae */ /* 0x000fe2000812187c */
[----:B------:R-:W-:Y:S02]  /*72f30*/  IMAD.MOV.U32 R184, RZ, RZ, R165 ;  /* 0x000000ffffb87224 */ /* 0x000fe400078e00a5 */
[----:B------:R-:W-:Y:S01]  /*72f40*/  IMAD.MOV.U32 R182, RZ, RZ, R166 ;  /* 0x000000ffffb67224 */ /* 0x000fe200078e00a6 */
[----:B------:R-:W-:Y:S01]  /*72f50*/  LDGSTS.E [R3+0x23d80], desc[UR60][R218.64], P0 ;  /* 0x23d80000da037fae */ /* 0x000fe2000812187c */
[----:B------:R-:W-:Y:S02]  /*72f60*/  IMAD.MOV.U32 R183, RZ, RZ, R19 ;  /* 0x000000ffffb77224 */ /* 0x000fe400078e0013 */
[----:B------:R-:W-:Y:S01]  /*72f70*/  IMAD.MOV.U32 R180, RZ, RZ, R167 ;  /* 0x000000ffffb47224 */ /* 0x000fe200078e00a7 */
[----:B------:R-:W-:Y:S01]  /*72f80*/  LDGSTS.E [R3+0x24180], desc[UR60][R214.64], P0 ;  /* 0x24180000d6037fae */ /* 0x000fe2000812187c */
[----:B------:R-:W-:-:S03]  /*72f90*/  IMAD.MOV.U32 R181, RZ, RZ, R20 ;  /* 0x000000ffffb57224 */ /* 0x000fc600078e0014 */
[----:B------:R-:W-:Y:S04]  /*72fa0*/  LDGSTS.E [R3+0x24580], desc[UR60][R12.64], P0 ;  /* 0x245800000c037fae */ /* 0x000fe8000812187c */
[----:B------:R-:W-:Y:S04]  /*72fb0*/  LDGSTS.E [R3+0x24980], desc[UR60][R210.64], P0 ;  /* 0x24980000d2037fae */ /* 0x000fe8000812187c */
[----:B------:R-:W-:Y:S04]  /*72fc0*/  LDGSTS.E [R3+0x24d80], desc[UR60][R206.64], P0 ;  /* 0x24d80000ce037fae */ /* 0x000fe8000812187c */
[----:B------:R-:W-:Y:S04]  /*72fd0*/  LDGSTS.E [R3+0x25180], desc[UR60][R202.64], P0 ;  /* 0x25180000ca037fae */ /* 0x000fe8000812187c */
[----:B------:R-:W-:Y:S04]  /*72fe0*/  LDGSTS.E [R3+0x25580], desc[UR60][R184.64], P0 ;  /* 0x25580000b8037fae */ /* 0x000fe8000812187c */
[----:B------:R-:W-:Y:S04]  /*72ff0*/  LDGSTS.E [R3+0x25980], desc[UR60][R182.64], P0 ;  /* 0x25980000b6037fae */ /* 0x000fe8000812187c */
[----:B------:R-:W-:Y:S01]  /*73000*/  LDGSTS.E [R3+0x25d80], desc[UR60][R180.64], P0 ;  /* 0x25d80000b4037fae */ /* 0x000fe2000812187c */
[----:B--2---:R-:W-:-:S05]  /*73010*/  IADD3 R169, P1, R22, R5, RZ ;  /* 0x0000000516a97210 */ /* 0x004fca0007f3e0ff */
[----:B------:R-:W-:Y:S01]  /*73020*/  IMAD.X R22, R23, 0x1, R0, P1 ;  /* 0x0000000117167824 */ /* 0x000fe200008e0600 */
[----:B---3--:R-:W-:-:S05]  /*73030*/  IADD3 R174, P1, R178, R5, RZ ;  /* 0x00000005b2ae7210 */ /* 0x008fca0007f3e0ff */
        /* <DEDUP_REMOVED lines=8> */
[----:B------:R-:W-:Y:S01]  /*730c0*/  IMAD.MOV.U32 R177, RZ, RZ, R22 ;  /* 0x000000ffffb17224 */ /* 0x000fe200078e0016 */
[----:B------:R-:W-:Y:S01]  /*730d0*/  LDGSTS.E [R3+0x26180], desc[UR60][R178.64], P0 ;  /* 0x26180000b2037fae */ /* 0x000fe2000812187c */
[----:B------:R-:W-:Y:S02]  /*730e0*/  IMAD.MOV.U32 R161, RZ, RZ, R152 ;  /* 0x000000ffffa17224 */ /* 0x000fe400078e0098 */
[----:B------:R-:W-:Y:S01]  /*730f0*/  IMAD.MOV.U32 R158, RZ, RZ, R186 ;  /* 0x000000ffff9e7224 */ /* 0x000fe200078e00ba */
[----:B------:R-:W-:Y:S01]  /*73100*/  LDGSTS.E [R3+0x26580], desc[UR60][R176.64], P0 ;  /* 0x26580000b0037fae */ /* 0x000fe2000812187c */
[----:B------:R-:W-:Y:S01]  /*73110*/  IMAD.MOV.U32 R159, RZ, RZ, R153 ;  /* 0x000000ffff9f7224 */ /* 0x000fe200078e0099 */
[----:B----4-:R-:W-:-:S02]  /*73120*/  IADD3 R187, P1, R154, R5, RZ ;  /* 0x000000059abb7210 */ /* 0x010fc40007f3e0ff */
[----:B------:R-:W-:-:S03]  /*73130*/  IADD3 R8, P2, R172, R5, RZ ;  /* 0x00000005ac087210 */ /* 0x000fc60007f5e0ff */
[--C-:B------:R-:W-:Y:S01]  /*73140*/  IMAD.X R154, R155, 0x1, R0.reuse, P1 ;  /* 0x000000019b9a7824 */ /* 0x100fe200008e0600 */
[----:B------:R-:W-:Y:S02]  /*73150*/  IADD3 R6, P1, R6, R5, RZ ;  /* 0x0000000506067210 */ /* 0x000fe40007f3e0ff */
[----:B------:R-:W-:Y:S01]  /*73160*/  MOV R172, R156 ;  /* 0x0000009c00ac7202 */ /* 0x000fe20000000f00 */
[--C-:B------:R-:W-:Y:S02]  /*73170*/  IMAD.X R155, R173, 0x1, R0.reuse, P2 ;  /* 0x00000001ad9b7824 */ /* 0x100fe400010e0600 */
[----:B------:R-:W-:Y:S02]  /*73180*/  IMAD.X R171, R171, 0x1, R0, P1 ;  /* 0x00000001abab7824 */ /* 0x000fe400008e0600 */
[----:B------:R-:W-:Y:S01]  /*73190*/  IMAD.MOV.U32 R173, RZ, RZ, R4 ;  /* 0x000000ffffad7224 */ /* 0x000fe200078e0004 */
[----:B------:R-:W-:Y:S04]  /*731a0*/  STL [R1+0xdc0], R6 ;  /* 0x000dc00601007387 */ /* 0x000fe80000100800 */
[----:B------:R-:W-:Y:S04]  /*731b0*/  STL [R1+0xdbc], R171 ;  /* 0x000dbcab01007387 */ /* 0x000fe80000100800 */
[----:B------:R-:W-:Y:S04]  /*731c0*/  STL.64 [R1+0x728], R172 ;  /* 0x000728ac01007387 */ /* 0x000fe80000100a00 */
[----:B------:R1:W-:Y:S04]  /*731d0*/  STL.64 [R1+0x7b8], R226 ;  /* 0x0007b8e201007387 */ /* 0x0003e80000100a00 */
[----:B------:R2:W-:Y:S04]  /*731e0*/  STL.64 [R1+0x7b0], R222 ;  /* 0x0007b0de01007387 */ /* 0x0005e80000100a00 */
[----:B------:R3:W-:Y:S01]  /*731f0*/  STL.64 [R1+0x7a8], R218 ;  /* 0x0007a8da01007387 */ /* 0x0007e20000100a00 */
[----:B------:R-:W-:-:S03]  /*73200*/  IMAD.MOV.U32 R4, RZ, RZ, R175 ;  /* 0x000000ffff047224 */ /* 0x000fc600078e00af */
[----:B------:R4:W-:Y:S04]  /*73210*/  STL.64 [R1+0x7a0], R214 ;  /* 0x0007a0d601007387 */ /* 0x0009e80000100a00 */
[----:B------:R4:W-:Y:S04]  /*73220*/  STL.64 [R1+0x798], R12 ;  /* 0x0007980c01007387 */ /* 0x0009e80000100a00 */
[----:B------:R-:W-:Y:S01]  /*73230*/  STL.64 [R1+0x790], R210 ;  /* 0x000790d201007387 */ /* 0x000fe20000100a00 */
[----:B------:R-:W-:-:S03]  /*73240*/  IMAD.MOV.U32 R175, RZ, RZ, R23 ;  /* 0x000000ffffaf7224 */ /* 0x000fc600078e0017 */
[----:B------:R-:W-:Y:S04]  /*73250*/  STL.64 [R1+0x788], R206 ;  /* 0x000788ce01007387 */ /* 0x000fe80000100a00 */
[----:B------:R-:W-:Y:S01]  /*73260*/  STL.64 [R1+0x780], R202 ;  /* 0x000780ca01007387 */ /* 0x000fe20000100a00 */
[----:B------:R-:W-:-:S03]  /*73270*/  MOV R160, R4 ;  /* 0x0000000400a07202 */ /* 0x000fc60000000f00 */
[----:B------:R-:W-:Y:S04]  /*73280*/  STL.64 [R1+0x778], R184 ;  /* 0x000778b801007387 */ /* 0x000fe80000100a00 */
[----:B------:R-:W-:Y:S04]  /*73290*/  STL.64 [R1+0x770], R182 ;  /* 0x000770b601007387 */ /* 0x000fe80000100a00 */
[----:B------:R-:W-:Y:S01]  /*732a0*/  STL.64 [R1+0x768], R180 ;  /* 0x000768b401007387 */ /* 0x000fe20000100a00 */
[----:B------:R-:W-:-:S03]  /*732b0*/  IMAD.MOV.U32 R156, RZ, RZ, R187 ;  /* 0x000000ffff9c7224 */ /* 0x000fc600078e00bb */
[----:B------:R-:W-:Y:S01]  /*732c0*/  STL.64 [R1+0x760], R178 ;  /* 0x000760b201007387 */ /* 0x000fe20000100a00 */
[----:B------:R-:W-:-:S03]  /*732d0*/  MOV R157, R154 ;  /* 0x0000009a009d7202 */ /* 0x000fc60000000f00 */
[----:B------:R-:W4:Y:S01]  /*732e0*/  LDL.LU R186, [R1+0x2734] ;  /* 0x0027340001ba7983 */ /* 0x000f220000300800 */
[----:B------:R-:W-:-:S03]  /*732f0*/  IMAD.MOV.U32 R10, RZ, RZ, R8 ;  /* 0x000000ffff0a7224 */ /* 0x000fc600078e0008 */
[----:B------:R-:W-:Y:S01]  /*73300*/  STL.64 [R1+0x758], R176 ;  /* 0x000758b001007387 */ /* 0x000fe20000100a00 */
[----:B------:R-:W-:-:S03]  /*73310*/  IMAD.MOV.U32 R11, RZ, RZ, R155 ;  /* 0x000000ffff0b7224 */ /* 0x000fc600078e009b */
[----:B------:R-:W-:Y:S04]  /*73320*/  STL.64 [R1+0x750], R174 ;  /* 0x000750ae01007387 */ /* 0x000fe80000100a00 */
[----:B------:R-:W4:Y:S04]  /*73330*/  LDL.LU R187, [R1+0x2730] ;  /* 0x0027300001bb7983 */ /* 0x000f280000300800 */
[----:B------:R-:W-:Y:S04]  /*73340*/  STL.64 [R1+0x748], R160 ;  /* 0x000748a001007387 */ /* 0x000fe80000100a00 */
[----:B------:R-:W-:Y:S04]  /*73350*/  STL.64 [R1+0x740], R158 ;  /* 0x0007409e01007387 */ /* 0x000fe80000100a00 */
[----:B-1----:R-:W4:Y:S04]  /*73360*/  LDL.LU.64 R226, [R1+0x2728] ;  /* 0x0027280001e27983 */ /* 0x002f280000300a00 */
[----:B------:R-:W-:Y:S04]  /*73370*/  STL.64 [R1+0x738], R156 ;  /* 0x0007389c01007387 */ /* 0x000fe80000100a00 */
[----:B--2---:R-:W2:Y:S04]  /*73380*/  LDL.LU.64 R222, [R1+0x2720] ;  /* 0x0027200001de7983 */ /* 0x004ea80000300a00 */
[----:B------:R1:W-:Y:S04]  /*73390*/  STL.64 [R1+0x730], R10 ;  /* 0x0007300a01007387 */ /* 0x0003e80000100a00 */
[----:B---3--:R-:W3:Y:S04]  /*733a0*/  LDL.LU.64 R218, [R1+0x2718] ;  /* 0x0027180001da7983 */ /* 0x008ee80000300a00 */
[----:B------:R-:W2:Y:S04]  /*733b0*/  LDL.LU R8, [R1+0xe00] ;  /* 0x000e000001087983 */ /* 0x000ea80000300800 */
[----:B------:R-:W3:Y:S04]  /*733c0*/  LDL.LU R20, [R1+0xe40] ;  /* 0x000e400001147983 */ /* 0x000ee80000300800 */
[----:B----4-:R-:W4:Y:S04]  /*733d0*/  LDL.LU.64 R214, [R1+0x2710] ;  /* 0x0027100001d67983 */ /* 0x010f280000300a00 */
        /* <DEDUP_REMOVED lines=10> */
[----:B------:R-:W-:-:S03]  /*73480*/  LOP3.LUT R4, R7, 0x40, RZ, 0x3c, !PT ;  /* 0x0000004007047812 */ /* 0x000fc600078e3cff */
[----:B------:R-:W-:Y:S04]  /*73490*/  LDGSTS.E [R3+0x26980], desc[UR60][R174.64], P0 ;  /* 0x26980000ae037fae */ /* 0x000fe8000812187c */
[----:B------:R-:W-:Y:S01]  /*734a0*/  LDGSTS.E [R3+0x26d80], desc[UR60][R160.64], P0 ;  /* 0x26d80000a0037fae */ /* 0x000fe2000812187c */
[----:B------:R-:W-:-:S03]  /*734b0*/  IMAD.IADD R4, R4, 0x1, R9 ;  /* 0x0000000104047824 */ /* 0x000fc600078e0209 */
[----:B------:R-:W-:Y:S04]  /*734c0*/  LDGSTS.E [R3+0x27180], desc[UR60][R158.64], P0 ;  /* 0x271800009e037fae */ /* 0x000fe8000812187c */
[----:B------:R-:W-:Y:S04]  /*734d0*/  LDGSTS.E [R3+0x27580], desc[UR60][R156.64], P0 ;  /* 0x275800009c037fae */ /* 0x000fe8000812187c */
[----:B------:R1:W-:Y:S04]  /*734e0*/  LDGSTS.E [R3+0x27980], desc[UR60][R10.64], P0 ;  /* 0x279800000a037fae */ /* 0x0003e8000812187c */
[----:B------:R-:W4:Y:S04]  /*734f0*/  LDL.LU R13, [R1+0xf80] ;  /* 0x000f8000010d7983 */ /* 0x000f280000300800 */
[----:B------:R-:W-:Y:S01]  /*73500*/  LDGSTS.E [R3+0x27d80], desc[UR60][R172.64], P0 ;  /* 0x27d80000ac037fae */ /* 0x000fe2000812187c */
[----:B-1----:R-:W-:Y:S01]  /*73510*/  IMAD.MOV.U32 R10, RZ, RZ, R6 ;  /* 0x000000ffff0a7224 */ /* 0x002fe200078e0006 */
[----:B------:R-:W-:-:S02]  /*73520*/  MOV R11, R171 ;  /* 0x000000ab000b7202 */ /* 0x000fc40000000f00 */
[----:B------:R-:W4:Y:S04]  /*73530*/  LDL.LU R6, [R1+0xfc0] ;  /* 0x000fc00001067983 */ /* 0x000f280000300800 */
[----:B------:R1:W-:Y:S01]  /*73540*/  LDGSTS.E [R4+0x200], desc[UR60][R10.64], P0 ;  /* 0x002000000a047fae */ /* 0x0003e2000812187c */
[-C--:B--2---:R-:W-:Y:S02]  /*73550*/  IADD3 R8, P1, R8, R5.reuse, RZ ;  /* 0x0000000508087210 */ /* 0x084fe40007f3e0ff */
[----:B---3--:R-:W-:-:S03]  /*73560*/  IADD3 R20, P2, R20, R5, RZ ;  /* 0x0000000514147210 */ /* 0x008fc60007f5e0ff */
[----:B------:R-:W-:Y:S01]  /*73570*/  STL [R1+0xe00], R8 ;  /* 0x000e000801007387 */ /* 0x000fe20000100800 */
[----:B-1----:R-:W-:Y:S02]  /*73580*/  IMAD.MOV.U32 R10, RZ, RZ, R8 ;  /* 0x000000ffff0a7224 */ /* 0x002fe400078e0008 */
[----:B----4-:R-:W-:-:S04]  /*73590*/  IMAD.X R17, R17, 0x1, R0, P1 ;  /* 0x0000000111117824 */ /* 0x010fc800008e0600 */
[----:B------:R-:W-:Y:S01]  /*735a0*/  IMAD.MOV.U32 R11, RZ, RZ, R17 ;  /* 0x000000ffff0b7224 */ /* 0x000fe200078e0011 */
[----:B------:R1:W-:Y:S01]  /*735b0*/  STL [R1+0xdfc], R17 ;  /* 0x000dfc1101007387 */ /* 0x0003e20000100800 */
[--C-:B------:R-:W-:Y:S01]  /*735c0*/  IMAD.X R23, R23, 0x1, R0.reuse, P2 ;  /* 0x0000000117177824 */ /* 0x100fe200010e0600 */
[-C--:B------:R-:W-:Y:S02]  /*735d0*/  IADD3 R12, P1, R12, R5.reuse, RZ ;  /* 0x000000050c0c7210 */ /* 0x080fe40007f3e0ff */
[----:B------:R-:W-:Y:S04]  /*735e0*/  STL [R1+0xe40], R20 ;  /* 0x000e401401007387 */ /* 0x000fe80000100800 */
[----:B------:R2:W-:Y:S04]  /*735f0*/  LDGSTS.E [R4+0x600], desc[UR60][R10.64], P0 ;  /* 0x006000000a047fae */ /* 0x0005e8000812187c */
[----:B-1----:R-:W3:Y:S01]  /*73600*/  LDL.LU R17, [R1+0xf7c] ;  /* 0x000f7c0001117983 */ /* 0x002ee20000300800 */
[----:B------:R-:W-:Y:S01]  /*73610*/  IADD3 R14, P2, R14, R5, RZ ;  /* 0x000000050e0e7210 */ /* 0x000fe20007f5e0ff */
[----:B------:R-:W-:-:S02]  /*73620*/  IMAD.X R19, R19, 0x1, R0, P1 ;  /* 0x0000000113137824 */ /* 0x000fc400008e0600 */
[----:B------:R-:W-:Y:S01]  /*73630*/  STL [R1+0xe3c], R23 ;  /* 0x000e3c1701007387 */ /* 0x000fe20000100800 */
[----:B--2---:R-:W-:Y:S01]  /*73640*/  MOV R10, R20 ;  /* 0x00000014000a7202 */ /* 0x004fe20000000f00 */
[----:B------:R-:W-:Y:S02]  /*73650*/  IMAD.MOV.U32 R11, RZ, RZ, R23 ;  /* 0x000000ffff0b7224 */ /* 0x000fe400078e0017 */
[----:B------:R-:W2:Y:S01]  /*73660*/  LDL.LU R8, [R1+0xfbc] ;  /* 0x000fbc0001087983 */ /* 0x000ea20000300800 */
[----:B------:R-:W-:-:S03]  /*73670*/  IMAD.X R15, R15, 0x1, R0, P2 ;  /* 0x000000010f0f7824 */ /* 0x000fc600010e0600 */
[----:B------:R1:W-:Y:S04]  /*73680*/  LDGSTS.E [R4+0xa00], desc[UR60][R10.64], P0 ;  /* 0x00a000000a047fae */ /* 0x0003e8000812187c */
[----:B------:R4:W-:Y:S04]  /*73690*/  STL [R1+0xe80], R12 ;  /* 0x000e800c01007387 */ /* 0x0009e80000100800 */
[----:B------:R4:W-:Y:S01]  /*736a0*/  STL [R1+0xe7c], R19 ;  /* 0x000e7c1301007387 */ /* 0x0009e20000100800 */
[----:B-1----:R-:W-:Y:S01]  /*736b0*/  IMAD.MOV.U32 R10, RZ, RZ, R12 ;  /* 0x000000ffff0a7224 */ /* 0x002fe200078e000c */
[----:B------:R-:W-:-:S02]  /*736c0*/  MOV R11, R19 ;  /* 0x00000013000b7202 */ /* 0x000fc40000000f00 */
[----:B------:R-:W-:Y:S04]  /*736d0*/  STL [R1+0xec0], R14 ;  /* 0x000ec00e01007387 */ /* 0x000fe80000100800 */
[----:B----4-:R-:W4:Y:S04]  /*736e0*/  LDL.LU R12, [R1+0x1000] ;  /* 0x00100000010c7983 */ /* 0x010f280000300800 */
[----:B------:R1:W-:Y:S04]  /*736f0*/  STL [R1+0xebc], R15 ;  /* 0x000ebc0f01007387 */ /* 0x0003e80000100800 */
[----:B------:R1:W-:Y:S04]  /*73700*/  LDGSTS.E [R4+0xe00], desc[UR60][R10.64], P0 ;  /* 0x00e000000a047fae */ /* 0x0003e8000812187c */
[----:B------:R-:W4:Y:S01]  /*73710*/  LDL.LU R19, [R1+0x1040] ;  /* 0x0010400001137983 */ /* 0x000f220000300800 */
[----:B-1----:R-:W-:-:S03]  /*73720*/  IMAD.MOV.U32 R11, RZ, RZ, R15 ;  /* 0x000000ffff0b7224 */ /* 0x002fc600078e000f */
[----:B------:R-:W4:Y:S01]  /*73730*/  LDL.LU R15, [R1+0xffc] ;  /* 0x000ffc00010f7983 */ /* 0x000f220000300800 */
[----:B------:R-:W-:-:S03]  /*73740*/  IADD3 R16, P1, R16, R5, RZ ;  /* 0x0000000510107210 */ /* 0x000fc60007f3e0ff */
[----:B------:R-:W4:Y:S01]  /*73750*/  LDL.LU R20, [R1+0x103c] ;  /* 0x00103c0001147983 */ /* 0x000f220000300800 */
[----:B------:R-:W-:Y:S01]  /*73760*/  IMAD.MOV.U32 R10, RZ, RZ, R14 ;  /* 0x000000ffff0a7224 */ /* 0x000fe200078e000e */
[----:B------:R-:W-:Y:S01]  /*73770*/  IADD3 R21, P2, R21, R5, RZ ;  /* 0x0000000515157210 */ /* 0x000fe20007f5e0ff */
[--C-:B------:R-:W-:Y:S01]  /*73780*/  IMAD.X R18, R18, 0x1, R0.reuse, P1 ;  /* 0x0000000112127824 */ /* 0x100fe200008e0600 */
[----:B------:R-:W4:Y:S04]  /*73790*/  LDL.LU R14, [R1+0x1080] ;  /* 0x00108000010e7983 */ /* 0x000f280000300800 */
[----:B------:R-:W4:Y:S01]  /*737a0*/  LDL.LU R3, [R1+0x10c0] ;  /* 0x0010c00001037983 */ /* 0x000f220000300800 */
[----:B------:R-:W-:-:S03]  /*737b0*/  IMAD.X R22, R22, 0x1, R0, P2 ;  /* 0x0000000116167824 */ /* 0x000fc600010e0600 */
[----:B------:R-:W-:Y:S04]  /*737c0*/  STL [R1+0xf00], R16 ;  /* 0x000f001001007387 */ /* 0x000fe80000100800 */
[----:B------:R1:W-:Y:S04]  /*737d0*/  LDGSTS.E [R4+0x1200], desc[UR60][R10.64], P0 ;  /* 0x012000000a047fae */ /* 0x0003e8000812187c */
[----:B------:R1:W-:Y:S04]  /*737e0*/  STL [R1+0xefc], R18 ;  /* 0x000efc1201007387 */ /* 0x0003e80000100800 */
[----:B------:R-:W-:Y:S01]  /*737f0*/  STL [R1+0xf40], R21 ;  /* 0x000f401501007387 */ /* 0x000fe20000100800 */
[----:B-1----:R-:W-:-:S03]  /*73800*/  IMAD.MOV.U32 R11, RZ, RZ, R18 ;  /* 0x000000ffff0b7224 */ /* 0x002fc600078e0012 */
[----:B------:R-:W4:Y:S01]  /*73810*/  LDL.LU R18, [R1+0x107c] ;  /* 0x00107c0001127983 */ /* 0x000f220000300800 */
[----:B------:R-:W-:-:S03]  /*73820*/  MOV R10, R16 ;  /* 0x00000010000a7202 */ /* 0x000fc60000000f00 */
[----:B------:R-:W-:Y:S04]  /*73830*/  STL [R1+0xf3c], R22 ;  /* 0x000f3c1601007387 */ /* 0x000fe80000100800 */
[----:B------:R-:W4:Y:S01]  /*73840*/  LDL.LU R16, [R1+0x10bc] ;  /* 0x0010bc0001107983 */ /* 0x000f220000300800 */
[----:B------:R-:W-:-:S03]  /*73850*/  IADD3 R13, P1, R13, R5, RZ ;  /* 0x000000050d0d7210 */ /* 0x000fc60007f3e0ff */
[----:B------:R1:W-:Y:S01]  /*73860*/  LDGSTS.E [R4+0x1600], desc[UR60][R10.64], P0 ;  /* 0x016000000a047fae */ /* 0x0003e2000812187c */
[----:B------:R-:W-:-:S03]  /*73870*/  IADD3 R6, P2, R6, R5, RZ ;  /* 0x0000000506067210 */ /* 0x000fc60007f5e0ff */
[----:B------:R2:W-:Y:S01]  /*73880*/  STL [R1+0xf80], R13 ;  /* 0x000f800d01007387 */ /* 0x0005e20000100800 */
[----:B-1----:R-:W-:Y:S02]  /*73890*/  IMAD.MOV.U32 R10, RZ, RZ, R21 ;  /* 0x000000ffff0a7224 */ /* 0x002fe400078e0015 */
[----:B------:R-:W-:-:S05]  /*738a0*/  IMAD.MOV.U32 R11, RZ, RZ, R22 ;  /* 0x000000ffff0b7224 */ /* 0x000fca00078e0016 */
[----:B------:R1:W-:Y:S02]  /*738b0*/  LDGSTS.E [R4+0x1a00], desc[UR60][R10.64], P0 ;  /* 0x01a000000a047fae */ /* 0x0003e4000812187c */
[----:B-1----:R-:W-:Y:S02]  /*738c0*/  IMAD.MOV.U32 R10, RZ, RZ, R13 ;  /* 0x000000ffff0a7224 */ /* 0x002fe400078e000d */
[----:B---3--:R-:W-:-:S05]  /*738d0*/  IMAD.X R17, R17, 0x1, R0, P1 ;  /* 0x0000000111117824 */ /* 0x008fca00008e0600 */
[----:B------:R1:W-:Y:S04]  /*738e0*/  STL [R1+0xf7c], R17 ;  /* 0x000f7c1101007387 */ /* 0x0003e80000100800 */
[----:B------:R-:W-:Y:S01]  /*738f0*/  STL [R1+0xfc0], R6 ;  /* 0x000fc00601007387 */ /* 0x000fe20000100800 */
[----:B--2---:R-:W-:-:S03]  /*73900*/  IADD3.X R8, R8, R0, RZ, P2, !PT ;  /* 0x0000000008087210 */ /* 0x004fc600017fe4ff */
[----:B------:R-:W2:Y:S01]  /*73910*/  LDL.LU R13, [R1+0x1100] ;  /* 0x00110000010d7983 */ /* 0x000ea20000300800 */
[----:B------:R-:W-:-:S03]  /*73920*/  IMAD.MOV.U32 R11, RZ, RZ, R17 ;  /* 0x000000ffff0b7224 */ /* 0x000fc600078e0011 */
[----:B------:R3:W-:Y:S04]  /*73930*/  STL [R1+0xfbc], R8 ;  /* 0x000fbc0801007387 */ /* 0x0007e80000100800 */
[----:B------:R-:W2:Y:S04]  /*73940*/  LDL.LU R21, [R1+0x1140] ;  /* 0x0011400001157983 */ /* 0x000ea80000300800 */
[----:B-1----:R-:W2:Y:S04]  /*73950*/  LDL.LU R17, [R1+0x10fc] ;  /* 0x0010fc0001117983 */ /* 0x002ea80000300800 */
[----:B------:R1:W-:Y:S01]  /*73960*/  LDGSTS.E [R4+0x1e00], desc[UR60][R10.64], P0 ;  /* 0x01e000000a047fae */ /* 0x0003e2000812187c */
[----:B----4-:R-:W-:-:S03]  /*73970*/  IADD3 R12, P1, R12, R5, RZ ;  /* 0x000000050c0c7210 */ /* 0x010fc60007f3e0ff */
[----:B------:R-:W4:Y:S01]  /*73980*/  LDL.LU R22, [R1+0x113c] ;  /* 0x00113c0001167983 */ /* 0x000f220000300800 */
[----:B-1----:R-:W-:Y:S02]  /*73990*/  IMAD.MOV.U32 R10, RZ, RZ, R6 ;  /* 0x000000ffff0a7224 */ /* 0x002fe400078e0006 */
[----:B------:R-:W-:Y:S01]  /*739a0*/  IMAD.MOV.U32 R11, RZ, RZ, R8 ;  /* 0x000000ffff0b7224 */ /* 0x000fe200078e0008 */
[----:B------:R-:W-:Y:S01]  /*739b0*/  IADD3 R19, P2, R19, R5, RZ ;  /* 0x0000000513137210 */ /* 0x000fe20007f5e0ff */
[----:B---3--:R-:W3:Y:S04]  /*739c0*/  LDL.LU R8, [R1+0x1180] ;  /* 0x0011800001087983 */ /* 0x008ee80000300800 */
[----:B------:R-:W3:Y:S01]  /*739d0*/  LDL.LU R6, [R1+0x11c0] ;  /* 0x0011c00001067983 */ /* 0x000ee20000300800 */
[----:B------:R-:W-:-:S03]  /*739e0*/  IADD3.X R15, R15, R0, RZ, P1, !PT ;  /* 0x000000000f0f7210 */ /* 0x000fc60000ffe4ff */
[----:B------:R-:W-:Y:S01]  /*739f0*/  STL [R1+0x1000], R12 ;  /* 0x0010000c01007387 */ /* 0x000fe20000100800 */
[----:B------:R-:W-:-:S03]  /*73a00*/  IMAD.X R20, R20, 0x1, R0, P2 ;  /* 0x0000000114147824 */ /* 0x000fc600010e0600 */
[----:B------:R1:W-:Y:S04]  /*73a10*/  LDGSTS.E [R4+0x2200], desc[UR60][R10.64], P0 ;  /* 0x022000000a047fae */ /* 0x0003e8000812187c */
[----:B------:R1:W-:Y:S04]  /*73a20*/  STL [R1+0xffc], R15 ;  /* 0x000ffc0f01007387 */ /* 0x0003e80000100800 */
[----:B------:R-:W-:Y:S01]  /*73a30*/  STL [R1+0x1040], R19 ;  /* 0x0010401301007387 */ /* 0x000fe20000100800 */
[----:B-1----:R-:W-:-:S03]  /*73a40*/  IMAD.MOV.U32 R11, RZ, RZ, R15 ;  /* 0x000000ffff0b7224 */ /* 0x002fc600078e000f */
[----:B------:R-:W3:Y:S01]  /*73a50*/  LDL.LU R15, [R1+0x117c] ;  /* 0x00117c00010f7983 */ /* 0x000ee20000300800 */
[----:B------:R-:W-:-:S03]  /*73a60*/  IMAD.MOV.U32 R10, RZ, RZ, R12 ;  /* 0x000000ffff0a7224 */ /* 0x000fc600078e000c */
[----:B------:R-:W-:Y:S01]  /*73a70*/  STL [R1+0x103c], R20 ;  /* 0x00103c1401007387 */ /* 0x000fe20000100800 */
[----:B------:R-:W-:-:S03]  /*73a80*/  IADD3 R14, P1, R14, R5, RZ ;  /* 0x000000050e0e7210 */ /* 0x000fc60007f3e0ff */
[----:B------:R-:W3:Y:S01]  /*73a90*/  LDL.LU R12, [R1+0x11bc] ;  /* 0x0011bc00010c7983 */ /* 0x000ee20000300800 */
[----:B------:R-:W-:-:S03]  /*73aa0*/  IADD3 R3, P2, R3, R5, RZ ;  /* 0x0000000503037210 */ /* 0x000fc60007f5e0ff */
[----:B------:R1:W-:Y:S01]  /*73ab0*/  LDGSTS.E [R4+0x2600], desc[UR60][R10.64], P0 ;  /* 0x026000000a047fae */ /* 0x0003e2000812187c */
[----:B------:R-:W-:-:S03]  /*73ac0*/  IMAD.X R18, R18, 0x1, R0, P1 ;  /* 0x0000000112127824 */ /* 0x000fc600008e0600 */
[----:B------:R1:W-:Y:S02]  /*73ad0*/  STL [R1+0x1080], R14 ;  /* 0x0010800e01007387 */ /* 0x0003e40000100800 */
[----:B-1----:R-:W-:Y:S01]  /*73ae0*/  IMAD.MOV.U32 R10, RZ, RZ, R19 ;  /* 0x000000ffff0a7224 */ /* 0x002fe200078e0013 */
[----:B------:R-:W-:Y:S01]  /*73af0*/  MOV R11, R20 ;  /* 0x00000014000b7202 */ /* 0x000fe20000000f00 */
[----:B------:R-:W-:Y:S01]  /*73b00*/  IMAD.X R16, R16, 0x1, R0, P2 ;  /* 0x0000000110107824 */ /* 0x000fe200010e0600 */
[----:B------:R1:W-:Y:S04]  /*73b10*/  STL [R1+0x107c], R18 ;  /* 0x00107c1201007387 */ /* 0x0003e80000100800 */
[----:B------:R1:W-:Y:S04]  /*73b20*/  LDGSTS.E [R4+0x2a00], desc[UR60][R10.64], P0 ;  /* 0x02a000000a047fae */ /* 0x0003e8000812187c */
[----:B------:R-:W-:Y:S01]  /*73b30*/  STL [R1+0x10c0], R3 ;  /* 0x0010c00301007387 */ /* 0x000fe20000100800 */
[----:B-1----:R-:W-:-:S03]  /*73b40*/  IMAD.MOV.U32 R10, RZ, RZ, R14 ;  /* 0x000000ffff0a7224 */ /* 0x002fc600078e000e */
[----:B------:R-:W3:Y:S01]  /*73b50*/  LDL.LU R14, [R1+0x1200] ;  /* 0x00120000010e7983 */ /* 0x000ee20000300800 */
[----:B------:R-:W-:-:S03]  /*73b60*/  IMAD.MOV.U32 R11, RZ, RZ, R18 ;  /* 0x000000ffff0b7224 */ /* 0x000fc600078e0012 */
[----:B------:R1:W-:Y:S04]  /*73b70*/  STL [R1+0x10bc], R16 ;  /* 0x0010bc1001007387 */ /* 0x0003e80000100800 */
[----:B------:R-:W3:Y:S04]  /*73b80*/  LDL.LU R18, [R1+0x1240] ;  /* 0x0012400001127983 */ /* 0x000ee80000300800 */
[----:B------:R-:W3:Y:S04]  /*73b90*/  LDL.LU R19, [R1+0x11fc] ;  /* 0x0011fc0001137983 */ /* 0x000ee80000300800 */
[----:B------:R-:W3:Y:S04]  /*73ba0*/  LDL.LU R20, [R1+0x123c] ;  /* 0x00123c0001147983 */ /* 0x000ee80000300800 */
[----:B------:R1:W-:Y:S02]  /*73bb0*/  LDGSTS.E [R4+0x2e00], desc[UR60][R10.64], P0 ;  /* 0x02e000000a047fae */ /* 0x0003e4000812187c */
[----:B-1----:R-:W-:Y:S01]  /*73bc0*/  MOV R10, R3 ;  /* 0x00000003000a7202 */ /* 0x002fe20000000f00 */
[----:B------:R-:W-:-:S02]  /*73bd0*/  IMAD.MOV.U32 R11, RZ, RZ, R16 ;  /* 0x000000ffff0b7224 */ /* 0x000fc400078e0010 */
[----:B------:R-:W3:Y:S04]  /*73be0*/  LDL.LU R16, [R1+0x1280] ;  /* 0x0012800001107983 */ /* 0x000ee80000300800 */
[----:B------:R-:W3:Y:S04]  /*73bf0*/  LDL.LU R3, [R1+0x12c0] ;  /* 0x0012c00001037983 */ /* 0x000ee80000300800 */
[----:B------:R1:W-:Y:S01]  /*73c00*/  LDGSTS.E [R4+0x3200], desc[UR60][R10.64], P0 ;  /* 0x032000000a047fae */ /* 0x0003e2000812187c */
[-C--:B--2---:R-:W-:Y:S02]  /*73c10*/  IADD3 R13, P1, R13, R5.reuse, RZ ;  /* 0x000000050d0d7210 */ /* 0x084fe40007f3e0ff */
[----:B------:R-:W-:-:S03]  /*73c20*/  IADD3 R21, P2, R21, R5, RZ ;  /* 0x0000000515157210 */ /* 0x000fc60007f5e0ff */
[----:B------:R-:W-:Y:S01]  /*73c30*/  IMAD.X R17, R17, 0x1, R0, P1 ;  /* 0x0000000111117824 */ /* 0x000fe200008e0600 */
[----:B------:R-:W-:Y:S01]  /*73c40*/  STL [R1+0x1100], R13 ;  /* 0x0011000d01007387 */ /* 0x000fe20000100800 */
[----:B-1----:R-:W-:-:S03]  /*73c50*/  IMAD.MOV.U32 R10, RZ, RZ, R13 ;  /* 0x000000ffff0a7224 */ /* 0x002fc600078e000d */
[----:B------:R1:W-:Y:S01]  /*73c60*/  STL [R1+0x10fc], R17 ;  /* 0x0010fc1101007387 */ /* 0x0003e20000100800 */
[----:B------:R-:W-:Y:S01]  /*73c70*/  MOV R11, R17 ;  /* 0x00000011000b7202 */ /* 0x000fe20000000f00 */
[----:B----4-:R-:W-:Y:S02]  /*73c80*/  IMAD.X R22, R22, 0x1, R0, P2 ;  /* 0x0000000116167824 */ /* 0x010fe400010e0600 */
[----:B------:R-:W-:Y:S04]  /*73c90*/  STL [R1+0x1140], R21 ;  /* 0x0011401501007387 */ /* 0x000fe80000100800 */
[----:B------:R2:W-:Y:S04]  /*73ca0*/  LDGSTS.E [R4+0x3600], desc[UR60][R10.64], P0 ;  /* 0x036000000a047fae */ /* 0x0005e8000812187c */
[----:B-1----:R-:W4:Y:S01]  /*73cb0*/  LDL.LU R17, [R1+0x127c] ;  /* 0x00127c0001117983 */ /* 0x002f220000300800 */
[----:B---3--:R-:W-:-:S03]  /*73cc0*/  IADD3 R8, P1, R8, R5, RZ ;  /* 0x0000000508087210 */ /* 0x008fc60007f3e0ff */
[----:B------:R-:W-:Y:S01]  /*73cd0*/  STL [R1+0x113c], R22 ;  /* 0x00113c1601007387 */ /* 0x000fe20000100800 */
[----:B------:R-:W-:-:S03]  /*73ce0*/  IADD3 R6, P2, R6, R5, RZ ;  /* 0x0000000506067210 */ /* 0x000fc60007f5e0ff */
[----:B------:R-:W3:Y:S01]  /*73cf0*/  LDL.LU R13, [R1+0x12bc] ;  /* 0x0012bc00010d7983 */ /* 0x000ee20000300800 */
[----:B--2---:R-:W-:Y:S02]  /*73d00*/  IMAD.MOV.U32 R10, RZ, RZ, R21 ;  /* 0x000000ffff0a7224 */ /* 0x004fe400078e0015 */
[----:B------:R-:W-:Y:S01]  /*73d10*/  IMAD.MOV.U32 R11, RZ, RZ, R22 ;  /* 0x000000ffff0b7224 */ /* 0x000fe200078e0016 */
[----:B------:R1:W-:Y:S04]  /*73d20*/  STL [R1+0x1180], R8 ;  /* 0x0011800801007387 */ /* 0x0003e80000100800 */
[----:B------:R2:W-:Y:S01]  /*73d30*/  LDGSTS.E [R4+0x3a00], desc[UR60][R10.64], P0 ;  /* 0x03a000000a047fae */ /* 0x0005e2000812187c */
[----:B------:R-:W-:Y:S01]  /*73d40*/  IMAD.X R15, R15, 0x1, R0, P1 ;  /* 0x000000010f0f7824 */ /* 0x000fe200008e0600 */
[----:B--2---:R-:W-:-:S04]  /*73d50*/  MOV R10, R8 ;  /* 0x00000008000a7202 */ /* 0x004fc80000000f00 */
[----:B------:R2:W-:Y:S01]  /*73d60*/  STL [R1+0x117c], R15 ;  /* 0x00117c0f01007387 */ /* 0x0005e20000100800 */
[----:B------:R-:W-:-:S03]  /*73d70*/  IMAD.X R12, R12, 0x1, R0, P2 ;  /* 0x000000010c0c7824 */ /* 0x000fc600010e0600 */
[----:B------:R2:W-:Y:S04]  /*73d80*/  STL [R1+0x11c0], R6 ;  /* 0x0011c00601007387 */ /* 0x0005e80000100800 */
[----:B-1----:R-:W3:Y:S01]  /*73d90*/  LDL.LU R8, [R1+0x1300] ;  /* 0x0013000001087983 */ /* 0x002ee20000300800 */
[----:B------:R-:W-:-:S03]  /*73da0*/  IMAD.MOV.U32 R11, RZ, RZ, R15 ;  /* 0x000000ffff0b7224 */ /* 0x000fc600078e000f */
[----:B------:R1:W-:Y:S04]  /*73db0*/  STL [R1+0x11bc], R12 ;  /* 0x0011bc0c01007387 */ /* 0x0003e80000100800 */
[----:B------:R-:W3:Y:S04]  /*73dc0*/  LDL.LU R21, [R1+0x1340] ;  /* 0x0013400001157983 */ /* 0x000ee80000300800 */
[----:B--2---:R-:W2:Y:S04]  /*73dd0*/  LDL.LU R15, [R1+0x12fc] ;  /* 0x0012fc00010f7983 */ /* 0x004ea80000300800 */
[----:B------:R-:W2:Y:S04]  /*73de0*/  LDL.LU R22, [R1+0x133c] ;  /* 0x00133c0001167983 */ /* 0x000ea80000300800 */
[----:B------:R1:W-:Y:S01]  /*73df0*/  LDGSTS.E [R4+0x3e00], desc[UR60][R10.64], P0 ;  /* 0x03e000000a047fae */ /* 0x0003e2000812187c */
[----:B------:R-:W-:Y:S01]  /*73e00*/  IADD3 R14, P1, R14, R5, RZ ;  /* 0x000000050e0e7210 */ /* 0x000fe20007f3e0ff */
[----:B-1----:R-:W-:-:S02]  /*73e10*/  IMAD.MOV.U32 R10, RZ, RZ, R6 ;  /* 0x000000ffff0a7224 */ /* 0x002fc400078e0006 */
[----:B------:R-:W-:Y:S01]  /*73e20*/  IMAD.MOV.U32 R11, RZ, RZ, R12 ;  /* 0x000000ffff0b7224 */ /* 0x000fe200078e000c */
[----:B------:R-:W2:Y:S01]  /*73e30*/  LDL.LU R6, [R1+0x1380] ;  /* 0x0013800001067983 */ /* 0x000ea20000300800 */
[----:B------:R-:W-:-:S03]  /*73e40*/  IADD3 R18, P2, R18, R5, RZ ;  /* 0x0000000512127210 */ /* 0x000fc60007f5e0ff */
[----:B------:R-:W2:Y:S01]  /*73e50*/  LDL.LU R12, [R1+0x13c0] ;  /* 0x0013c000010c7983 */ /* 0x000ea20000300800 */
[----:B------:R-:W-:-:S03]  /*73e60*/  IMAD.X R19, R19, 0x1, R0, P1 ;  /* 0x0000000113137824 */ /* 0x000fc600008e0600 */
[----:B------:R-:W-:Y:S01]  /*73e70*/  STL [R1+0x1200], R14 ;  /* 0x0012000e01007387 */ /* 0x000fe20000100800 */
[----:B------:R-:W-:-:S03]  /*73e80*/  IADD3.X R20, R20, R0, RZ, P2, !PT ;  /* 0x0000000014147210 */ /* 0x000fc600017fe4ff */
[----:B------:R1:W-:Y:S04]  /*73e90*/  LDGSTS.E [R4+0x4200], desc[UR60][R10.64], P0 ;  /* 0x042000000a047fae */ /* 0x0003e8000812187c */
[----:B------:R1:W-:Y:S04]  /*73ea0*/  STL [R1+0x11fc], R19 ;  /* 0x0011fc1301007387 */ /* 0x0003e80000100800 */
[----:B------:R3:W-:Y:S01]  /*73eb0*/  STL [R1+0x1240], R18 ;  /* 0x0012401201007387 */ /* 0x0007e20000100800 */
[----:B-1----:R-:W-:-:S03]  /*73ec0*/  IMAD.MOV.U32 R11, RZ, RZ, R19 ;  /* 0x000000ffff0b7224 */ /* 0x002fc600078e0013 */
[----:B------:R-:W2:Y:S01]  /*73ed0*/  LDL.LU R19, [R1+0x137c] ;  /* 0x00137c0001137983 */ /* 0x000ea20000300800 */
[----:B------:R-:W-:-:S03]  /*73ee0*/  IMAD.MOV.U32 R10, RZ, RZ, R14 ;  /* 0x000000ffff0a7224 */ /* 0x000fc600078e000e */
[----:B------:R-:W-:Y:S04]  /*73ef0*/  STL [R1+0x123c], R20 ;  /* 0x00123c1401007387 */ /* 0x000fe80000100800 */
[----:B------:R-:W2:Y:S01]  /*73f00*/  LDL.LU R14, [R1+0x13bc] ;  /* 0x0013bc00010e7983 */ /* 0x000ea20000300800 */
[-C--:B------:R-:W-:Y:S02]  /*73f10*/  IADD3 R16, P1, R16, R5.reuse, RZ ;  /* 0x0000000510107210 */ /* 0x080fe40007f3e0ff */
[----:B------:R-:W-:Y:S01]  /*73f20*/  IADD3 R3, P2, R3, R5, RZ ;  /* 0x0000000503037210 */ /* 0x000fe20007f5e0ff */
[----:B------:R1:W-:Y:S04]  /*73f30*/  LDGSTS.E [R4+0x4600], desc[UR60][R10.64], P0 ;  /* 0x046000000a047fae */ /* 0x0003e8000812187c */
[----:B------:R3:W-:Y:S01]  /*73f40*/  STL [R1+0x1280], R16 ;  /* 0x0012801001007387 */ /* 0x0007e20000100800 */
[----:B-1----:R-:W-:-:S02]  /*73f50*/  IMAD.MOV.U32 R10, RZ, RZ, R18 ;  /* 0x000000ffff0a7224 */ /* 0x002fc400078e0012 */
[----:B------:R-:W-:-:S05]  /*73f60*/  IMAD.MOV.U32 R11, RZ, RZ, R20 ;  /* 0x000000ffff0b7224 */ /* 0x000fca00078e0014 */
[----:B------:R1:W-:Y:S02]  /*73f70*/  LDGSTS.E [R4+0x4a00], desc[UR60][R10.64], P0 ;  /* 0x04a000000a047fae */ /* 0x0003e4000812187c */
[----:B-1----:R-:W-:Y:S01]  /*73f80*/  IMAD.MOV.U32 R10, RZ, RZ, R16 ;  /* 0x000000ffff0a7224 */ /* 0x002fe200078e0010 */
[----:B----4-:R-:W-:-:S05]  /*73f90*/  IADD3.X R17, R17, R0, RZ, P1, !PT ;  /* 0x0000000011117210 */ /* 0x010fca0000ffe4ff */
[----:B------:R1:W-:Y:S01]  /*73fa0*/  STL [R1+0x127c], R17 ;  /* 0x00127c1101007387 */ /* 0x0003e20000100800 */
[----:B---3--:R-:W-:-:S03]  /*73fb0*/  IMAD.X R13, R13, 0x1, R0, P2 ;  /* 0x000000010d0d7824 */ /* 0x008fc600010e0600 */
[----:B------:R-:W-:Y:S04]  /*73fc0*/  STL [R1+0x12c0], R3 ;  /* 0x0012c00301007387 */ /* 0x000fe80000100800 */
[----:B------:R-:W3:Y:S01]  /*73fd0*/  LDL.LU R18, [R1+0x1400] ;  /* 0x0014000001127983 */ /* 0x000ee20000300800 */
[----:B------:R-:W-:-:S03]  /*73fe0*/  IMAD.MOV.U32 R11, RZ, RZ, R17 ;  /* 0x000000ffff0b7224 */ /* 0x000fc600078e0011 */
[----:B------:R4:W-:Y:S04]  /*73ff0*/  STL [R1+0x12bc], R13 ;  /* 0x0012bc0d01007387 */ /* 0x0009e80000100800 */
[----:B------:R-:W3:Y:S04]  /*74000*/  LDL.LU R16, [R1+0x1440] ;  /* 0x0014400001107983 */ /* 0x000ee80000300800 */
[----:B------:R-:W3:Y:S04]  /*74010*/  LDL.LU R20, [R1+0x13fc] ;  /* 0x0013fc0001147983 */ /* 0x000ee80000300800 */
[----:B-1----:R-:W3:Y:S04]  /*74020*/  LDL.LU R17, [R1+0x143c] ;  /* 0x00143c0001117983 */ /* 0x002ee80000300800 */
[----:B------:R1:W-:Y:S01]  /*74030*/  LDGSTS.E [R4+0x4e00], desc[UR60][R10.64], P0 ;  /* 0x04e000000a047fae */ /* 0x0003e2000812187c */
[----:B------:R-:W-:Y:S01]  /*74040*/  IADD3 R8, P1, R8, R5, RZ ;  /* 0x0000000508087210 */ /* 0x000fe20007f3e0ff */
[----:B-1----:R-:W-:Y:S01]  /*74050*/  IMAD.MOV.U32 R10, RZ, RZ, R3 ;  /* 0x000000ffff0a7224 */ /* 0x002fe200078e0003 */
[----:B------:R-:W-:-:S02]  /*74060*/  MOV R11, R13 ;  /* 0x0000000d000b7202 */ /* 0x000fc40000000f00 */
[----:B----4-:R-:W4:Y:S01]  /*74070*/  LDL.LU R13, [R1+0x1480] ;  /* 0x00148000010d7983 */ /* 0x010f220000300800 */
[----:B------:R-:W-:-:S03]  /*74080*/  IADD3 R21, P2, R21, R5, RZ ;  /* 0x0000000515157210 */ /* 0x000fc60007f5e0ff */
[----:B------:R-:W4:Y:S01]  /*74090*/  LDL.LU R3, [R1+0x14c0] ;  /* 0x0014c00001037983 */ /* 0x000f220000300800 */
[----:B--2---:R-:W-:-:S03]  /*740a0*/  IMAD.X R15, R15, 0x1, R0, P1 ;  /* 0x000000010f0f7824 */ /* 0x004fc600008e0600 */
[----:B------:R-:W-:Y:S01]  /*740b0*/  STL [R1+0x1300], R8 ;  /* 0x0013000801007387 */ /* 0x000fe20000100800 */
[----:B------:R-:W-:-:S03]  /*740c0*/  IMAD.X R22, R22, 0x1, R0, P2 ;  /* 0x0000000116167824 */ /* 0x000fc600010e0600 */
[----:B------:R1:W-:Y:S04]  /*740d0*/  LDGSTS.E [R4+0x5200], desc[UR60][R10.64], P0 ;  /* 0x052000000a047fae */ /* 0x0003e8000812187c */
[----:B------:R2:W-:Y:S04]  /*740e0*/  STL [R1+0x12fc], R15 ;  /* 0x0012fc0f01007387 */ /* 0x0005e80000100800 */
[----:B------:R-:W-:Y:S01]  /*740f0*/  STL [R1+0x1340], R21 ;  /* 0x0013401501007387 */ /* 0x000fe20000100800 */
[----:B-1----:R-:W-:-:S03]  /*74100*/  IMAD.MOV.U32 R11, RZ, RZ, R15 ;  /* 0x000000ffff0b7224 */ /* 0x002fc600078e000f */
[----:B--2---:R-:W2:Y:S01]  /*74110*/  LDL.LU R15, [R1+0x147c] ;  /* 0x00147c00010f7983 */ /* 0x004ea20000300800 */
[----:B------:R-:W-:-:S03]  /*74120*/  IMAD.MOV.U32 R10, RZ, RZ, R8 ;  /* 0x000000ffff0a7224 */ /* 0x000fc600078e0008 */
[----:B------:R-:W-:Y:S01]  /*74130*/  STL [R1+0x133c], R22 ;  /* 0x00133c1601007387 */ /* 0x000fe20000100800 */
[----:B------:R-:W-:-:S03]  /*74140*/  IADD3 R6, P1, R6, R5, RZ ;  /* 0x0000000506067210 */ /* 0x000fc60007f3e0ff */
[----:B------:R-:W2:Y:S01]  /*74150*/  LDL.LU R8, [R1+0x14bc] ;  /* 0x0014bc0001087983 */ /* 0x000ea20000300800 */
[----:B------:R-:W-:-:S03]  /*74160*/  IADD3 R12, P2, R12, R5, RZ ;  /* 0x000000050c0c7210 */ /* 0x000fc60007f5e0ff */
[----:B------:R1:W-:Y:S04]  /*74170*/  LDGSTS.E [R4+0x5600], desc[UR60][R10.64], P0 ;  /* 0x056000000a047fae */ /* 0x0003e8000812187c */
[----:B------:R1:W-:Y:S02]  /*74180*/  STL [R1+0x1380], R6 ;  /* 0x0013800601007387 */ /* 0x0003e40000100800 */
[----:B-1----:R-:W-:Y:S01]  /*74190*/  MOV R10, R21 ;  /* 0x00000015000a7202 */ /* 0x002fe20000000f00 */
[----:B------:R-:W-:-:S05]  /*741a0*/  IMAD.MOV.U32 R11, RZ, RZ, R22 ;  /* 0x000000ffff0b7224 */ /* 0x000fca00078e0016 */
[----:B------:R1:W-:Y:S01]  /*741b0*/  LDGSTS.E [R4+0x5a00], desc[UR60][R10.64], P0 ;  /* 0x05a000000a047fae */ /* 0x0003e2000812187c */
[----:B------:R-:W-:-:S05]  /*741c0*/  IMAD.X R19, R19, 0x1, R0, P1 ;  /* 0x0000000113137824 */ /* 0x000fca00008e0600 */
[----:B------:R-:W-:Y:S01]  /*741d0*/  STL [R1+0x137c], R19 ;  /* 0x00137c1301007387 */ /* 0x000fe20000100800 */
[----:B------:R-:W-:Y:S02]  /*741e0*/  IMAD.X R14, R14, 0x1, R0, P2 ;  /* 0x000000010e0e7824 */ /* 0x000fe400010e0600 */
[----:B-1----:R-:W-:Y:S01]  /*741f0*/  IMAD.MOV.U32 R10, RZ, RZ, R6 ;  /* 0x000000ffff0a7224 */ /* 0x002fe200078e0006 */
[----:B------:R-:W-:Y:S01]  /*74200*/  MOV R11, R19 ;  /* 0x00000013000b7202 */ /* 0x000fe20000000f00 */
[----:B------:R-:W-:Y:S04]  /*74210*/  STL [R1+0x13c0], R12 ;  /* 0x0013c00c01007387 */ /* 0x000fe80000100800 */
[----:B------:R-:W2:Y:S04]  /*74220*/  LDL.LU R6, [R1+0x1500] ;  /* 0x0015000001067983 */ /* 0x000ea80000300800 */
[----:B------:R1:W-:Y:S04]  /*74230*/  STL [R1+0x13bc], R14 ;  /* 0x0013bc0e01007387 */ /* 0x0003e80000100800 */
[----:B------:R1:W-:Y:S04]  /*74240*/  LDGSTS.E [R4+0x5e00], desc[UR60][R10.64], P0 ;  /* 0x05e000000a047fae */ /* 0x0003e8000812187c */
[----:B------:R-:W2:Y:S01]  /*74250*/  LDL.LU R21, [R1+0x1540] ;  /* 0x0015400001157983 */ /* 0x000ea20000300800 */
[----:B-1----:R-:W-:-:S03]  /*74260*/  IMAD.MOV.U32 R11, RZ, RZ, R14 ;  /* 0x000000ffff0b7224 */ /* 0x002fc600078e000e */
[----:B------:R-:W2:Y:S04]  /*74270*/  LDL.LU R14, [R1+0x14fc] ;  /* 0x0014fc00010e7983 */ /* 0x000ea80000300800 */
[----:B------:R-:W2:Y:S01]  /*74280*/  LDL.LU R22, [R1+0x153c] ;  /* 0x00153c0001167983 */ /* 0x000ea20000300800 */
[----:B------:R-:W-:-:S03]  /*74290*/  IMAD.MOV.U32 R10, RZ, RZ, R12 ;  /* 0x000000ffff0a7224 */ /* 0x000fc600078e000c */
[----:B------:R-:W2:Y:S04]  /*742a0*/  LDL.LU R19, [R1+0x1580] ;  /* 0x0015800001137983 */ /* 0x000ea80000300800 */
[----:B------:R-:W2:Y:S04]  /*742b0*/  LDL.LU R12, [R1+0x15c0] ;  /* 0x0015c000010c7983 */ /* 0x000ea80000300800 */
[----:B------:R1:W-:Y:S01]  /*742c0*/  LDGSTS.E [R4+0x6200], desc[UR60][R10.64], P0 ;  /* 0x062000000a047fae */ /* 0x0003e2000812187c */
[-C--:B---3--:R-:W-:Y:S02]  /*742d0*/  IADD3 R18, P1, R18, R5.reuse, RZ ;  /* 0x0000000512127210 */ /* 0x088fe40007f3e0ff */
[----:B------:R-:W-:-:S03]  /*742e0*/  IADD3 R16, P2, R16, R5, RZ ;  /* 0x0000000510107210 */ /* 0x000fc60007f5e0ff */
[--C-:B------:R-:W-:Y:S01]  /*742f0*/  IMAD.X R20, R20, 0x1, R0.reuse, P1 ;  /* 0x0000000114147824 */ /* 0x100fe200008e0600 */
[----:B------:R-:W-:Y:S01]  /*74300*/  STL [R1+0x1400], R18 ;  /* 0x0014001201007387 */ /* 0x000fe20000100800 */
[----:B------:R-:W-:-:S03]  /*74310*/  IMAD.X R17, R17, 0x1, R0, P2 ;  /* 0x0000000111117824 */ /* 0x000fc600010e0600 */
[----:B------:R3:W-:Y:S01]  /*74320*/  STL [R1+0x13fc], R20 ;  /* 0x0013fc1401007387 */ /* 0x0007e20000100800 */
[----:B-1----:R-:W-:Y:S01]  /*74330*/  MOV R10, R18 ;  /* 0x00000012000a7202 */ /* 0x002fe20000000f00 */
[----:B------:R-:W-:Y:S02]  /*74340*/  IMAD.MOV.U32 R11, RZ, RZ, R20 ;  /* 0x000000ffff0b7224 */ /* 0x000fe400078e0014 */
[----:B------:R-:W-:Y:S04]  /*74350*/  STL [R1+0x1440], R16 ;  /* 0x0014401001007387 */ /* 0x000fe80000100800 */
[----:B------:R1:W-:Y:S04]  /*74360*/  LDGSTS.E [R4+0x6600], desc[UR60][R10.64], P0 ;  /* 0x066000000a047fae */ /* 0x0003e8000812187c */
[----:B---3--:R-:W3:Y:S04]  /*74370*/  LDL.LU R20, [R1+0x157c] ;  /* 0x00157c0001147983 */ /* 0x008ee80000300800 */
[----:B------:R-:W-:Y:S01]  /*74380*/  STL [R1+0x143c], R17 ;  /* 0x00143c1101007387 */ /* 0x000fe20000100800 */
[----:B----4-:R-:W-:-:S03]  /*74390*/  IADD3 R13, P1, R13, R5, RZ ;  /* 0x000000050d0d7210 */ /* 0x010fc60007f3e0ff */
[----:B------:R-:W4:Y:S01]  /*743a0*/  LDL.LU R18, [R1+0x15bc] ;  /* 0x0015bc0001127983 */ /* 0x000f220000300800 */
[----:B-1----:R-:W-:Y:S02]  /*743b0*/  IMAD.MOV.U32 R10, RZ, RZ, R16 ;  /* 0x000000ffff0a7224 */ /* 0x002fe400078e0010 */
[----:B------:R-:W-:Y:S01]  /*743c0*/  IMAD.MOV.U32 R11, RZ, RZ, R17 ;  /* 0x000000ffff0b7224 */ /* 0x000fe200078e0011 */
[----:B------:R-:W-:Y:S01]  /*743d0*/  IADD3 R3, P2, R3, R5, RZ ;  /* 0x0000000503037210 */ /* 0x000fe20007f5e0ff */
[----:B------:R1:W-:Y:S04]  /*743e0*/  STL [R1+0x1480], R13 ;  /* 0x0014800d01007387 */ /* 0x0003e80000100800 */
[----:B------:R1:W-:Y:S01]  /*743f0*/  LDGSTS.E [R4+0x6a00], desc[UR60][R10.64], P0 ;  /* 0x06a000000a047fae */ /* 0x0003e2000812187c */
[----:B--2---:R-:W-:-:S02]  /*74400*/  IMAD.X R15, R15, 0x1, R0, P1 ;  /* 0x000000010f0f7824 */ /* 0x004fc400008e0600 */
[----:B-1----:R-:W-:-:S03]  /*74410*/  IMAD.MOV.U32 R10, RZ, RZ, R13 ;  /* 0x000000ffff0a7224 */ /* 0x002fc600078e000d */
[----:B------:R1:W-:Y:S01]  /*74420*/  STL [R1+0x147c], R15 ;  /* 0x00147c0f01007387 */ /* 0x0003e20000100800 */
[----:B------:R-:W-:-:S03]  /*74430*/  IADD3.X R8, R8, R0, RZ, P2, !PT ;  /* 0x0000000008087210 */ /* 0x000fc600017fe4ff */
[----:B------:R-:W-:Y:S01]  /*74440*/  STL [R1+0x14c0], R3 ;  /* 0x0014c00301007387 */ /* 0x000fe20000100800 */
[----:B------:R-:W-:-:S03]  /*74450*/  IMAD.MOV.U32 R11, RZ, RZ, R15 ;  /* 0x000000ffff0b7224 */ /* 0x000fc600078e000f */
[----:B------:R-:W2:Y:S04]  /*74460*/  LDL.LU R13, [R1+0x1600] ;  /* 0x00160000010d7983 */ /* 0x000ea80000300800 */
[----:B------:R1:W-:Y:S04]  /*74470*/  STL [R1+0x14bc], R8 ;  /* 0x0014bc0801007387 */ /* 0x0003e80000100800 */
[----:B-1----:R-:W2:Y:S04]  /*74480*/  LDL.LU R15, [R1+0x1640] ;  /* 0x00164000010f7983 */ /* 0x002ea80000300800 */
[----:B------:R-:W2:Y:S04]  /*74490*/  LDL.LU R17, [R1+0x15fc] ;  /* 0x0015fc0001117983 */ /* 0x000ea80000300800 */
[----:B------:R-:W2:Y:S04]  /*744a0*/  LDL.LU R16, [R1+0x163c] ;  /* 0x00163c0001107983 */ /* 0x000ea80000300800 */
[----:B------:R1:W-:Y:S01]  /*744b0*/  LDGSTS.E [R4+0x6e00], desc[UR60][R10.64], P0 ;  /* 0x06e000000a047fae */ /* 0x0003e2000812187c */
[----:B------:R-:W-:Y:S01]  /*744c0*/  IADD3 R6, P1, R6, R5, RZ ;  /* 0x0000000506067210 */ /* 0x000fe20007f3e0ff */
[----:B-1----:R-:W-:-:S02]  /*744d0*/  IMAD.MOV.U32 R10, RZ, RZ, R3 ;  /* 0x000000ffff0a7224 */ /* 0x002fc400078e0003 */
[----:B------:R-:W-:Y:S02]  /*744e0*/  IMAD.MOV.U32 R11, RZ, RZ, R8 ;  /* 0x000000ffff0b7224 */ /* 0x000fe400078e0008 */
[----:B------:R-:W2:Y:S04]  /*744f0*/  LDL.LU R8, [R1+0x1680] ;  /* 0x0016800001087983 */ /* 0x000ea80000300800 */
[----:B------:R-:W2:Y:S01]  /*74500*/  LDL.LU R3, [R1+0x16c0] ;  /* 0x0016c00001037983 */ /* 0x000ea20000300800 */
[----:B------:R-:W-:-:S03]  /*74510*/  IADD3 R21, P2, R21, R5, RZ ;  /* 0x0000000515157210 */ /* 0x000fc60007f5e0ff */
[----:B------:R-:W-:Y:S04]  /*74520*/  STL [R1+0x1500], R6 ;  /* 0x0015000601007387 */ /* 0x000fe80000100800 */
[----:B------:R1:W-:Y:S01]  /*74530*/  LDGSTS.E [R4+0x7200], desc[UR60][R10.64], P0 ;  /* 0x072000000a047fae */ /* 0x0003e2000812187c */
[----:B------:R-:W-:Y:S01]  /*74540*/  IADD3.X R14, R14, R0, RZ, P1, !PT ;  /* 0x000000000e0e7210 */ /* 0x000fe20000ffe4ff */
[----:B------:R-:W-:-:S04]  /*74550*/  IMAD.X R22, R22, 0x1, R0, P2 ;  /* 0x0000000116167824 */ /* 0x000fc800010e0600 */
[----:B------:R1:W-:Y:S02]  /*74560*/  STL [R1+0x14fc], R14 ;  /* 0x0014fc0e01007387 */ /* 0x0003e40000100800 */
[----:B-1----:R-:W-:Y:S02]  /*74570*/  IMAD.MOV.U32 R11, RZ, RZ, R14 ;  /* 0x000000ffff0b7224 */ /* 0x002fe400078e000e */
[----:B------:R1:W-:Y:S01]  /*74580*/  STL [R1+0x1540], R21 ;  /* 0x0015401501007387 */ /* 0x0003e20000100800 */
[----:B------:R-:W-:-:S03]  /*74590*/  IMAD.MOV.U32 R10, RZ, RZ, R6 ;  /* 0x000000ffff0a7224 */ /* 0x000fc600078e0006 */
[----:B------:R-:W2:Y:S04]  /*745a0*/  LDL.LU R14, [R1+0x167c] ;  /* 0x00167c00010e7983 */ /* 0x000ea80000300800 */
[----:B------:R-:W-:Y:S04]  /*745b0*/  STL [R1+0x153c], R22 ;  /* 0x00153c1601007387 */ /* 0x000fe80000100800 */
[----:B------:R-:W2:Y:S01]  /*745c0*/  LDL.LU R6, [R1+0x16bc] ;  /* 0x0016bc0001067983 */ /* 0x000ea20000300800 */
[-C--:B------:R-:W-:Y:S02]  /*745d0*/  IADD3 R19, P1, R19, R5.reuse, RZ ;  /* 0x0000000513137210 */ /* 0x080fe40007f3e0ff */
[----:B------:R-:W-:Y:S01]  /*745e0*/  IADD3 R12, P2, R12, R5, RZ ;  /* 0x000000050c0c7210 */ /* 0x000fe20007f5e0ff */
[----:B------:R1:W-:Y:S04]  /*745f0*/  LDGSTS.E [R4+0x7600], desc[UR60][R10.64], P0 ;  /* 0x076000000a047fae */ /* 0x0003e8000812187c */
[----:B------:R-:W-:Y:S01]  /*74600*/  STL [R1+0x1580], R19 ;  /* 0x0015801301007387 */ /* 0x000fe20000100800 */
[----:B-1----:R-:W-:Y:S01]  /*74610*/  IMAD.MOV.U32 R10, RZ, RZ, R21 ;  /* 0x000000ffff0a7224 */ /* 0x002fe200078e0015 */
[----:B------:R-:W-:-:S05]  /*74620*/  MOV R11, R22 ;  /* 0x00000016000b7202 */ /* 0x000fca0000000f00 */
[----:B------:R1:W-:Y:S02]  /*74630*/  LDGSTS.E [R4+0x7a00], desc[UR60][R10.64], P0 ;  /* 0x07a000000a047fae */ /* 0x0003e4000812187c */
[----:B-1----:R-:W-:Y:S02]  /*74640*/  IMAD.MOV.U32 R10, RZ, RZ, R19 ;  /* 0x000000ffff0a7224 */ /* 0x002fe400078e0013 */
[----:B---3--:R-:W-:-:S05]  /*74650*/  IMAD.X R20, R20, 0x1, R0, P1 ;  /* 0x0000000114147824 */ /* 0x008fca00008e0600 */
[----:B------:R1:W-:Y:S01]  /*74660*/  STL [R1+0x157c], R20 ;  /* 0x00157c1401007387 */ /* 0x0003e20000100800 */
[----:B----4-:R-:W-:-:S03]  /*74670*/  IMAD.X R18, R18, 0x1, R0, P2 ;  /* 0x0000000112127824 */ /* 0x010fc600010e0600 */
[----:B------:R-:W-:Y:S04]  /*74680*/  STL [R1+0x15c0], R12 ;  /* 0x0015c00c01007387 */ /* 0x000fe80000100800 */
[----:B------:R3:W-:Y:S04]  /*74690*/  STL [R1+0x15bc], R18 ;  /* 0x0015bc1201007387 */ /* 0x0007e80000100800 */
[----:B------:R-:W4:Y:S01]  /*746a0*/  LDL.LU R152, [R1+0x16fc] ;  /* 0x0016fc0001987983 */ /* 0x000f220000300800 */
[----:B------:R-:W-:-:S03]  /*746b0*/  IMAD.MOV.U32 R11, RZ, RZ, R20 ;  /* 0x000000ffff0b7224 */ /* 0x000fc600078e0014 */
[----:B------:R-:W4:Y:S04]  /*746c0*/  LDL.LU R23, [R1+0x1700] ;  /* 0x0017000001177983 */ /* 0x000f280000300800 */
[----:B------:R-:W4:Y:S04]  /*746d0*/  LDL.LU R21, [R1+0x173c] ;  /* 0x00173c0001157983 */ /* 0x000f280000300800 */
[----:B-1----:R-:W4:Y:S04]  /*746e0*/  LDL.LU R20, [R1+0x1740] ;  /* 0x0017400001147983 */ /* 0x002f280000300800 */
[----:B------:R1:W-:Y:S01]  /*746f0*/  LDGSTS.E [R4+0x7e00], desc[UR60][R10.64], P0 ;  /* 0x07e000000a047fae */ /* 0x0003e2000812187c */
[-C--:B--2---:R-:W-:Y:S01]  /*74700*/  IADD3 R13, P1, R13, R5.reuse, RZ ;  /* 0x000000050d0d7210 */ /* 0x084fe20007f3e0ff */
[----:B-1----:R-:W-:Y:S01]  /*74710*/  IMAD.MOV.U32 R11, RZ, RZ, R18 ;  /* 0x000000ffff0b7224 */ /* 0x002fe200078e0012 */
[----:B------:R-:W-:Y:S01]  /*74720*/  MOV R10, R12 ;  /* 0x0000000c000a7202 */ /* 0x000fe20000000f00 */
[----:B---3--:R-:W2:Y:S04]  /*74730*/  LDL.LU R18, [R1+0x1780] ;  /* 0x0017800001127983 */ /* 0x008ea80000300800 */
[----:B------:R-:W3:Y:S01]  /*74740*/  LDL.LU R12, [R1+0x17c0] ;  /* 0x0017c000010c7983 */ /* 0x000ee20000300800 */
[----:B------:R-:W-:Y:S01]  /*74750*/  IADD3 R15, P2, R15, R5, RZ ;  /* 0x000000050f0f7210 */ /* 0x000fe20007f5e0ff */
[----:B------:R-:W-:-:S02]  /*74760*/  IMAD.X R17, R17, 0x1, R0, P1 ;  /* 0x0000000111117824 */ /* 0x000fc400008e0600 */
[----:B------:R1:W-:Y:S04]  /*74770*/  STL [R1+0x1600], R13 ;  /* 0x0016000d01007387 */ /* 0x0003e80000100800 */
[----:B------:R1:W-:Y:S01]  /*74780*/  STL [R1+0x15fc], R17 ;  /* 0x0015fc1101007387 */ /* 0x0003e20000100800 */
[----:B------:R-:W-:-:S03]  /*74790*/  IMAD.X R16, R16, 0x1, R0, P2 ;  /* 0x0000000110107824 */ /* 0x000fc600010e0600 */
[----:B------:R-:W-:Y:S04]  /*747a0*/  STL [R1+0x1640], R15 ;  /* 0x0016400f01007387 */ /* 0x000fe80000100800 */
[----:B------:R-:W3:Y:S04]  /*747b0*/  LDL.LU R19, [R1+0x177c] ;  /* 0x00177c0001137983 */ /* 0x000ee80000300800 */
[----:B------:R1:W-:Y:S04]  /*747c0*/  LDGSTS.E [R4+0x20200], desc[UR60][R10.64], P0 ;  /* 0x202000000a047fae */ /* 0x0003e8000812187c */
[----:B------:R-:W-:Y:S01]  /*747d0*/  STL [R1+0x163c], R16 ;  /* 0x00163c1001007387 */ /* 0x000fe20000100800 */
[----:B-1----:R-:W-:Y:S01]  /*747e0*/  IMAD.MOV.U32 R10, RZ, RZ, R13 ;  /* 0x000000ffff0a7224 */ /* 0x002fe200078e000d */
[----:B------:R-:W-:-:S02]  /*747f0*/  IADD3 R8, P1, R8, R5, RZ ;  /* 0x0000000508087210 */ /* 0x000fc40007f3e0ff */
[----:B------:R-:W3:Y:S01]  /*74800*/  LDL.LU R13, [R1+0x17bc] ;  /* 0x0017bc00010d7983 */ /* 0x000ee20000300800 */
[----:B------:R-:W-:Y:S02]  /*74810*/  MOV R11, R17 ;  /* 0x00000011000b7202 */ /* 0x000fe40000000f00 */
[----:B------:R-:W-:Y:S01]  /*74820*/  IADD3 R3, P2, R3, R5, RZ ;  /* 0x0000000503037210 */ /* 0x000fe20007f5e0ff */
[----:B------:R-:W-:Y:S04]  /*74830*/  STL [R1+0x1680], R8 ;  /* 0x0016800801007387 */ /* 0x000fe80000100800 */
[----:B------:R1:W-:Y:S02]  /*74840*/  LDGSTS.E [R4+0x20600], desc[UR60][R10.64], P0 ;  /* 0x206000000a047fae */ /* 0x0003e4000812187c */
[----:B-1----:R-:W-:-:S02]  /*74850*/  IMAD.MOV.U32 R10, RZ, RZ, R15 ;  /* 0x000000ffff0a7224 */ /* 0x002fc400078e000f */
[----:B------:R-:W-:-:S05]  /*74860*/  IMAD.MOV.U32 R11, RZ, RZ, R16 ;  /* 0x000000ffff0b7224 */ /* 0x000fca00078e0010 */
[----:B------:R1:W-:Y:S01]  /*74870*/  LDGSTS.E [R4+0x20a00], desc[UR60][R10.64], P0 ;  /* 0x20a000000a047fae */ /* 0x0003e2000812187c */
[----:B------:R-:W-:-:S05]  /*74880*/  IMAD.X R14, R14, 0x1, R0, P1 ;  /* 0x000000010e0e7824 */ /* 0x000fca00008e0600 */
[----:B------:R1:W-:Y:S01]  /*74890*/  STL [R1+0x167c], R14 ;  /* 0x00167c0e01007387 */ /* 0x0003e20000100800 */
[----:B------:R-:W-:-:S03]  /*748a0*/  IMAD.X R6, R6, 0x1, R0, P2 ;  /* 0x0000000106067824 */ /* 0x000fc600010e0600 */
[----:B------:R-:W-:Y:S01]  /*748b0*/  STL [R1+0x16c0], R3 ;  /* 0x0016c00301007387 */ /* 0x000fe20000100800 */
[----:B-1----:R-:W-:-:S03]  /*748c0*/  IMAD.MOV.U32 R11, RZ, RZ, R14 ;  /* 0x000000ffff0b7224 */ /* 0x002fc600078e000e */
[----:B------:R-:W3:Y:S04]  /*748d0*/  LDL.LU R17, [R1+0x1860] ;  /* 0x0018600001117983 */ /* 0x000ee80000300800 */
[----:B------:R1:W-:Y:S04]  /*748e0*/  STL [R1+0x16bc], R6 ;  /* 0x0016bc0601007387 */ /* 0x0003e80000100800 */
[----:B------:R-:W3:Y:S01]  /*748f0*/  LDL.LU R14, [R1+0x1880] ;  /* 0x00188000010e7983 */ /* 0x000ee20000300800 */
[----:B------:R-:W-:-:S03]  /*74900*/  MOV R10, R8 ;  /* 0x00000008000a7202 */ /* 0x000fc60000000f00 */
[----:B------:R-:W3:Y:S04]  /*74910*/  LDL.LU R22, [R1+0x185c] ;  /* 0x00185c0001167983 */ /* 0x000ee80000300800 */
[----:B------:R-:W3:Y:S04]  /*74920*/  LDL.LU R15, [R1+0x187c] ;  /* 0x00187c00010f7983 */ /* 0x000ee80000300800 */
[----:B------:R-:W3:Y:S04]  /*74930*/  LDL.LU R16, [R1+0x189c] ;  /* 0x00189c0001107983 */ /* 0x000ee80000300800 */
[----:B------:R-:W3:Y:S04]  /*74940*/  LDL.LU R8, [R1+0x18a0] ;  /* 0x0018a00001087983 */ /* 0x000ee80000300800 */
[----:B------:R1:W-:Y:S02]  /*74950*/  LDGSTS.E [R4+0x20e00], desc[UR60][R10.64], P0 ;  /* 0x20e000000a047fae */ /* 0x0003e4000812187c */
[----:B-1----:R-:W-:-:S02]  /*74960*/  IMAD.MOV.U32 R11, RZ, RZ, R6 ;  /* 0x000000ffff0b7224 */ /* 0x002fc400078e0006 */
[----:B------:R-:W-:Y:S01]  /*74970*/  IMAD.MOV.U32 R10, RZ, RZ, R3 ;  /* 0x000000ffff0a7224 */ /* 0x000fe200078e0003 */
[----:B------:R-:W3:Y:S04]  /*74980*/  LDL.LU R6, [R1+0x18a4] ;  /* 0x0018a40001067983 */ /* 0x000ee80000300800 */
[----:B------:R-:W3:Y:S04]  /*74990*/  LDL.LU R3, [R1+0x18a8] ;  /* 0x0018a80001037983 */ /* 0x000ee80000300800 */
[----:B------:R1:W-:Y:S01]  /*749a0*/  LDGSTS.E [R4+0x21200], desc[UR60][R10.64], P0 ;  /* 0x212000000a047fae */ /* 0x0003e2000812187c */
[----:B----4-:R-:W-:-:S05]  /*749b0*/  IADD3 R23, P1, R23, R5, RZ ;  /* 0x0000000517177210 */ /* 0x010fca0007f3e0ff */
[----:B------:R-:W-:Y:S01]  /*749c0*/  IMAD.X R152, R152, 0x1, R0, P1 ;  /* 0x0000000198987824 */ /* 0x000fe200008e0600 */
[-C--:B------:R-:W-:Y:S01]  /*749d0*/  IADD3 R20, P2, R20, R5.reuse, RZ ;  /* 0x0000000514147210 */ /* 0x080fe20007f5e0ff */
[----:B-1----:R-:W-:Y:S02]  /*749e0*/  IMAD.MOV.U32 R10, RZ, RZ, R23 ;  /* 0x000000ffff0a7224 */ /* 0x002fe400078e0017 */
[----:B------:R-:W-:Y:S01]  /*749f0*/  IMAD.MOV.U32 R11, RZ, RZ, R152 ;  /* 0x000000ffff0b7224 */ /* 0x000fe200078e0098 */
[----:B------:R-:W-:Y:S01]  /*74a00*/  IADD3.X R21, R21, R0, RZ, P2, !PT ;  /* 0x0000000015157210 */ /* 0x000fe200017fe4ff */
[----:B------:R-:W-:Y:S04]  /*74a10*/  STL [R1+0x1700], R23 ;  /* 0x0017001701007387 */ /* 0x000fe80000100800 */
[----:B------:R1:W-:Y:S04]  /*74a20*/  LDGSTS.E [R4+0x21600], desc[UR60][R10.64], P0 ;  /* 0x216000000a047fae */ /* 0x0003e8000812187c */
[----:B------:R-:W-:Y:S01]  /*74a30*/  STL [R1+0x16fc], R152 ;  /* 0x0016fc9801007387 */ /* 0x000fe20000100800 */
[----:B--2---:R-:W-:Y:S01]  /*74a40*/  IADD3 R18, P1, R18, R5, RZ ;  /* 0x0000000512127210 */ /* 0x004fe20007f3e0ff */
[----:B-1----:R-:W-:-:S02]  /*74a50*/  IMAD.MOV.U32 R10, RZ, RZ, R20 ;  /* 0x000000ffff0a7224 */ /* 0x002fc400078e0014 */
[----:B------:R-:W-:Y:S01]  /*74a60*/  IMAD.MOV.U32 R11, RZ, RZ, R21 ;  /* 0x000000ffff0b7224 */ /* 0x000fe200078e0015 */
[----:B---3--:R-:W-:Y:S01]  /*74a70*/  IADD3 R12, P2, R12, R5, RZ ;  /* 0x000000050c0c7210 */ /* 0x008fe20007f5e0ff */
[----:B------:R-:W-:Y:S04]  /*74a80*/  STL [R1+0x1740], R20 ;  /* 0x0017401401007387 */ /* 0x000fe80000100800 */
[----:B------:R-:W-:Y:S04]  /*74a90*/  STL [R1+0x173c], R21 ;  /* 0x00173c1501007387 */ /* 0x000fe80000100800 */
[----:B------:R-:W-:Y:S04]  /*74aa0*/  STL [R1+0x1780], R18 ;  /* 0x0017801201007387 */ /* 0x000fe80000100800 */
[----:B------:R1:W-:Y:S01]  /*74ab0*/  LDGSTS.E [R4+0x21a00], desc[UR60][R10.64], P0 ;  /* 0x21a000000a047fae */ /* 0x0003e2000812187c */
[----:B------:R-:W-:-:S05]  /*74ac0*/  IADD3.X R19, R19, R0, RZ, P1, !PT ;  /* 0x0000000013137210 */ /* 0x000fca0000ffe4ff */
[----:B------:R2:W-:Y:S01]  /*74ad0*/  STL [R1+0x177c], R19 ;  /* 0x00177c1301007387 */ /* 0x0005e20000100800 */
[----:B-1----:R-:W-:Y:S02]  /*74ae0*/  IMAD.MOV.U32 R10, RZ, RZ, R18 ;  /* 0x000000ffff0a7224 */ /* 0x002fe400078e0012 */
[----:B------:R-:W-:Y:S01]  /*74af0*/  IMAD.MOV.U32 R11, RZ, RZ, R19 ;  /* 0x000000ffff0b7224 */ /* 0x000fe200078e0013 */
[----:B------:R-:W-:Y:S04]  /*74b00*/  STL [R1+0x17c0], R12 ;  /* 0x0017c00c01007387 */ /* 0x000fe80000100800 */
[----:B------:R1:W-:Y:S01]  /*74b10*/  LDGSTS.E [R4+0x21e00], desc[UR60][R10.64], P0 ;  /* 0x21e000000a047fae */ /* 0x0003e2000812187c */
[----:B------:R-:W-:-:S03]  /*74b20*/  IMAD.X R13, R13, 0x1, R0, P2 ;  /* 0x000000010d0d7824 */ /* 0x000fc600010e0600 */
[----:B--2---:R-:W2:Y:S04]  /*74b30*/  LDL.LU.64 R18, [R1+0x720] ;  /* 0x0007200001127983 */ /* 0x004ea80000300a00 */
[----:B------:R3:W-:Y:S04]  /*74b40*/  STL [R1+0x17bc], R13 ;  /* 0x0017bc0d01007387 */ /* 0x0007e80000100800 */
[----:B------:R-:W4:Y:S04]  /*74b50*/  LDL.LU.64 R158, [R1+0x718] ;  /* 0x00071800019e7983 */ /* 0x000f280000300a00 */
[----:B------:R-:W4:Y:S01]  /*74b60*/  LDL.LU.64 R154, [R1+0x690] ;  /* 0x00069000019a7983 */ /* 0x000f220000300a00 */
[----:B-1----:R-:W-:Y:S01]  /*74b70*/  IMAD.MOV.U32 R10, RZ, RZ, R12 ;  /* 0x000000ffff0a7224 */ /* 0x002fe200078e000c */
[----:B------:R-:W-:-:S02]  /*74b80*/  MOV R11, R13 ;  /* 0x0000000d000b7202 */ /* 0x000fc40000000f00 */
[----:B---3--:R-:W3:Y:S04]  /*74b90*/  LDL.LU.64 R12, [R1+0x710] ;  /* 0x00071000010c7983 */ /* 0x008ee80000300a00 */
[----:B------:R1:W-:Y:S04]  /*74ba0*/  LDGSTS.E [R4+0x22200], desc[UR60][R10.64], P0 ;  /* 0x222000000a047fae */ /* 0x0003e8000812187c */
[----:B------:R-:W3:Y:S01]  /*74bb0*/  LDL.LU.64 R20, [R1+0x708] ;  /* 0x0007080001147983 */ /* 0x000ee20000300a00 */
[-C--:B------:R-:W-:Y:S02]  /*74bc0*/  IADD3 R17, P1, R17, R5.reuse, RZ ;  /* 0x0000000511117210 */ /* 0x080fe40007f3e0ff */
[----:B------:R-:W-:-:S03]  /*74bd0*/  IADD3 R14, P2, R14, R5, RZ ;  /* 0x000000050e0e7210 */ /* 0x000fc60007f5e0ff */
[----:B------:R-:W-:Y:S02]  /*74be0*/  IMAD.X R22, R22, 0x1, R0, P1 ;  /* 0x0000000116167824 */ /* 0x000fe400008e0600 */
[----:B-1----:R-:W-:Y:S02]  /*74bf0*/  IMAD.MOV.U32 R10, RZ, RZ, R17 ;  /* 0x000000ffff0a7224 */ /* 0x002fe400078e0011 */
[----:B------:R-:W-:Y:S02]  /*74c00*/  IMAD.MOV.U32 R11, RZ, RZ, R22 ;  /* 0x000000ffff0b7224 */ /* 0x000fe400078e0016 */
[----:B------:R-:W-:Y:S01]  /*74c10*/  IMAD.X R15, R15, 0x1, R0, P2 ;  /* 0x000000010f0f7824 */ /* 0x000fe200010e0600 */
[----:B------:R-:W-:Y:S01]  /*74c20*/  STL [R1+0x1860], R17 ;  /* 0x0018601101007387 */ /* 0x000fe20000100800 */
[----:B------:R-:W-:-:S03]  /*74c30*/  IADD3 R8, P1, R8, R5, RZ ;  /* 0x0000000508087210 */ /* 0x000fc60007f3e0ff */
[----:B------:R-:W-:Y:S04]  /*74c40*/  STL [R1+0x185c], R22 ;  /* 0x00185c1601007387 */ /* 0x000fe80000100800 */
[----:B------:R-:W-:Y:S01]  /*74c50*/  STL [R1+0x1880], R14 ;  /* 0x0018800e01007387 */ /* 0x000fe20000100800 */
[----:B------:R-:W-:-:S03]  /*74c60*/  IMAD.X R16, R16, 0x1, R0, P1 ;  /* 0x0000000110107824 */ /* 0x000fc600008e0600 */
[----:B------:R1:W-:Y:S04]  /*74c70*/  LDGSTS.E [R4+0x22600], desc[UR60][R10.64], P0 ;  /* 0x226000000a047fae */ /* 0x0003e8000812187c */
[----:B------:R1:W-:Y:S02]  /*74c80*/  STL [R1+0x187c], R15 ;  /* 0x00187c0f01007387 */ /* 0x0003e40000100800 */
[----:B-1----:R-:W-:Y:S01]  /*74c90*/  MOV R10, R14 ;  /* 0x0000000e000a7202 */ /* 0x002fe20000000f00 */
[----:B------:R-:W-:Y:S01]  /*74ca0*/  IMAD.MOV.U32 R11, RZ, RZ, R15 ;  /* 0x000000ffff0b7224 */ /* 0x000fe200078e000f */
[----:B------:R-:W-:Y:S01]  /*74cb0*/  IADD3 R3, P2, R3, R5, RZ ;  /* 0x0000000503037210 */ /* 0x000fe20007f5e0ff */
[----:B------:R-:W3:Y:S04]  /*74cc0*/  LDL.LU.64 R14, [R1+0x700] ;  /* 0x00070000010e7983 */ /* 0x000ee80000300a00 */
[----:B------:R-:W-:Y:S01]  /*74cd0*/  STL [R1+0x18a0], R8 ;  /* 0x0018a00801007387 */ /* 0x000fe20000100800 */
[----:B------:R-:W-:-:S03]  /*74ce0*/  IMAD.X R6, R6, 0x1, R0, P2 ;  /* 0x0000000106067824 */ /* 0x000fc600010e0600 */
[----:B------:R1:W-:Y:S04]  /*74cf0*/  STL [R1+0x189c], R16 ;  /* 0x00189c1001007387 */ /* 0x0003e80000100800 */
[----:B------:R2:W-:Y:S04]  /*74d00*/  STL [R1+0x18a8], R3 ;  /* 0x0018a80301007387 */ /* 0x0005e80000100800 */
[----:B------:R-:W3:Y:S04]  /*74d10*/  LDL.LU.64 R22, [R1+0x6f8] ;  /* 0x0006f80001167983 */ /* 0x000ee80000300a00 */
[----:B------:R1:W-:Y:S04]  /*74d20*/  LDGSTS.E [R4+0x22a00], desc[UR60][R10.64], P0 ;  /* 0x22a000000a047fae */ /* 0x0003e8000812187c */
[----:B------:R3:W-:Y:S01]  /*74d30*/  STL [R1+0x18a4], R6 ;  /* 0x0018a40601007387 */ /* 0x0007e20000100800 */
[----:B-1----:R-:W-:-:S03]  /*74d40*/  MOV R11, R16 ;  /* 0x00000010000b7202 */ /* 0x002fc60000000f00 */
[----:B------:R-:W3:Y:S04]  /*74d50*/  LDL.LU.64 R16, [R1+0x6f0] ;  /* 0x0006f00001107983 */ /* 0x000ee80000300a00 */
[----:B------:R-:W3:Y:S01]  /*74d60*/  LDL.LU.64 R152, [R1+0x6e8] ;  /* 0x0006e80001987983 */ /* 0x000ee20000300a00 */
[----:B------:R-:W-:-:S03]  /*74d70*/  IMAD.MOV.U32 R10, RZ, RZ, R8 ;  /* 0x000000ffff0a7224 */ /* 0x000fc600078e0008 */
[----:B------:R-:W3:Y:S04]  /*74d80*/  LDL.LU R172, [R1+0xdc4] ;  /* 0x000dc40001ac7983 */ /* 0x000ee80000300800 */
[----:B------:R1:W-:Y:S04]  /*74d90*/  LDGSTS.E [R4+0x22e00], desc[UR60][R10.64], P0 ;  /* 0x22e000000a047fae */ /* 0x0003e8000812187c */
[----:B------:R-:W3:Y:S01]  /*74da0*/  LDL.LU R171, [R1+0xdc8] ;  /* 0x000dc80001ab7983 */ /* 0x000ee20000300800 */
[----:B-1----:R-:W-:Y:S02]  /*74db0*/  IMAD.MOV.U32 R10, RZ, RZ, R3 ;  /* 0x000000ffff0a7224 */ /* 0x002fe400078e0003 */
[----:B------:R-:W-:-:S05]  /*74dc0*/  IMAD.MOV.U32 R11, RZ, RZ, R6 ;  /* 0x000000ffff0b7224 */ /* 0x000fca00078e0006 */
[----:B------:R1:W-:Y:S01]  /*74dd0*/  LDGSTS.E [R4+0x23200], desc[UR60][R10.64], P0 ;  /* 0x232000000a047fae */ /* 0x0003e2000812187c */
[----:B--2---:R-:W-:-:S05]  /*74de0*/  IADD3 R156, P1, R18, R5, RZ ;  /* 0x00000005129c7210 */ /* 0x004fca0007f3e0ff */
[----:B------:R-:W-:Y:S02]  /*74df0*/  IMAD.X R3, R19, 0x1, R0, P1 ;  /* 0x0000000113037824 */ /* 0x000fe400008e0600 */
[----:B------:R-:W2:Y:S01]  /*74e00*/  LDL.LU.64 R18, [R1+0x6e0] ;  /* 0x0006e00001127983 */ /* 0x000ea20000300a00 */
[----:B----4-:R-:W-:-:S03]  /*74e10*/  IADD3 R157, P1, R158, R5, RZ ;  /* 0x000000059e9d7210 */ /* 0x010fc60007f3e0ff */
[----:B------:R-:W4:Y:S02]  /*74e20*/  LDL.LU.64 R168, [R1+0x6d8] ;  /* 0x0006d80001a87983 */ /* 0x000f240000300a00 */
[----:B-1----:R-:W-:Y:S01]  /*74e30*/  IMAD.X R10, R159, 0x1, R0, P1 ;  /* 0x000000019f0a7824 */ /* 0x002fe200008e0600 */
[----:B------:R-:W-:-:S04]  /*74e40*/  IADD3 R158, P1, R154, R5, RZ ;  /* 0x000000059a9e7210 */ /* 0x000fc80007f3e0ff */
[----:B------:R-:W-:Y:S02]  /*74e50*/  IADD3.X R11, R155, R0, RZ, P1, !PT ;  /* 0x000000009b0b7210 */ /* 0x000fe40000ffe4ff */
[----:B---3--:R-:W-:-:S05]  /*74e60*/  IADD3 R159, P1, R12, R5, RZ ;  /* 0x000000050c9f7210 */ /* 0x008fca0007f3e0ff */
[----:B------:R-:W-:Y:S01]  /*74e70*/  IMAD.X R12, R13, 0x1, R0, P1 ;  /* 0x000000010d0c7824 */ /* 0x000fe200008e0600 */
[----:B------:R-:W-:-:S05]  /*74e80*/  IADD3 R160, P1, R20, R5, RZ ;  /* 0x0000000514a07210 */ /* 0x000fca0007f3e0ff */
[----:B------:R-:W-:Y:S02]  /*74e90*/  IMAD.X R13, R21, 0x1, R0, P1 ;  /* 0x00000001150d7824 */ /* 0x000fe400008e0600 */
[----:B------:R-:W3:Y:S04]  /*74ea0*/  LDL.LU.64 R20, [R1+0x6d0] ;  /* 0x0006d00001147983 */ /* 0x000ee80000300a00 */
[----:B------:R-:W3:Y:S01]  /*74eb0*/  LDL.LU.64 R180, [R1+0x6c8] ;  /* 0x0006c80001b47983 */ /* 0x000ee20000300a00 */
[----:B------:R-:W-:-:S05]  /*74ec0*/  IADD3 R161, P1, R14, R5, RZ ;  /* 0x000000050ea17210 */ /* 0x000fca0007f3e0ff */
[----:B------:R-:W-:Y:S01]  /*74ed0*/  IMAD.X R14, R15, 0x1, R0, P1 ;  /* 0x000000010f0e7824 */ /* 0x000fe200008e0600 */
[----:B------:R-:W-:-:S05]  /*74ee0*/  IADD3 R162, P1, R22, R5, RZ ;  /* 0x0000000516a27210 */ /* 0x000fca0007f3e0ff */
[----:B------:R-:W-:Y:S02]  /*74ef0*/  IMAD.X R15, R23, 0x1, R0, P1 ;  /* 0x00000001170f7824 */ /* 0x000fe400008e0600 */
[----:B------:R-:W3:Y:S04]  /*74f00*/  LDL.LU.64 R22, [R1+0x6c0] ;  /* 0x0006c00001167983 */ /* 0x000ee80000300a00 */
[----:B------:R-:W3:Y:S01]  /*74f10*/  LDL.LU.64 R178, [R1+0x6b8] ;  /* 0x0006b80001b27983 */ /* 0x000ee20000300a00 */
[----:B------:R-:W-:-:S04]  /*74f20*/  IADD3 R163, P1, R16, R5, RZ ;  /* 0x0000000510a37210 */ /* 0x000fc80007f3e0ff */
[----:B------:R-:W-:Y:S02]  /*74f30*/  IADD3.X R16, R17, R0, RZ, P1, !PT ;  /* 0x0000000011107210 */ /* 0x000fe40000ffe4ff */
        /* <DEDUP_REMOVED lines=18> */
[----:B------:R-:W-:Y:S01]  /*75060*/  LDGSTS.E [R4+0x24200], desc[UR60][R182.64], P0 ;  /* 0x24200000b6047fae */ /* 0x000fe2000812187c */
[----:B--2---:R-:W-:-:S05]  /*75070*/  IADD3 R165, P1, R18, R5, RZ ;  /* 0x0000000512a57210 */ /* 0x004fca0007f3e0ff */
[----:B------:R-:W-:Y:S01]  /*75080*/  IMAD.X R18, R19, 0x1, R0, P1 ;  /* 0x0000000113127824 */ /* 0x000fe200008e0600 */
[----:B----4-:R-:W-:-:S05]  /*75090*/  IADD3 R166, P1, R168, R5, RZ ;  /* 0x00000005a8a67210 */ /* 0x010fca0007f3e0ff */
[----:B------:R-:W-:Y:S01]  /*750a0*/  IMAD.X R19, R169, 0x1, R0, P1 ;  /* 0x00000001a9137824 */ /* 0x000fe200008e0600 */
[----:B---3--:R-:W-:-:S05]  /*750b0*/  IADD3 R167, P1, R20, R5, RZ ;  /* 0x0000000514a77210 */ /* 0x008fca0007f3e0ff */
[----:B------:R-:W-:Y:S01]  /*750c0*/  IMAD.X R20, R21, 0x1, R0, P1 ;  /* 0x0000000115147824 */ /* 0x000fe200008e0600 */
[----:B------:R-:W-:-:S04]  /*750d0*/  IADD3 R168, P1, R180, R5, RZ ;  /* 0x00000005b4a87210 */ /* 0x000fc80007f3e0ff */
[----:B------:R-:W-:Y:S01]  /*750e0*/  IADD3.X R21, R181, R0, RZ, P1, !PT ;  /* 0x00000000b5157210 */ /* 0x000fe20000ffe4ff */
[----:B------:R-:W-:Y:S02]  /*750f0*/  IMAD.MOV.U32 R180, RZ, RZ, R161 ;  /* 0x000000ffffb47224 */ /* 0x000fe400078e00a1 */
[----:B------:R-:W-:Y:S01]  /*75100*/  IMAD.MOV.U32 R181, RZ, RZ, R14 ;  /* 0x000000ffffb57224 */ /* 0x000fe200078e000e */
[----:B------:R-:W-:Y:S01]  /*75110*/  MOV R14, R165 ;  /* 0x000000a5000e7202 */ /* 0x000fe20000000f00 */
[----:B------:R-:W-:Y:S02]  /*75120*/  IMAD.MOV.U32 R12, RZ, RZ, R166 ;  /* 0x000000ffff0c7224 */ /* 0x000fe400078e00a6 */
[----:B------:R-:W-:Y:S01]  /*75130*/  IMAD.MOV.U32 R13, RZ, RZ, R19 ;  /* 0x000000ffff0d7224 */ /* 0x000fe200078e0013 */
[----:B------:R-:W-:Y:S01]  /*75140*/  MOV R19, R20 ;  /* 0x0000001400137202 */ /* 0x000fe20000000f00 */
[----:B------:R-:W-:Y:S01]  /*75150*/  LDGSTS.E [R4+0x24600], desc[UR60][R180.64], P0 ;  /* 0x24600000b4047fae */ /* 0x000fe2000812187c */
        /* <DEDUP_REMOVED lines=10> */
[-C--:B------:R-:W-:Y:S02]  /*75200*/  IADD3 R171, P1, R171, R5.reuse, RZ ;  /* 0x00000005abab7210 */ /* 0x080fe40007f3e0ff */
[----:B------:R-:W-:-:S03]  /*75210*/  IADD3 R173, P2, R174, R5, RZ ;  /* 0x00000005aead7210 */ /* 0x000fc60007f5e0ff */
[----:B------:R-:W-:Y:S01]  /*75220*/  IMAD.X R172, R172, 0x1, R0, P1 ;  /* 0x00000001acac7824 */ /* 0x000fe200008e0600 */
[----:B------:R-:W-:Y:S01]  /*75230*/  STL [R1+0xdc8], R171 ;  /* 0x000dc8ab01007387 */ /* 0x000fe20000100800 */
[----:B------:R-:W-:Y:S01]  /*75240*/  IMAD.MOV.U32 R178, RZ, RZ, R162 ;  /* 0x000000ffffb27224 */ /* 0x000fe200078e00a2 */
[----:B------:R-:W-:Y:S02]  /*75250*/  MOV R179, R15 ;  /* 0x0000000f00b37202 */ /* 0x000fe40000000f00 */
[----:B------:R-:W-:Y:S01]  /*75260*/  STL [R1+0xdc4], R172 ;  /* 0x000dc4ac01007387 */ /* 0x000fe20000100800 */
[----:B------:R-:W-:-:S03]  /*75270*/  IMAD.X R155, R175, 0x1, R0, P2 ;  /* 0x00000001af9b7824 */ /* 0x000fc600010e0600 */
[----:B------:R1:W-:Y:S01]  /*75280*/  STL.64 [R1+0x720], R206 ;  /* 0x000720ce01007387 */ /* 0x0003e20000100a00 */
[----:B------:R-:W-:Y:S02]  /*75290*/  IMAD.MOV.U32 R176, RZ, RZ, R163 ;  /* 0x000000ffffb07224 */ /* 0x000fe400078e00a3 */
[----:B------:R-:W-:Y:S01]  /*752a0*/  IMAD.MOV.U32 R177, RZ, RZ, R16 ;  /* 0x000000ffffb17224 */ /* 0x000fe200078e0010 */
[----:B------:R2:W-:Y:S01]  /*752b0*/  STL.64 [R1+0x718], R202 ;  /* 0x000718ca01007387 */ /* 0x0005e20000100a00 */
[----:B------:R-:W-:Y:S02]  /*752c0*/  IMAD.MOV.U32 R174, RZ, RZ, R164 ;  /* 0x000000ffffae7224 */ /* 0x000fe400078e00a4 */
[----:B------:R-:W-:Y:S01]  /*752d0*/  IMAD.MOV.U32 R175, RZ, RZ, R17 ;  /* 0x000000ffffaf7224 */ /* 0x000fe200078e0011 */
[----:B------:R-:W-:Y:S01]  /*752e0*/  STL.64 [R1+0x690], R10 ;  /* 0x0006900a01007387 */ /* 0x000fe20000100a00 */
[----:B------:R-:W-:-:S03]  /*752f0*/  IMAD.MOV.U32 R15, RZ, RZ, R18 ;  /* 0x000000ffff0f7224 */ /* 0x000fc600078e0012 */
[----:B------:R3:W-:Y:S01]  /*75300*/  STL.64 [R1+0x710], R184 ;  /* 0x000710b801007387 */ /* 0x0007e20000100a00 */
[----:B------:R-:W-:-:S03]  /*75310*/  IMAD.MOV.U32 R18, RZ, RZ, R167 ;  /* 0x000000ffff127224 */ /* 0x000fc600078e00a7 */
[----:B------:R4:W-:Y:S04]  /*75320*/  STL.64 [R1+0x708], R182 ;  /* 0x000708b601007387 */ /* 0x0009e80000100a00 */
[----:B------:R4:W-:Y:S01]  /*75330*/  STL.64 [R1+0x700], R180 ;  /* 0x000700b401007387 */ /* 0x0009e20000100a00 */
[----:B------:R-:W-:-:S03]  /*75340*/  IMAD.MOV.U32 R16, RZ, RZ, R168 ;  /* 0x000000ffff107224 */ /* 0x000fc600078e00a8 */
[----:B------:R4:W-:Y:S01]  /*75350*/  STL.64 [R1+0x6f8], R178 ;  /* 0x0006f8b201007387 */ /* 0x0009e20000100a00 */
[----:B------:R-:W-:-:S03]  /*75360*/  IMAD.MOV.U32 R17, RZ, RZ, R21 ;  /* 0x000000ffff117224 */ /* 0x000fc600078e0015 */
[----:B------:R4:W-:Y:S01]  /*75370*/  STL.64 [R1+0x6f0], R176 ;  /* 0x0006f0b001007387 */ /* 0x0009e20000100a00 */
[----:B------:R-:W-:-:S03]  /*75380*/  MOV R162, R210 ;  /* 0x000000d200a27202 */ /* 0x000fc60000000f00 */
[----:B------:R4:W-:Y:S01]  /*75390*/  STL.64 [R1+0x6e8], R174 ;  /* 0x0006e8ae01007387 */ /* 0x0009e20000100a00 */
[----:B------:R-:W-:-:S03]  /*753a0*/  IMAD.MOV.U32 R164, RZ, RZ, R169 ;  /* 0x000000ffffa47224 */ /* 0x000fc600078e00a9 */
[----:B------:R-:W-:Y:S01]  /*753b0*/  STL.64 [R1+0x6e0], R14 ;  /* 0x0006e00e01007387 */ /* 0x000fe20000100a00 */
[----:B------:R-:W-:-:S03]  /*753c0*/  IMAD.MOV.U32 R165, RZ, RZ, R22 ;  /* 0x000000ffffa57224 */ /* 0x000fc600078e0016 */
[----:B------:R4:W-:Y:S01]  /*753d0*/  STL.64 [R1+0x6d8], R12 ;  /* 0x0006d80c01007387 */ /* 0x0009e20000100a00 */
[----:B------:R-:W-:Y:S02]  /*753e0*/  IMAD.MOV.U32 R163, RZ, RZ, R23 ;  /* 0x000000ffffa37224 */ /* 0x000fe400078e0017 */
[----:B------:R-:W-:Y:S01]  /*753f0*/  IMAD.MOV.U32 R160, RZ, RZ, R211 ;  /* 0x000000ffffa07224 */ /* 0x000fe200078e00d3 */
[----:B------:R-:W4:Y:S01]  /*75400*/  LDL.LU R210, [R1+0x2708] ;  /* 0x0027080001d27983 */ /* 0x000f220000300800 */
[----:B------:R-:W-:Y:S01]  /*75410*/  IMAD.MOV.U32 R161, RZ, RZ, R152 ;  /* 0x000000ffffa17224 */ /* 0x000fe200078e0098 */
[----:B------:R-:W-:Y:S02]  /*75420*/  MOV R159, R153 ;  /* 0x00000099009f7202 */ /* 0x000fe40000000f00 */
[----:B------:R4:W-:Y:S01]  /*75430*/  STL.64 [R1+0x6d0], R18 ;  /* 0x0006d01201007387 */ /* 0x0009e20000100a00 */
[----:B------:R-:W-:-:S03]  /*75440*/  IMAD.MOV.U32 R158, RZ, RZ, R6 ;  /* 0x000000ffff9e7224 */ /* 0x000fc600078e0006 */
[----:B------:R-:W4:Y:S01]  /*75450*/  LDL.LU R211, [R1+0x2704] ;  /* 0x0027040001d37983 */ /* 0x000f220000300800 */
[----:B------:R-:W-:Y:S02]  /*75460*/  IMAD.MOV.U32 R156, RZ, RZ, R8 ;  /* 0x000000ffff9c7224 */ /* 0x000fe400078e0008 */
[----:B------:R-:W-:Y:S01]  /*75470*/  IMAD.MOV.U32 R157, RZ, RZ, R154 ;  /* 0x000000ffff9d7224 */ /* 0x000fe200078e009a */
[----:B------:R4:W-:Y:S01]  /*75480*/  STL.64 [R1+0x6c8], R16 ;  /* 0x0006c81001007387 */ /* 0x0009e20000100a00 */
[----:B------:R-:W-:Y:S01]  /*75490*/  MOV R152, R173 ;  /* 0x000000ad00987202 */ /* 0x000fe20000000f00 */
[----:B------:R-:W-:Y:S01]  /*754a0*/  IMAD.MOV.U32 R153, RZ, RZ, R155 ;  /* 0x000000ffff997224 */ /* 0x000fe200078e009b */
[----:B------:R-:W-:Y:S01]  /*754b0*/  LOP3.LUT R3, R7, 0x50, RZ, 0x3c, !PT ;  /* 0x0000005007037812 */ /* 0x000fe200078e3cff */
[----:B------:R-:W5:Y:S01]  /*754c0*/  LDL.LU R6, [R1+0x2700] ;  /* 0x0027000001067983 */ /* 0x000f620000300800 */
[----:B------:R-:W4:Y:S03]  /*754d0*/  LDC R8, c[0x0][0x238] ;  /* 0x00008e00ff087b82 */ /* 0x000f260000000800 */
[----:B------:R-:W-:Y:S04]  /*754e0*/  STL.64 [R1+0x6c0], R164 ;  /* 0x0006c0a401007387 */ /* 0x000fe80000100a00 */
[----:B------:R-:W-:Y:S04]  /*754f0*/  STL.64 [R1+0x6b8], R162 ;  /* 0x0006b8a201007387 */ /* 0x000fe80000100a00 */
[----:B------:R-:W-:Y:S04]  /*75500*/  STL.64 [R1+0x6b0], R160 ;  /* 0x0006b0a001007387 */ /* 0x000fe80000100a00 */
[----:B------:R-:W-:Y:S04]  /*75510*/  STL.64 [R1+0x6a8], R158 ;  /* 0x0006a89e01007387 */ /* 0x000fe80000100a00 */
[----:B-1----:R-:W4:Y:S04]  /*75520*/  LDL.LU.64 R206, [R1+0x26f8] ;  /* 0x0026f80001ce7983 */ /* 0x002f280000300a00 */
[----:B------:R-:W-:Y:S04]  /*75530*/  STL.64 [R1+0x6a0], R156 ;  /* 0x0006a09c01007387 */ /* 0x000fe80000100a00 */
[----:B--2---:R-:W2:Y:S04]  /*75540*/  LDL.LU.64 R202, [R1+0x26f0] ;  /* 0x0026f00001ca7983 */ /* 0x004ea80000300a00 */
[----:B------:R-:W-:Y:S04]  /*75550*/  STL.64 [R1+0x698], R152 ;  /* 0x0006989801007387 */ /* 0x000fe80000100a00 */
[----:B---3--:R-:W3:Y:S04]  /*75560*/  LDL.LU.64 R184, [R1+0x26e8] ;  /* 0x0026e80001b87983 */ /* 0x008ee80000300a00 */
[----:B----4-:R-:W4:Y:S04]  /*75570*/  LDL.LU.64 R182, [R1+0x26e0] ;  /* 0x0026e00001b67983 */ /* 0x010f280000300a00 */
[----:B------:R-:W4:Y:S04]  /*75580*/  LDL.LU.64 R180, [R1+0x26d8] ;  /* 0x0026d80001b47983 */ /* 0x000f280000300a00 */
[----:B------:R-:W-:Y:S04]  /*75590*/  LDGSTS.E [R4+0x24a00], desc[UR60][R178.64], P0 ;  /* 0x24a00000b2047fae */ /* 0x000fe8000812187c */
[----:B------:R-:W-:Y:S04]  /*755a0*/  LDGSTS.E [R4+0x24e00], desc[UR60][R176.64], P0 ;  /* 0x24e00000b0047fae */ /* 0x000fe8000812187c */
[----:B------:R-:W-:Y:S04]  /*755b0*/  LDGSTS.E [R4+0x25200], desc[UR60][R174.64], P0 ;  /* 0x25200000ae047fae */ /* 0x000fe8000812187c */
[----:B------:R-:W4:Y:S04]  /*755c0*/  LDL.LU.64 R178, [R1+0x26d0] ;  /* 0x0026d00001b27983 */ /* 0x000f280000300a00 */
[----:B------:R-:W4:Y:S04]  /*755d0*/  LDL.LU.64 R176, [R1+0x26c8] ;  /* 0x0026c80001b07983 */ /* 0x000f280000300a00 */
[----:B------:R-:W4:Y:S04]  /*755e0*/  LDL.LU.64 R174, [R1+0x26c0] ;  /* 0x0026c00001ae7983 */ /* 0x000f280000300a00 */
[----:B------:R-:W-:Y:S04]  /*755f0*/  LDGSTS.E [R4+0x25600], desc[UR60][R14.64], P0 ;  /* 0x256000000e047fae */ /* 0x000fe8000812187c */
[----:B------:R-:W-:Y:S04]  /*75600*/  LDGSTS.E [R4+0x25a00], desc[UR60][R12.64], P0 ;  /* 0x25a000000c047fae */ /* 0x000fe8000812187c */
[----:B------:R-:W2:Y:S04]  /*75610*/  LDL.LU R23, [R1+0xe04] ;  /* 0x000e040001177983 */ /* 0x000ea80000300800 */
[----:B------:R-:W-:Y:S04]  /*75620*/  LDGSTS.E [R4+0x25e00], desc[UR60][R18.64], P0 ;  /* 0x25e0000012047fae */ /* 0x000fe8000812187c */
[----:B------:R-:W3:Y:S04]  /*75630*/  LDL.LU R12, [R1+0xe08] ;  /* 0x000e0800010c7983 */ /* 0x000ee80000300800 */
[----:B------:R-:W4:Y:S04]  /*75640*/  LDL.LU R14, [R1+0xe44] ;  /* 0x000e4400010e7983 */ /* 0x000f280000300800 */
[----:B------:R-:W4:Y:S04]  /*75650*/  LDL.LU R13, [R1+0xe48] ;  /* 0x000e4800010d7983 */ /* 0x000f280000300800 */
[----:B------:R-:W4:Y:S04]  /*75660*/  LDL.LU R19, [R1+0xe88] ;  /* 0x000e880001137983 */ /* 0x000f280000300800 */
[----:B------:R-:W4:Y:S04]  /*75670*/  LDL.LU R20, [R1+0xe84] ;  /* 0x000e840001147983 */ /* 0x000f280000300800 */
[----:B------:R-:W-:Y:S04]  /*75680*/  LDGSTS.E [R4+0x26200], desc[UR60][R16.64], P0 ;  /* 0x2620000010047fae */ /* 0x000fe8000812187c */
[----:B------:R-:W4:Y:S04]  /*75690*/  LDL.LU R18, [R1+0xec4] ;  /* 0x000ec40001127983 */ /* 0x000f280000300800 */
[----:B------:R-:W-:Y:S04]  /*756a0*/  LDGSTS.E [R4+0x26600], desc[UR60][R164.64], P0 ;  /* 0x26600000a4047fae */ /* 0x000fe8000812187c */
[----:B------:R-:W4:Y:S04]  /*756b0*/  LDL.LU R17, [R1+0xec8] ;  /* 0x000ec80001117983 */ /* 0x000f280000300800 */
[----:B------:R-:W-:Y:S04]  /*756c0*/  LDGSTS.E [R4+0x26a00], desc[UR60][R162.64], P0 ;  /* 0x26a00000a2047fae */ /* 0x000fe8000812187c */
[----:B------:R-:W-:Y:S04]  /*756d0*/  LDGSTS.E [R4+0x26e00], desc[UR60][R160.64], P0 ;  /* 0x26e00000a0047fae */ /* 0x000fe8000812187c */
[----:B------:R-:W-:Y:S01]  /*756e0*/  LDGSTS.E [R4+0x27200], desc[UR60][R158.64], P0 ;  /* 0x272000009e047fae */ /* 0x000fe2000812187c */
[----:B------:R-:W-:-:S03]  /*756f0*/  IMAD.IADD R3, R3, 0x1, R9 ;  /* 0x0000000103037824 */ /* 0x000fc600078e0209 */
[----:B------:R-:W-:Y:S04]  /*75700*/  LDGSTS.E [R4+0x27600], desc[UR60][R156.64], P0 ;  /* 0x276000009c047fae */ /* 0x000fe8000812187c */
[----:B------:R-:W-:Y:S04]  /*75710*/  LDGSTS.E [R4+0x27a00], desc[UR60][R152.64], P0 ;  /* 0x27a0000098047fae */ /* 0x000fe8000812187c */
[----:B------:R-:W4:Y:S04]  /*75720*/  LDL.LU R21, [R1+0xf08] ;  /* 0x000f080001157983 */ /* 0x000f280000300800 */
[----:B------:R1:W-:Y:S04]  /*75730*/  LDGSTS.E [R4+0x27e00], desc[UR60][R10.64], P0 ;  /* 0x27e000000a047fae */ /* 0x0003e8000812187c */
[----:B------:R-:W4:Y:S04]  /*75740*/  LDL.LU R22, [R1+0xf04] ;  /* 0x000f040001167983 */ /* 0x000f280000300800 */
[----:B------:R-:W4:Y:S01]  /*75750*/  LDL.LU R16, [R1+0xf44] ;  /* 0x000f440001107983 */ /* 0x000f220000300800 */
[----:B-1----:R-:W-:-:S03]  /*75760*/  IMAD.MOV.U32 R10, RZ, RZ, R171 ;  /* 0x000000ffff0a7224 */ /* 0x002fc600078e00ab */
[----:B------:R-:W4:Y:S01]  /*75770*/  LDL.LU R15, [R1+0xf48] ;  /* 0x000f4800010f7983 */ /* 0x000f220000300800 */
[----:B------:R-:W-:-:S05]  /*75780*/  IMAD.MOV.U32 R11, RZ, RZ, R172 ;  /* 0x000000ffff0b7224 */ /* 0x000fca00078e00ac */
[----:B------:R1:W-:Y:S01]  /*75790*/  LDGSTS.E [R3+0x280], desc[UR60][R10.64], P0 ;  /* 0x002800000a037fae */ /* 0x0003e2000812187c */
[----:B---3--:R-:W-:-:S04]  /*757a0*/  IADD3 R12, P1, R12, R5, RZ ;  /* 0x000000050c0c7210 */ /* 0x008fc80007f3e0ff */
[----:B--2---:R-:W-:Y:S02]  /*757b0*/  IADD3.X R23, R23, R0, RZ, P1, !PT ;  /* 0x0000000017177210 */ /* 0x004fe40000ffe4ff */
[----:B----4-:R-:W-:Y:S01]  /*757c0*/  IADD3 R13, P2, R13, R5, RZ ;  /* 0x000000050d0d7210 */ /* 0x010fe20007f5e0ff */
[----:B-1----:R-:W-:Y:S02]  /*757d0*/  IMAD.MOV.U32 R10, RZ, RZ, R12 ;  /* 0x000000ffff0a7224 */ /* 0x002fe400078e000c */
[----:B------:R-:W-:Y:S01]  /*757e0*/  IMAD.MOV.U32 R11, RZ, RZ, R23 ;  /* 0x000000ffff0b7224 */ /* 0x000fe200078e0017 */
[----:B------:R1:W-:Y:S01]  /*757f0*/  STL [R1+0xe08], R12 ;  /* 0x000e080c01007387 */ /* 0x0003e20000100800 */
[----:B------:R-:W-:-:S03]  /*75800*/  IMAD.X R14, R14, 0x1, R0, P2 ;  /* 0x000000010e0e7824 */ /* 0x000fc600010e0600 */
[----:B------:R-:W-:Y:S04]  /*75810*/  STL [R1+0xe04], R23 ;  /* 0x000e041701007387 */ /* 0x000fe80000100800 */
[----:B------:R-:W-:Y:S04]  /*75820*/  STL [R1+0xe48], R13 ;  /* 0x000e480d01007387 */ /* 0x000fe80000100800 */
[----:B-1----:R-:W2:Y:S04]  /*75830*/  LDL.LU R12, [R1+0xf88] ;  /* 0x000f8800010c7983 */ /* 0x002ea80000300800 */
[----:B------:R1:W-:Y:S04]  /*75840*/  LDGSTS.E [R3+0x680], desc[UR60][R10.64], P0 ;  /* 0x006800000a037fae */ /* 0x0003e8000812187c */
[----:B------:R3:W-:Y:S01]  /*75850*/  STL [R1+0xe44], R14 ;  /* 0x000e440e01007387 */ /* 0x0007e20000100800 */
[----:B-1----:R-:W-:Y:S01]  /*75860*/  MOV R11, R14 ;  /* 0x0000000e000b7202 */ /* 0x002fe20000000f00 */
[----:B------:R-:W-:-:S02]  /*75870*/  IMAD.MOV.U32 R10, RZ, RZ, R13 ;  /* 0x000000ffff0a7224 */ /* 0x000fc400078e000d */
[----:B---3--:R-:W3:Y:S04]  /*75880*/  LDL.LU R14, [R1+0xf84] ;  /* 0x000f8400010e7983 */ /* 0x008ee80000300800 */
[----:B------:R-:W4:Y:S04]  /*75890*/  LDL.LU R13, [R1+0xfc4] ;  /* 0x000fc400010d7983 */ /* 0x000f280000300800 */
[----:B------:R-:W4:Y:S01]  /*758a0*/  LDL.LU R4, [R1+0xfc8] ;  /* 0x000fc80001047983 */ /* 0x000f220000300800 */
[-C--:B------:R-:W-:Y:S02]  /*758b0*/  IADD3 R19, P1, R19, R5.reuse, RZ ;  /* 0x0000000513137210 */ /* 0x080fe40007f3e0ff */
[----:B------:R-:W-:Y:S01]  /*758c0*/  IADD3 R17, P2, R17, R5, RZ ;  /* 0x0000000511117210 */ /* 0x000fe20007f5e0ff */
[----:B------:R1:W-:Y:S02]  /*758d0*/  LDGSTS.E [R3+0xa80], desc[UR60][R10.64], P0 ;  /* 0x00a800000a037fae */ /* 0x0003e4000812187c */
[----:B------:R-:W-:-:S02]  /*758e0*/  IMAD.X R20, R20, 0x1, R0, P1 ;  /* 0x0000000114147824 */ /* 0x000fc400008e0600 */
[----:B------:R1:W-:Y:S01]  /*758f0*/  STL [R1+0xe88], R19 ;  /* 0x000e881301007387 */ /* 0x0003e20000100800 */
[----:B------:R-:W-:Y:S01]  /*75900*/  IMAD.X R18, R18, 0x1, R0, P2 ;  /* 0x0000000112127824 */ /* 0x000fe200010e0600 */
[----:B------:R-:W-:Y:S02]  /*75910*/  IADD3 R21, P1, R21, R5, RZ ;  /* 0x0000000515157210 */ /* 0x000fe40007f3e0ff */
[----:B------:R1:W-:Y:S02]  /*75920*/  STL [R1+0xe84], R20 ;  /* 0x000e841401007387 */ /* 0x0003e40000100800 */
[----:B-1----:R-:W-:Y:S02]  /*75930*/  IMAD.MOV.U32 R10, RZ, RZ, R19 ;  /* 0x000000ffff0a7224 */ /* 0x002fe400078e0013 */
[----:B------:R-:W-:Y:S01]  /*75940*/  STL [R1+0xec8], R17 ;  /* 0x000ec81101007387 */ /* 0x000fe20000100800 */
[----:B------:R-:W-:-:S03]  /*75950*/  IMAD.MOV.U32 R11, RZ, RZ, R20 ;  /* 0x000000ffff0b7224 */ /* 0x000fc600078e0014 */
[----:B------:R-:W4:Y:S01]  /*75960*/  LDL.LU R19, [R1+0x1008] ;  /* 0x0010080001137983 */ /* 0x000f220000300800 */
[--C-:B------:R-:W-:Y:S01]  /*75970*/  IMAD.X R22, R22, 0x1, R0.reuse, P1 ;  /* 0x0000000116167824 */ /* 0x100fe200008e0600 */
[----:B------:R-:W-:Y:S02]  /*75980*/  IADD3 R15, P2, R15, R5, RZ ;  /* 0x000000050f0f7210 */ /* 0x000fe40007f5e0ff */
[----:B------:R1:W-:Y:S04]  /*75990*/  STL [R1+0xec4], R18 ;  /* 0x000ec41201007387 */ /* 0x0003e80000100800 */
[----:B------:R1:W-:Y:S04]  /*759a0*/  LDGSTS.E [R3+0xe80], desc[UR60][R10.64], P0 ;  /* 0x00e800000a037fae */ /* 0x0003e8000812187c */
[----:B------:R-:W4:Y:S01]  /*759b0*/  LDL.LU R20, [R1+0x1004] ;  /* 0x0010040001147983 */ /* 0x000f220000300800 */
[----:B------:R-:W-:Y:S01]  /*759c0*/  IMAD.X R16, R16, 0x1, R0, P2 ;  /* 0x0000000110107824 */ /* 0x000fe200010e0600 */
[----:B-1----:R-:W-:Y:S01]  /*759d0*/  MOV R10, R17 ;  /* 0x00000011000a7202 */ /* 0x002fe20000000f00 */
[----:B------:R-:W-:-:S02]  /*759e0*/  IMAD.MOV.U32 R11, RZ, RZ, R18 ;  /* 0x000000ffff0b7224 */ /* 0x000fc400078e0012 */
[----:B------:R-:W4:Y:S04]  /*759f0*/  LDL.LU R18, [R1+0x1044] ;  /* 0x0010440001127983 */ /* 0x000f280000300800 */
[----:B------:R-:W4:Y:S04]  /*75a00*/  LDL.LU R17, [R1+0x1048] ;  /* 0x0010480001117983 */ /* 0x000f280000300800 */
[----:B------:R1:W-:Y:S04]  /*75a10*/  LDGSTS.E [R3+0x1280], desc[UR60][R10.64], P0 ;  /* 0x012800000a037fae */ /* 0x0003e8000812187c */
[----:B------:R1:W-:Y:S04]  /*75a20*/  STL [R1+0xf08], R21 ;  /* 0x000f081501007387 */ /* 0x0003e80000100800 */
[----:B------:R1:W-:Y:S02]  /*75a30*/  STL [R1+0xf04], R22 ;  /* 0x000f041601007387 */ /* 0x0003e40000100800 */
[----:B-1----:R-:W-:Y:S01]  /*75a40*/  IMAD.MOV.U32 R10, RZ, RZ, R21 ;  /* 0x000000ffff0a7224 */ /* 0x002fe200078e0015 */
[----:B------:R-:W-:Y:S01]  /*75a50*/  MOV R11, R22 ;  /* 0x00000016000b7202 */ /* 0x000fe20000000f00 */
[----:B------:R-:W-:Y:S04]  /*75a60*/  STL [R1+0xf48], R15 ;  /* 0x000f480f01007387 */ /* 0x000fe80000100800 */
[----:B------:R-:W4:Y:S04]  /*75a70*/  LDL.LU R21, [R1+0x1088] ;  /* 0x0010880001157983 */ /* 0x000f280000300800 */
[----:B------:R1:W-:Y:S04]  /*75a80*/  STL [R1+0xf44], R16 ;  /* 0x000f441001007387 */ /* 0x0003e80000100800 */
[----:B------:R1:W-:Y:S04]  /*75a90*/  LDGSTS.E [R3+0x1680], desc[UR60][R10.64], P0 ;  /* 0x016800000a037fae */ /* 0x0003e8000812187c */
[----:B------:R-:W4:Y:S01]  /*75aa0*/  LDL.LU R22, [R1+0x1084] ;  /* 0x0010840001167983 */ /* 0x000f220000300800 */
[----:B-1----:R-:W-:-:S02]  /*75ab0*/  IMAD.MOV.U32 R10, RZ, RZ, R15 ;  /* 0x000000ffff0a7224 */ /* 0x002fc400078e000f */
[----:B------:R-:W-:Y:S02]  /*75ac0*/  IMAD.MOV.U32 R11, RZ, RZ, R16 ;  /* 0x000000ffff0b7224 */ /* 0x000fe400078e0010 */
[----:B------:R-:W4:Y:S04]  /*75ad0*/  LDL.LU R16, [R1+0x10c4] ;  /* 0x0010c40001107983 */ /* 0x000f280000300800 */
[----:B------:R-:W4:Y:S04]  /*75ae0*/  LDL.LU R15, [R1+0x10c8] ;  /* 0x0010c800010f7983 */ /* 0x000f280000300800 */
[----:B------:R1:W-:Y:S01]  /*75af0*/  LDGSTS.E [R3+0x1a80], desc[UR60][R10.64], P0 ;  /* 0x01a800000a037fae */ /* 0x0003e2000812187c */
[----:B--2---:R-:W-:-:S04]  /*75b00*/  IADD3 R12, P1, R12, R5, RZ ;  /* 0x000000050c0c7210 */ /* 0x004fc80007f3e0ff */
[----:B-1----:R-:W-:Y:S01]  /*75b10*/  MOV R10, R12 ;  /* 0x0000000c000a7202 */ /* 0x002fe20000000f00 */
[----:B------:R1:W-:Y:S01]  /*75b20*/  STL [R1+0xf88], R12 ;  /* 0x000f880c01007387 */ /* 0x0003e20000100800 */
[----:B---3--:R-:W-:Y:S01]  /*75b30*/  IMAD.X R14, R14, 0x1, R0, P1 ;  /* 0x000000010e0e7824 */ /* 0x008fe200008e0600 */
[----:B----4-:R-:W-:-:S03]  /*75b40*/  IADD3 R4, P2, R4, R5, RZ ;  /* 0x0000000504047210 */ /* 0x010fc60007f5e0ff */
[----:B------:R-:W-:Y:S01]  /*75b50*/  IMAD.MOV.U32 R11, RZ, RZ, R14 ;  /* 0x000000ffff0b7224 */ /* 0x000fe200078e000e */
[----:B------:R2:W-:Y:S01]  /*75b60*/  STL [R1+0xf84], R14 ;  /* 0x000f840e01007387 */ /* 0x0005e20000100800 */
[----:B------:R-:W-:-:S03]  /*75b70*/  IMAD.X R13, R13, 0x1, R0, P2 ;  /* 0x000000010d0d7824 */ /* 0x000fc600010e0600 */
[----:B------:R-:W-:Y:S04]  /*75b80*/  STL [R1+0xfc8], R4 ;  /* 0x000fc80401007387 */ /* 0x000fe80000100800 */
[----:B-1----:R-:W3:Y:S04]  /*75b90*/  LDL.LU R12, [R1+0x1108] ;  /* 0x00110800010c7983 */ /* 0x002ee80000300800 */
[----:B------:R1:W-:Y:S04]  /*75ba0*/  STL [R1+0xfc4], R13 ;  /* 0x000fc40d01007387 */ /* 0x0003e80000100800 */
[----:B------:R4:W-:Y:S04]  /*75bb0*/  LDGSTS.E [R3+0x1e80], desc[UR60][R10.64], P0 ;  /* 0x01e800000a037fae */ /* 0x0009e8000812187c */
[----:B--2---:R-:W2:Y:S01]  /*75bc0*/  LDL.LU R14, [R1+0x1104] ;  /* 0x00110400010e7983 */ /* 0x004ea20000300800 */
[----:B----4-:R-:W-:-:S02]  /*75bd0*/  IMAD.MOV.U32 R11, RZ, RZ, R13 ;  /* 0x000000ffff0b7224 */ /* 0x010fc400078e000d */
[----:B------:R-:W-:Y:S01]  /*75be0*/  IMAD.MOV.U32 R10, RZ, RZ, R4 ;  /* 0x000000ffff0a7224 */ /* 0x000fe200078e0004 */
[----:B-1----:R-:W4:Y:S04]  /*75bf0*/  LDL.LU R13, [R1+0x1144] ;  /* 0x00114400010d7983 */ /* 0x002f280000300800 */
[----:B------:R-:W4:Y:S01]  /*75c00*/  LDL.LU R4, [R1+0x1148] ;  /* 0x0011480001047983 */ /* 0x000f220000300800 */
[----:B------:R-:W-:-:S03]  /*75c10*/  IADD3 R19, P1, R19, R5, RZ ;  /* 0x0000000513137210 */ /* 0x000fc60007f3e0ff */
[----:B------:R1:W-:Y:S02]  /*75c20*/  LDGSTS.E [R3+0x2280], desc[UR60][R10.64], P0 ;  /* 0x022800000a037fae */ /* 0x0003e4000812187c */
[----:B------:R-:W-:Y:S02]  /*75c30*/  IMAD.X R20, R20, 0x1, R0, P1 ;  /* 0x0000000114147824 */ /* 0x000fe400008e0600 */
[----:B------:R1:W-:Y:S01]  /*75c40*/  STL [R1+0x1008], R19 ;  /* 0x0010081301007387 */ /* 0x0003e20000100800 */
[----:B------:R-:W-:-:S03]  /*75c50*/  IADD3 R17, P2, R17, R5, RZ ;  /* 0x0000000511117210 */ /* 0x000fc60007f5e0ff */
[----:B------:R1:W-:Y:S01]  /*75c60*/  STL [R1+0x1004], R20 ;  /* 0x0010041401007387 */ /* 0x0003e20000100800 */
[----:B------:R-:W-:Y:S01]  /*75c70*/  IADD3.X R18, R18, R0, RZ, P2, !PT ;  /* 0x0000000012127210 */ /* 0x000fe200017fe4ff */
[----:B-1----:R-:W-:Y:S02]  /*75c80*/  IMAD.MOV.U32 R10, RZ, RZ, R19 ;  /* 0x000000ffff0a7224 */ /* 0x002fe400078e0013 */
[----:B------:R-:W-:Y:S01]  /*75c90*/  STL [R1+0x1048], R17 ;  /* 0x0010481101007387 */ /* 0x000fe20000100800 */
[----:B------:R-:W-:-:S03]  /*75ca0*/  IMAD.MOV.U32 R11, RZ, RZ, R20 ;  /* 0x000000ffff0b7224 */ /* 0x000fc600078e0014 */
[----:B------:R-:W4:Y:S04]  /*75cb0*/  LDL.LU R19, [R1+0x1188] ;  /* 0x0011880001137983 */ /* 0x000f280000300800 */
[----:B------:R1:W-:Y:S04]  /*75cc0*/  STL [R1+0x1044], R18 ;  /* 0x0010441201007387 */ /* 0x0003e80000100800 */
[----:B------:R1:W-:Y:S01]  /*75cd0*/  LDGSTS.E [R3+0x2680], desc[UR60][R10.64], P0 ;  /* 0x026800000a037fae */ /* 0x0003e2000812187c */
[----:B------:R-:W-:-:S03]  /*75ce0*/  IADD3 R21, P1, R21, R5, RZ ;  /* 0x0000000515157210 */ /* 0x000fc60007f3e0ff */
[----:B------:R-:W4:Y:S01]  /*75cf0*/  LDL.LU R20, [R1+0x1184] ;  /* 0x0011840001147983 */ /* 0x000f220000300800 */
[----:B-1----:R-:W-:Y:S02]  /*75d00*/  IMAD.MOV.U32 R10, RZ, RZ, R17 ;  /* 0x000000ffff0a7224 */ /* 0x002fe400078e0011 */
[----:B------:R-:W-:Y:S02]  /*75d10*/  IMAD.MOV.U32 R11, RZ, RZ, R18 ;  /* 0x000000ffff0b7224 */ /* 0x000fe400078e0012 */
[----:B------:R-:W4:Y:S01]  /*75d20*/  LDL.LU R18, [R1+0x11c4] ;  /* 0x0011c40001127983 */ /* 0x000f220000300800 */
[----:B------:R-:W-:-:S03]  /*75d30*/  IADD3.X R22, R22, R0, RZ, P1, !PT ;  /* 0x0000000016167210 */ /* 0x000fc60000ffe4ff */
[----:B------:R-:W4:Y:S04]  /*75d40*/  LDL.LU R17, [R1+0x11c8] ;  /* 0x0011c80001117983 */ /* 0x000f280000300800 */
[----:B------:R1:W-:Y:S04]  /*75d50*/  LDGSTS.E [R3+0x2a80], desc[UR60][R10.64], P0 ;  /* 0x02a800000a037fae */ /* 0x0003e8000812187c */
[----:B------:R1:W-:Y:S01]  /*75d60*/  STL [R1+0x1088], R21 ;  /* 0x0010881501007387 */ /* 0x0003e20000100800 */
[----:B------:R-:W-:-:S03]  /*75d70*/  IADD3 R15, P2, R15, R5, RZ ;  /* 0x000000050f0f7210 */ /* 0x000fc60007f5e0ff */
[----:B------:R1:W-:Y:S02]  /*75d80*/  STL [R1+0x1084], R22 ;  /* 0x0010841601007387 */ /* 0x0003e40000100800 */
[----:B-1----:R-:W-:Y:S02]  /*75d90*/  IMAD.MOV.U32 R10, RZ, RZ, R21 ;  /* 0x000000ffff0a7224 */ /* 0x002fe400078e0015 */
[----:B------:R-:W-:Y:S01]  /*75da0*/  STL [R1+0x10c8], R15 ;  /* 0x0010c80f01007387 */ /* 0x000fe20000100800 */
[----:B------:R-:W-:Y:S02]  /*75db0*/  IMAD.X R16, R16, 0x1, R0, P2 ;  /* 0x0000000110107824 */ /* 0x000fe400010e0600 */
[----:B------:R-:W-:Y:S01]  /*75dc0*/  IMAD.MOV.U32 R11, RZ, RZ, R22 ;  /* 0x000000ffff0b7224 */ /* 0x000fe200078e0016 */
[----:B------:R-:W4:Y:S04]  /*75dd0*/  LDL.LU R21, [R1+0x1208] ;  /* 0x0012080001157983 */ /* 0x000f280000300800 */
[----:B------:R1:W-:Y:S04]  /*75de0*/  STL [R1+0x10c4], R16 ;  /* 0x0010c41001007387 */ /* 0x0003e80000100800 */
[----:B------:R1:W-:Y:S04]  /*75df0*/  LDGSTS.E [R3+0x2e80], desc[UR60][R10.64], P0 ;  /* 0x02e800000a037fae */ /* 0x0003e8000812187c */
[----:B------:R-:W4:Y:S01]  /*75e00*/  LDL.LU R22, [R1+0x1204] ;  /* 0x0012040001167983 */ /* 0x000f220000300800 */
[----:B-1----:R-:W-:Y:S01]  /*75e10*/  IMAD.MOV.U32 R10, RZ, RZ, R15 ;  /* 0x000000ffff0a7224 */ /* 0x002fe200078e000f */
[----:B------:R-:W-:-:S02]  /*75e20*/  MOV R11, R16 ;  /* 0x00000010000b7202 */ /* 0x000fc40000000f00 */
[----:B------:R-:W4:Y:S04]  /*75e30*/  LDL.LU R16, [R1+0x1244] ;  /* 0x0012440001107983 */ /* 0x000f280000300800 */
[----:B------:R-:W4:Y:S04]  /*75e40*/  LDL.LU R15, [R1+0x1248] ;  /* 0x00124800010f7983 */ /* 0x000f280000300800 */
[----:B------:R1:W-:Y:S01]  /*75e50*/  LDGSTS.E [R3+0x3280], desc[UR60][R10.64], P0 ;  /* 0x032800000a037fae */ /* 0x0003e2000812187c */
[----:B---3--:R-:W-:-:S05]  /*75e60*/  IADD3 R12, P1, R12, R5, RZ ;  /* 0x000000050c0c7210 */ /* 0x008fca0007f3e0ff */
[----:B------:R3:W-:Y:S01]  /*75e70*/  STL [R1+0x1108], R12 ;  /* 0x0011080c01007387 */ /* 0x0007e20000100800 */
[----:B-1----:R-:W-:Y:S02]  /*75e80*/  IMAD.MOV.U32 R10, RZ, RZ, R12 ;  /* 0x000000ffff0a7224 */ /* 0x002fe400078e000c */
[----:B--2---:R-:W-:-:S04]  /*75e90*/  IMAD.X R14, R14, 0x1, R0, P1 ;  /* 0x000000010e0e7824 */ /* 0x004fc800008e0600 */
[----:B------:R-:W-:Y:S01]  /*75ea0*/  IMAD.MOV.U32 R11, RZ, RZ, R14 ;  /* 0x000000ffff0b7224 */ /* 0x000fe200078e000e */
[----:B------:R1:W-:Y:S04]  /*75eb0*/  STL [R1+0x1104], R14 ;  /* 0x0011040e01007387 */ /* 0x0003e80000100800 */
[----:B------:R2:W-:Y:S01]  /*75ec0*/  LDGSTS.E [R3+0x3680], desc[UR60][R10.64], P0 ;  /* 0x036800000a037fae */ /* 0x0005e2000812187c */
[----:B----4-:R-:W-:-:S05]  /*75ed0*/  IADD3 R4, P2, R4, R5, RZ ;  /* 0x0000000504047210 */ /* 0x010fca0007f5e0ff */
[----:B------:R-:W-:Y:S01]  /*75ee0*/  IMAD.X R13, R13, 0x1, R0, P2 ;  /* 0x000000010d0d7824 */ /* 0x000fe200010e0600 */
[----:B------:R-:W-:Y:S04]  /*75ef0*/  STL [R1+0x1148], R4 ;  /* 0x0011480401007387 */ /* 0x000fe80000100800 */
[----:B---3--:R-:W3:Y:S01]  /*75f00*/  LDL.LU R12, [R1+0x1288] ;  /* 0x00128800010c7983 */ /* 0x008ee20000300800 */
[----:B--2---:R-:W-:Y:S01]  /*75f10*/  IMAD.MOV.U32 R11, RZ, RZ, R13 ;  /* 0x000000ffff0b7224 */ /* 0x004fe200078e000d */
[----:B------:R-:W-:Y:S02]  /*75f20*/  MOV R10, R4 ;  /* 0x00000004000a7202 */ /* 0x000fe40000000f00 */
[----:B------:R2:W-:Y:S04]  /*75f30*/  STL [R1+0x1144], R13 ;  /* 0x0011440d01007387 */ /* 0x0005e80000100800 */
[----:B-1----:R-:W4:Y:S01]  /*75f40*/  LDL.LU R14, [R1+0x1284] ;  /* 0x00128400010e7983 */ /* 0x002f220000300800 */
[----:B------:R-:W-:-:S03]  /*75f50*/  IADD3 R19, P1, R19, R5, RZ ;  /* 0x0000000513137210 */ /* 0x000fc60007f3e0ff */
[----:B------:R1:W-:Y:S04]  /*75f60*/  LDGSTS.E [R3+0x3a80], desc[UR60][R10.64], P0 ;  /* 0x03a800000a037fae */ /* 0x0003e8000812187c */
[----:B--2---:R-:W2:Y:S04]  /*75f70*/  LDL.LU R13, [R1+0x12c4] ;  /* 0x0012c400010d7983 */ /* 0x004ea80000300800 */
[----:B------:R-:W2:Y:S01]  /*75f80*/  LDL.LU R4, [R1+0x12c8] ;  /* 0x0012c80001047983 */ /* 0x000ea20000300800 */
[----:B------:R-:W-:Y:S02]  /*75f90*/  IMAD.X R20, R20, 0x1, R0, P1 ;  /* 0x0000000114147824 */ /* 0x000fe400008e0600 */
[----:B-1----:R-:W-:-:S03]  /*75fa0*/  IMAD.MOV.U32 R10, RZ, RZ, R19 ;  /* 0x000000ffff0a7224 */ /* 0x002fc600078e0013 */
[----:B------:R-:W-:Y:S01]  /*75fb0*/  MOV R11, R20 ;  /* 0x00000014000b7202 */ /* 0x000fe20000000f00 */
[----:B------:R1:W-:Y:S04]  /*75fc0*/  STL [R1+0x1188], R19 ;  /* 0x0011881301007387 */ /* 0x0003e80000100800 */
[----:B------:R1:W-:Y:S01]  /*75fd0*/  LDGSTS.E [R3+0x3e80], desc[UR60][R10.64], P0 ;  /* 0x03e800000a037fae */ /* 0x0003e2000812187c */
[----:B------:R-:W-:-:S03]  /*75fe0*/  IADD3 R17, P2, R17, R5, RZ ;  /* 0x0000000511117210 */ /* 0x000fc60007f5e0ff */
[----:B------:R1:W-:Y:S02]  /*75ff0*/  STL [R1+0x1184], R20 ;  /* 0x0011841401007387 */ /* 0x0003e40000100800 */
[----:B------:R-:W-:Y:S02]  /*76000*/  IMAD.X R18, R18, 0x1, R0, P2 ;  /* 0x0000000112127824 */ /* 0x000fe400010e0600 */
[----:B------:R-:W-:Y:S01]  /*76010*/  STL [R1+0x11c8], R17 ;  /* 0x0011c81101007387 */ /* 0x000fe20000100800 */
[----:B-1----:R-:W-:Y:S02]  /*76020*/  IMAD.MOV.U32 R10, RZ, RZ, R17 ;  /* 0x000000ffff0a7224 */ /* 0x002fe400078e0011 */
[----:B------:R-:W-:Y:S01]  /*76030*/  IMAD.MOV.U32 R11, RZ, RZ, R18 ;  /* 0x000000ffff0b7224 */ /* 0x000fe200078e0012 */
[----:B------:R-:W2:Y:S04]  /*76040*/  LDL.LU R19, [R1+0x1308] ;  /* 0x0013080001137983 */ /* 0x000ea80000300800 */
[----:B------:R1:W-:Y:S04]  /*76050*/  STL [R1+0x11c4], R18 ;  /* 0x0011c41201007387 */ /* 0x0003e80000100800 */
[----:B------:R-:W2:Y:S01]  /*76060*/  LDL.LU R20, [R1+0x1304] ;  /* 0x0013040001147983 */ /* 0x000ea20000300800 */
[----:B------:R-:W-:-:S03]  /*76070*/  IADD3 R21, P1, R21, R5, RZ ;  /* 0x0000000515157210 */ /* 0x000fc60007f3e0ff */
[----:B------:R1:W-:Y:S04]  /*76080*/  LDGSTS.E [R3+0x4280], desc[UR60][R10.64], P0 ;  /* 0x042800000a037fae */ /* 0x0003e8000812187c */
[----:B-1----:R-:W2:Y:S04]  /*76090*/  LDL.LU R18, [R1+0x1344] ;  /* 0x0013440001127983 */ /* 0x002ea80000300800 */
[----:B------:R-:W2:Y:S01]  /*760a0*/  LDL.LU R17, [R1+0x1348] ;  /* 0x0013480001117983 */ /* 0x000ea20000300800 */
[----:B------:R-:W-:Y:S01]  /*760b0*/  IMAD.X R22, R22, 0x1, R0, P1 ;  /* 0x0000000116167824 */ /* 0x000fe200008e0600 */
[----:B------:R-:W-:-:S03]  /*760c0*/  MOV R10, R21 ;  /* 0x00000015000a7202 */ /* 0x000fc60000000f00 */
[----:B------:R-:W-:Y:S01]  /*760d0*/  IMAD.MOV.U32 R11, RZ, RZ, R22 ;  /* 0x000000ffff0b7224 */ /* 0x000fe200078e0016 */
        /* <DEDUP_REMOVED lines=10> */
[----:B------:R-:W2:Y:S04]  /*76180*/  LDL.LU R22, [R1+0x1384] ;  /* 0x0013840001167983 */ /* 0x000ea80000300800 */
[----:B------:R4:W-:Y:S04]  /*76190*/  LDGSTS.E [R3+0x4a80], desc[UR60][R10.64], P0 ;  /* 0x04a800000a037fae */ /* 0x0009e8000812187c */
[----:B-1----:R-:W2:Y:S04]  /*761a0*/  LDL.LU R16, [R1+0x13c4] ;  /* 0x0013c40001107983 */ /* 0x002ea80000300800 */
[----:B------:R-:W2:Y:S01]  /*761b0*/  LDL.LU R15, [R1+0x13c8] ;  /* 0x0013c800010f7983 */ /* 0x000ea20000300800 */
[----:B---3--:R-:W-:-:S05]  /*761c0*/  IADD3 R12, P1, R12, R5, RZ ;  /* 0x000000050c0c7210 */ /* 0x008fca0007f3e0ff */
[----:B----4-:R-:W-:Y:S02]  /*761d0*/  IMAD.X R14, R14, 0x1, R0, P1 ;  /* 0x000000010e0e7824 */ /* 0x010fe400008e0600 */
[----:B------:R-:W-:Y:S02]  /*761e0*/  IMAD.MOV.U32 R10, RZ, RZ, R12 ;  /* 0x000000ffff0a7224 */ /* 0x000fe400078e000c */
[----:B------:R-:W-:Y:S01]  /*761f0*/  IMAD.MOV.U32 R11, RZ, RZ, R14 ;  /* 0x000000ffff0b7224 */ /* 0x000fe200078e000e */
[----:B------:R1:W-:Y:S01]  /*76200*/  STL [R1+0x1288], R12 ;  /* 0x0012880c01007387 */ /* 0x0003e20000100800 */
[----:B--2---:R-:W-:-:S03]  /*76210*/  IADD3 R4, P2, R4, R5, RZ ;  /* 0x0000000504047210 */ /* 0x004fc60007f5e0ff */
[----:B------:R-:W-:Y:S01]  /*76220*/  STL [R1+0x1284], R14 ;  /* 0x0012840e01007387 */ /* 0x000fe20000100800 */
[----:B------:R-:W-:-:S03]  /*76230*/  IADD3.X R13, R13, R0, RZ, P2, !PT ;  /* 0x000000000d0d7210 */ /* 0x000fc600017fe4ff */
[----:B------:R-:W-:Y:S04]  /*76240*/  STL [R1+0x12c8], R4 ;  /* 0x0012c80401007387 */ /* 0x000fe80000100800 */
[----:B-1----:R-:W2:Y:S04]  /*76250*/  LDL.LU R12, [R1+0x1408] ;  /* 0x00140800010c7983 */ /* 0x002ea80000300800 */
[----:B------:R1:W-:Y:S04]  /*76260*/  LDGSTS.E [R3+0x4e80], desc[UR60][R10.64], P0 ;  /* 0x04e800000a037fae */ /* 0x0003e8000812187c */
[----:B------:R3:W-:Y:S01]  /*76270*/  STL [R1+0x12c4], R13 ;  /* 0x0012c40d01007387 */ /* 0x0007e20000100800 */
[----:B-1----:R-:W-:-:S03]  /*76280*/  IMAD.MOV.U32 R11, RZ, RZ, R13 ;  /* 0x000000ffff0b7224 */ /* 0x002fc600078e000d */
[----:B---3--:R-:W3:Y:S01]  /*76290*/  LDL.LU R13, [R1+0x1404] ;  /* 0x00140400010d7983 */ /* 0x008ee20000300800 */
[----:B------:R-:W-:-:S03]  /*762a0*/  IMAD.MOV.U32 R10, RZ, RZ, R4 ;  /* 0x000000ffff0a7224 */ /* 0x000fc600078e0004 */
[----:B------:R-:W4:Y:S04]  /*762b0*/  LDL.LU R14, [R1+0x1444] ;  /* 0x00144400010e7983 */ /* 0x000f280000300800 */
[----:B------:R-:W4:Y:S01]  /*762c0*/  LDL.LU R4, [R1+0x1448] ;  /* 0x0014480001047983 */ /* 0x000f220000300800 */
[----:B------:R-:W-:-:S03]  /*762d0*/  IADD3 R19, P1, R19, R5, RZ ;  /* 0x0000000513137210 */ /* 0x000fc60007f3e0ff */
[----:B------:R1:W-:Y:S01]  /*762e0*/  LDGSTS.E [R3+0x5280], desc[UR60][R10.64], P0 ;  /* 0x052800000a037fae */ /* 0x0003e2000812187c */
[----:B------:R-:W-:-:S03]  /*762f0*/  IADD3.X R20, R20, R0, RZ, P1, !PT ;  /* 0x0000000014147210 */ /* 0x000fc60000ffe4ff */
[----:B------:R1:W-:Y:S01]  /*76300*/  STL [R1+0x1308], R19 ;  /* 0x0013081301007387 */ /* 0x0003e20000100800 */
[----:B------:R-:W-:Y:S01]  /*76310*/  IADD3 R17, P2, R17, R5, RZ ;  /* 0x0000000511117210 */ /* 0x000fe20007f5e0ff */
[----:B-1----:R-:W-:Y:S02]  /*76320*/  IMAD.MOV.U32 R10, RZ, RZ, R19 ;  /* 0x000000ffff0a7224 */ /* 0x002fe400078e0013 */
[----:B------:R-:W-:Y:S01]  /*76330*/  IMAD.MOV.U32 R11, RZ, RZ, R20 ;  /* 0x000000ffff0b7224 */ /* 0x000fe200078e0014 */
[----:B------:R1:W-:Y:S01]  /*76340*/  STL [R1+0x1304], R20 ;  /* 0x0013041401007387 */ /* 0x0003e20000100800 */
[----:B------:R-:W-:-:S03]  /*76350*/  IMAD.X R18, R18, 0x1, R0, P2 ;  /* 0x0000000112127824 */ /* 0x000fc600010e0600 */
[----:B------:R-:W-:Y:S04]  /*76360*/  STL [R1+0x1348], R17 ;  /* 0x0013481101007387 */ /* 0x000fe80000100800 */
[----:B------:R-:W4:Y:S04]  /*76370*/  LDL.LU R19, [R1+0x1488] ;  /* 0x0014880001137983 */ /* 0x000f280000300800 */
[----:B------:R1:W-:Y:S04]  /*76380*/  LDGSTS.E [R3+0x5680], desc[UR60][R10.64], P0 ;  /* 0x056800000a037fae */ /* 0x0003e8000812187c */
[----:B------:R1:W-:Y:S04]  /*76390*/  STL [R1+0x1344], R18 ;  /* 0x0013441201007387 */ /* 0x0003e80000100800 */
[----:B-1----:R-:W4:Y:S01]  /*763a0*/  LDL.LU R20, [R1+0x1484] ;  /* 0x0014840001147983 */ /* 0x002f220000300800 */
[----:B------:R-:W-:Y:S01]  /*763b0*/  IADD3 R21, P1, R21, R5, RZ ;  /* 0x0000000515157210 */ /* 0x000fe20007f3e0ff */
[----:B------:R-:W-:Y:S01]  /*763c0*/  IMAD.MOV.U32 R10, RZ, RZ, R17 ;  /* 0x000000ffff0a7224 */ /* 0x000fe200078e0011 */
[----:B------:R-:W-:-:S02]  /*763d0*/  MOV R11, R18 ;  /* 0x00000012000b7202 */ /* 0x000fc40000000f00 */
[----:B------:R-:W4:Y:S01]  /*763e0*/  LDL.LU R18, [R1+0x14c4] ;  /* 0x0014c40001127983 */ /* 0x000f220000300800 */
[----:B------:R-:W-:-:S03]  /*763f0*/  IMAD.X R22, R22, 0x1, R0, P1 ;  /* 0x0000000116167824 */ /* 0x000fc600008e0600 */
[----:B------:R-:W4:Y:S04]  /*76400*/  LDL.LU R17, [R1+0x14c8] ;  /* 0x0014c80001117983 */ /* 0x000f280000300800 */
[----:B------:R1:W-:Y:S01]  /*76410*/  LDGSTS.E [R3+0x5a80], desc[UR60][R10.64], P0 ;  /* 0x05a800000a037fae */ /* 0x0003e2000812187c */
[----:B------:R-:W-:-:S03]  /*76420*/  IADD3 R15, P2, R15, R5, RZ ;  /* 0x000000050f0f7210 */ /* 0x000fc60007f5e0ff */
[----:B------:R1:W-:Y:S02]  /*76430*/  STL [R1+0x1388], R21 ;  /* 0x0013881501007387 */ /* 0x0003e40000100800 */
        /* <DEDUP_REMOVED lines=9> */
[----:B------:R-:W-:Y:S01]  /*764d0*/  MOV R10, R15 ;  /* 0x0000000f000a7202 */ /* 0x000fe20000000f00 */
[----:B------:R-:W-:-:S02]  /*764e0*/  IMAD.MOV.U32 R11, RZ, RZ, R16 ;  /* 0x000000ffff0b7224 */ /* 0x000fc400078e0010 */
[----:B------:R-:W4:Y:S04]  /*764f0*/  LDL.LU R16, [R1+0x1544] ;  /* 0x0015440001107983 */ /* 0x000f280000300800 */
[----:B------:R-:W4:Y:S04]  /*76500*/  LDL.LU R15, [R1+0x1548] ;  /* 0x00154800010f7983 */ /* 0x000f280000300800 */
[----:B------:R1:W-:Y:S01]  /*76510*/  LDGSTS.E [R3+0x6280], desc[UR60][R10.64], P0 ;  /* 0x062800000a037fae */ /* 0x0003e2000812187c */
[----:B--2---:R-:W-:-:S05]  /*76520*/  IADD3 R12, P1, R12, R5, RZ ;  /* 0x000000050c0c7210 */ /* 0x004fca0007f3e0ff */
[----:B------:R-:W-:Y:S01]  /*76530*/  STL [R1+0x1408], R12 ;  /* 0x0014080c01007387 */ /* 0x000fe20000100800 */
[----:B-1----:R-:W-:Y:S02]  /*76540*/  IMAD.MOV.U32 R10, RZ, RZ, R12 ;  /* 0x000000ffff0a7224 */ /* 0x002fe400078e000c */
[----:B---3--:R-:W-:Y:S01]  /*76550*/  IMAD.X R13, R13, 0x1, R0, P1 ;  /* 0x000000010d0d7824 */ /* 0x008fe200008e0600 */
[----:B----4-:R-:W-:-:S04]  /*76560*/  IADD3 R4, P2, R4, R5, RZ ;  /* 0x0000000504047210 */ /* 0x010fc80007f5e0ff */
[----:B------:R1:W-:Y:S01]  /*76570*/  STL [R1+0x1404], R13 ;  /* 0x0014040d01007387 */ /* 0x0003e20000100800 */
[----:B------:R-:W-:Y:S01]  /*76580*/  MOV R11, R13 ;  /* 0x0000000d000b7202 */ /* 0x000fe20000000f00 */
[----:B------:R-:W-:Y:S02]  /*76590*/  IMAD.X R14, R14, 0x1, R0, P2 ;  /* 0x000000010e0e7824 */ /* 0x000fe400010e0600 */
[----:B------:R-:W-:Y:S04]  /*765a0*/  STL [R1+0x1448], R4 ;  /* 0x0014480401007387 */ /* 0x000fe80000100800 */
[----:B------:R2:W-:Y:S04]  /*765b0*/  LDGSTS.E [R3+0x6680], desc[UR60][R10.64], P0 ;  /* 0x066800000a037fae */ /* 0x0005e8000812187c */
[----:B-1----:R-:W3:Y:S04]  /*765c0*/  LDL.LU R13, [R1+0x1584] ;  /* 0x00158400010d7983 */ /* 0x002ee80000300800 */
[----:B------:R1:W-:Y:S04]  /*765d0*/  STL [R1+0x1444], R14 ;  /* 0x0014440e01007387 */ /* 0x0003e80000100800 */
[----:B------:R-:W4:Y:S01]  /*765e0*/  LDL.LU R12, [R1+0x1588] ;  /* 0x00158800010c7983 */ /* 0x000f220000300800 */
[----:B--2---:R-:W-:-:S02]  /*765f0*/  IMAD.MOV.U32 R11, RZ, RZ, R14 ;  /* 0x000000ffff0b7224 */ /* 0x004fc400078e000e */
[----:B------:R-:W-:Y:S01]  /*76600*/  IMAD.MOV.U32 R10, RZ, RZ, R4 ;  /* 0x000000ffff0a7224 */ /* 0x000fe200078e0004 */
[----:B-1----:R-:W2:Y:S04]  /*76610*/  LDL.LU R14, [R1+0x15c4] ;  /* 0x0015c400010e7983 */ /* 0x002ea80000300800 */
[----:B------:R-:W2:Y:S01]  /*76620*/  LDL.LU R4, [R1+0x15c8] ;  /* 0x0015c80001047983 */ /* 0x000ea20000300800 */
[----:B------:R-:W-:-:S03]  /*76630*/  IADD3 R19, P1, R19, R5, RZ ;  /* 0x0000000513137210 */ /* 0x000fc60007f3e0ff */
[----:B------:R1:W-:Y:S02]  /*76640*/  LDGSTS.E [R3+0x6a80], desc[UR60][R10.64], P0 ;  /* 0x06a800000a037fae */ /* 0x0003e4000812187c */
[----:B------:R-:W-:Y:S02]  /*76650*/  IMAD.X R20, R20, 0x1, R0, P1 ;  /* 0x0000000114147824 */ /* 0x000fe400008e0600 */
[----:B------:R1:W-:Y:S02]  /*76660*/  STL [R1+0x1488], R19 ;  /* 0x0014881301007387 */ /* 0x0003e40000100800 */
[----:B-1----:R-:W-:Y:S02]  /*76670*/  MOV R10, R19 ;  /* 0x00000013000a7202 */ /* 0x002fe40000000f00 */
[----:B------:R-:W-:Y:S01]  /*76680*/  IADD3 R17, P2, R17, R5, RZ ;  /* 0x0000000511117210 */ /* 0x000fe20007f5e0ff */
[----:B------:R-:W-:-:S04]  /*76690*/  IMAD.MOV.U32 R11, RZ, RZ, R20 ;  /* 0x000000ffff0b7224 */ /* 0x000fc800078e0014 */
[----:B------:R-:W-:Y:S01]  /*766a0*/  IMAD.X R18, R18, 0x1, R0, P2 ;  /* 0x0000000112127824 */ /* 0x000fe200010e0600 */
[----:B------:R1:W-:Y:S04]  /*766b0*/  LDGSTS.E [R3+0x6e80], desc[UR60][R10.64], P0 ;  /* 0x06e800000a037fae */ /* 0x0003e8000812187c */
[----:B------:R1:W-:Y:S04]  /*766c0*/  STL [R1+0x1484], R20 ;  /* 0x0014841401007387 */ /* 0x0003e80000100800 */
[----:B------:R-:W-:Y:S01]  /*766d0*/  STL [R1+0x14c8], R17 ;  /* 0x0014c81101007387 */ /* 0x000fe20000100800 */
[----:B-1----:R-:W-:-:S03]  /*766e0*/  IMAD.MOV.U32 R10, RZ, RZ, R17 ;  /* 0x000000ffff0a7224 */ /* 0x002fc600078e0011 */
[----:B------:R-:W2:Y:S01]  /*766f0*/  LDL.LU R19, [R1+0x1608] ;  /* 0x0016080001137983 */ /* 0x000ea20000300800 */
[----:B------:R-:W-:Y:S01]  /*76700*/  IMAD.MOV.U32 R11, RZ, RZ, R18 ;  /* 0x000000ffff0b7224 */ /* 0x000fe200078e0012 */
[----:B------:R-:W-:Y:S02]  /*76710*/  IADD3 R21, P1, R21, R5, RZ ;  /* 0x0000000515157210 */ /* 0x000fe40007f3e0ff */
[----:B------:R1:W-:Y:S04]  /*76720*/  STL [R1+0x14c4], R18 ;  /* 0x0014c41201007387 */ /* 0x0003e80000100800 */
[----:B------:R-:W2:Y:S04]  /*76730*/  LDL.LU R20, [R1+0x1604] ;  /* 0x0016040001147983 */ /* 0x000ea80000300800 */
[----:B------:R1:W-:Y:S01]  /*76740*/  LDGSTS.E [R3+0x7280], desc[UR60][R10.64], P0 ;  /* 0x072800000a037fae */ /* 0x0003e2000812187c */
[----:B------:R-:W-:-:S03]  /*76750*/  IMAD.X R22, R22, 0x1, R0, P1 ;  /* 0x0000000116167824 */ /* 0x000fc600008e0600 */
[----:B-1----:R-:W2:Y:S04]  /*76760*/  LDL.LU R18, [R1+0x1644] ;  /* 0x0016440001127983 */ /* 0x002ea80000300800 */
[----:B------:R-:W2:Y:S01]  /*76770*/  LDL.LU R17, [R1+0x1648] ;  /* 0x0016480001117983 */ /* 0x000ea20000300800 */
[----:B------:R-:W-:Y:S01]  /*76780*/  IADD3 R15, P2, R15, R5, RZ ;  /* 0x000000050f0f7210 */ /* 0x000fe20007f5e0ff */
[----:B------:R-:W-:Y:S02]  /*76790*/  IMAD.MOV.U32 R10, RZ, RZ, R21 ;  /* 0x000000ffff0a7224 */ /* 0x000fe400078e0015 */
[----:B------:R-:W-:Y:S01]  /*767a0*/  IMAD.MOV.U32 R11, RZ, RZ, R22 ;  /* 0x000000ffff0b7224 */ /* 0x000fe200078e0016 */
[----:B------:R-:W-:Y:S01]  /*767b0*/  IADD3.X R16, R16, R0, RZ, P2, !PT ;  /* 0x0000000010107210 */ /* 0x000fe200017fe4ff */
[----:B------:R-:W-:Y:S04]  /*767c0*/  STL [R1+0x1508], R21 ;  /* 0x0015081501007387 */ /* 0x000fe80000100800 */
[----:B------:R-:W-:Y:S04]  /*767d0*/  STL [R1+0x1504], R22 ;  /* 0x0015041601007387 */ /* 0x000fe80000100800 */
[----:B------:R-:W-:Y:S04]  /*767e0*/  STL [R1+0x1548], R15 ;  /* 0x0015480f01007387 */ /* 0x000fe80000100800 */
[----:B------:R1:W-:Y:S04]  /*767f0*/  LDGSTS.E [R3+0x7680], desc[UR60][R10.64], P0 ;  /* 0x076800000a037fae */ /* 0x0003e8000812187c */
[----:B------:R1:W-:Y:S02]  /*76800*/  STL [R1+0x1544], R16 ;  /* 0x0015441001007387 */ /* 0x0003e40000100800 */
[----:B-1----:R-:W-:-:S02]  /*76810*/  IMAD.MOV.U32 R10, RZ, RZ, R15 ;  /* 0x000000ffff0a7224 */ /* 0x002fc400078e000f */
[----:B------:R-:W-:Y:S02]  /*76820*/  IMAD.MOV.U32 R11, RZ, RZ, R16 ;  /* 0x000000ffff0b7224 */ /* 0x000fe400078e0010 */
[----:B------:R-:W2:Y:S04]  /*76830*/  LDL.LU R16, [R1+0x1684] ;  /* 0x0016840001107983 */ /* 0x000ea80000300800 */
[----:B------:R-:W2:Y:S04]  /*76840*/  LDL.LU R15, [R1+0x1688] ;  /* 0x00168800010f7983 */ /* 0x000ea80000300800 */
[----:B------:R-:W2:Y:S04]  /*76850*/  LDL.LU R152, [R1+0x16c4] ;  /* 0x0016c40001987983 */ /* 0x000ea80000300800 */
[----:B------:R1:W-:Y:S01]  /*76860*/  LDGSTS.E [R3+0x7a80], desc[UR60][R10.64], P0 ;  /* 0x07a800000a037fae */ /* 0x0003e2000812187c */
[----:B----4-:R-:W-:-:S04]  /*76870*/  IADD3 R12, P1, R12, R5, RZ ;  /* 0x000000050c0c7210 */ /* 0x010fc80007f3e0ff */
[----:B---3--:R-:W-:Y:S01]  /*76880*/  IADD3.X R13, R13, R0, RZ, P1, !PT ;  /* 0x000000000d0d7210 */ /* 0x008fe20000ffe4ff */
[----:B------:R-:W-:Y:S01]  /*76890*/  STL [R1+0x1588], R12 ;  /* 0x0015880c01007387 */ /* 0x000fe20000100800 */
[----:B--2---:R-:W-:-:S03]  /*768a0*/  IADD3 R4, P2, R4, R5, RZ ;  /* 0x0000000504047210 */ /* 0x004fc60007f5e0ff */
[----:B------:R2:W-:Y:S01]  /*768b0*/  STL [R1+0x1584], R13 ;  /* 0x0015840d01007387 */ /* 0x0005e20000100800 */
[----:B-1----:R-:W-:-:S03]  /*768c0*/  IMAD.MOV.U32 R11, RZ, RZ, R13 ;  /* 0x000000ffff0b7224 */ /* 0x002fc600078e000d */
[----:B------:R-:W-:Y:S01]  /*768d0*/  STL [R1+0x15c8], R4 ;  /* 0x0015c80401007387 */ /* 0x000fe20000100800 */
[----:B------:R-:W-:-:S03]  /*768e0*/  IMAD.X R14, R14, 0x1, R0, P2 ;  /* 0x000000010e0e7824 */ /* 0x000fc600010e0600 */
[----:B--2---:R-:W2:Y:S01]  /*768f0*/  LDL.LU R13, [R1+0x16c8] ;  /* 0x0016c800010d7983 */ /* 0x004ea20000300800 */
[----:B------:R-:W-:-:S03]  /*76900*/  IMAD.MOV.U32 R10, RZ, RZ, R12 ;  /* 0x000000ffff0a7224 */ /* 0x000fc600078e000c */
[----:B------:R1:W-:Y:S04]  /*76910*/  STL [R1+0x15c4], R14 ;  /* 0x0015c40e01007387 */ /* 0x0003e80000100800 */
[----:B------:R-:W3:Y:S04]  /*76920*/  LDL.LU R12, [R1+0x1708] ;  /* 0x00170800010c7983 */ /* 0x000ee80000300800 */
[----:B------:R4:W-:Y:S02]  /*76930*/  LDGSTS.E [R3+0x7e80], desc[UR60][R10.64], P0 ;  /* 0x07e800000a037fae */ /* 0x0009e4000812187c */
[----:B----4-:R-:W-:Y:S01]  /*76940*/  MOV R11, R14 ;  /* 0x0000000e000b7202 */ /* 0x010fe20000000f00 */
[----:B------:R-:W-:Y:S01]  /*76950*/  IMAD.MOV.U32 R10, RZ, RZ, R4 ;  /* 0x000000ffff0a7224 */ /* 0x000fe200078e0004 */
[----:B-1----:R-:W4:Y:S04]  /*76960*/  LDL.LU R14, [R1+0x1704] ;  /* 0x00170400010e7983 */ /* 0x002f280000300800 */
[----:B------:R-:W4:Y:S04]  /*76970*/  LDL.LU R23, [R1+0x1744] ;  /* 0x0017440001177983 */ /* 0x000f280000300800 */
[----:B------:R-:W4:Y:S01]  /*76980*/  LDL.LU R4, [R1+0x1748] ;  /* 0x0017480001047983 */ /* 0x000f220000300800 */
[----:B------:R-:W-:-:S03]  /*76990*/  IADD3 R19, P1, R19, R5, RZ ;  /* 0x0000000513137210 */ /* 0x000fc60007f3e0ff */
[----:B------:R1:W-:Y:S02]  /*769a0*/  LDGSTS.E [R3+0x20280], desc[UR60][R10.64], P0 ;  /* 0x202800000a037fae */ /* 0x0003e4000812187c */
[----:B------:R-:W-:Y:S02]  /*769b0*/  IMAD.X R20, R20, 0x1, R0, P1 ;  /* 0x0000000114147824 */ /* 0x000fe400008e0600 */
[----:B------:R-:W-:Y:S04]  /*769c0*/  STL [R1+0x1608], R19 ;  /* 0x0016081301007387 */ /* 0x000fe80000100800 */
[----:B------:R1:W-:Y:S01]  /*769d0*/  STL [R1+0x1604], R20 ;  /* 0x0016041401007387 */ /* 0x0003e20000100800 */
[----:B------:R-:W-:Y:S01]  /*769e0*/  IADD3 R17, P2, R17, R5, RZ ;  /* 0x0000000511117210 */ /* 0x000fe20007f5e0ff */
[----:B-1----:R-:W-:-:S04]  /*769f0*/  IMAD.MOV.U32 R10, RZ, RZ, R19 ;  /* 0x000000ffff0a7224 */ /* 0x002fc800078e0013 */
[----:B------:R-:W-:Y:S01]  /*76a00*/  IMAD.X R18, R18, 0x1, R0, P2 ;  /* 0x0000000112127824 */ /* 0x000fe200010e0600 */
[----:B------:R-:W-:Y:S01]  /*76a10*/  STL [R1+0x1648], R17 ;  /* 0x0016481101007387 */ /* 0x000fe20000100800 */
[----:B------:R-:W-:-:S03]  /*76a20*/  IMAD.MOV.U32 R11, RZ, RZ, R20 ;  /* 0x000000ffff0b7224 */ /* 0x000fc600078e0014 */
[----:B------:R-:W4:Y:S04]  /*76a30*/  LDL.LU R21, [R1+0x1788] ;  /* 0x0017880001157983 */ /* 0x000f280000300800 */
[----:B------:R1:W-:Y:S04]  /*76a40*/  STL [R1+0x1644], R18 ;  /* 0x0016441201007387 */ /* 0x0003e80000100800 */
[----:B------:R-:W4:Y:S04]  /*76a50*/  LDL.LU R22, [R1+0x1784] ;  /* 0x0017840001167983 */ /* 0x000f280000300800 */
[----:B------:R-:W4:Y:S04]  /*76a60*/  LDL.LU R20, [R1+0x17c4] ;  /* 0x0017c40001147983 */ /* 0x000f280000300800 */
[----:B------:R1:W-:Y:S04]  /*76a70*/  LDGSTS.E [R3+0x20680], desc[UR60][R10.64], P0 ;  /* 0x206800000a037fae */ /* 0x0003e8000812187c */
[----:B------:R-:W4:Y:S01]  /*76a80*/  LDL.LU R19, [R1+0x17c8] ;  /* 0x0017c80001137983 */ /* 0x000f220000300800 */
[----:B-1----:R-:W-:-:S02]  /*76a90*/  MOV R10, R17 ;  /* 0x00000011000a7202 */ /* 0x002fc40000000f00 */
[----:B------:R-:W-:Y:S01]  /*76aa0*/  IADD3 R15, P1, R15, R5, RZ ;  /* 0x000000050f0f7210 */ /* 0x000fe20007f3e0ff */
[----:B------:R-:W-:Y:S02]  /*76ab0*/  IMAD.MOV.U32 R11, RZ, RZ, R18 ;  /* 0x000000ffff0b7224 */ /* 0x000fe400078e0012 */
[----:B------:R-:W4:Y:S02]  /*76ac0*/  LDL.LU R18, [R1+0x1864] ;  /* 0x0018640001127983 */ /* 0x000f240000300800 */
[----:B------:R-:W-:Y:S02]  /*76ad0*/  IMAD.X R16, R16, 0x1, R0, P1 ;  /* 0x0000000110107824 */ /* 0x000fe400008e0600 */
[----:B------:R-:W4:Y:S04]  /*76ae0*/  LDL.LU R17, [R1+0x1868] ;  /* 0x0018680001117983 */ /* 0x000f280000300800 */
[----:B------:R-:W-:Y:S04]  /*76af0*/  STL [R1+0x1688], R15 ;  /* 0x0016880f01007387 */ /* 0x000fe80000100800 */
[----:B------:R1:W-:Y:S04]  /*76b00*/  LDGSTS.E [R3+0x20a80], desc[UR60][R10.64], P0 ;  /* 0x20a800000a037fae */ /* 0x0003e8000812187c */
[----:B------:R3:W-:Y:S01]  /*76b10*/  STL [R1+0x1684], R16 ;  /* 0x0016841001007387 */ /* 0x0007e20000100800 */
[----:B-1----:R-:W-:Y:S01]  /*76b20*/  MOV R11, R16 ;  /* 0x00000010000b7202 */ /* 0x002fe20000000f00 */
[----:B------:R-:W-:-:S05]  /*76b30*/  IMAD.MOV.U32 R10, RZ, RZ, R15 ;  /* 0x000000ffff0a7224 */ /* 0x000fca00078e000f */
[----:B------:R1:W-:Y:S01]  /*76b40*/  LDGSTS.E [R3+0x20e80], desc[UR60][R10.64], P0 ;  /* 0x20e800000a037fae */ /* 0x0003e2000812187c */
[----:B--2---:R-:W-:-:S05]  /*76b50*/  IADD3 R13, P2, R13, R5, RZ ;  /* 0x000000050d0d7210 */ /* 0x004fca0007f5e0ff */
[----:B------:R-:W-:Y:S01]  /*76b60*/  IMAD.X R152, R152, 0x1, R0, P2 ;  /* 0x0000000198987824 */ /* 0x000fe200010e0600 */
[----:B------:R2:W-:Y:S01]  /*76b70*/  STL [R1+0x16c8], R13 ;  /* 0x0016c80d01007387 */ /* 0x0005e20000100800 */
[----:B---3--:R-:W-:-:S03]  /*76b80*/  IADD3 R12, P1, R12, R5, RZ ;  /* 0x000000050c0c7210 */ /* 0x008fc60007f3e0ff */
[----:B------:R-:W3:Y:S04]  /*76b90*/  LDL.LU R16, [R1+0x1884] ;  /* 0x0018840001107983 */ /* 0x000ee80000300800 */
[----:B------:R-:W-:Y:S04]  /*76ba0*/  STL [R1+0x16c4], R152 ;  /* 0x0016c49801007387 */ /* 0x000fe80000100800 */
[----:B------:R-:W3:Y:S01]  /*76bb0*/  LDL.LU R15, [R1+0x1888] ;  /* 0x00188800010f7983 */ /* 0x000ee20000300800 */
[----:B-1----:R-:W-:Y:S02]  /*76bc0*/  IMAD.MOV.U32 R10, RZ, RZ, R13 ;  /* 0x000000ffff0a7224 */ /* 0x002fe400078e000d */
[----:B------:R-:W-:Y:S01]  /*76bd0*/  IMAD.MOV.U32 R11, RZ, RZ, R152 ;  /* 0x000000ffff0b7224 */ /* 0x000fe200078e0098 */
[----:B--2---:R-:W2:Y:S01]  /*76be0*/  LDL.LU R13, [R1+0x18ac] ;  /* 0x0018ac00010d7983 */ /* 0x004ea20000300800 */
[----:B----4-:R-:W-:-:S03]  /*76bf0*/  IMAD.X R14, R14, 0x1, R0, P1 ;  /* 0x000000010e0e7824 */ /* 0x010fc600008e0600 */
[----:B------:R1:W-:Y:S04]  /*76c00*/  STL [R1+0x1708], R12 ;  /* 0x0017080c01007387 */ /* 0x0003e80000100800 */
[----:B------:R4:W-:Y:S01]  /*76c10*/  LDGSTS.E [R3+0x21280], desc[UR60][R10.64], P0 ;  /* 0x212800000a037fae */ /* 0x0009e2000812187c */
[----:B------:R-:W-:-:S03]  /*76c20*/  IADD3 R4, P2, R4, R5, RZ ;  /* 0x0000000504047210 */ /* 0x000fc60007f5e0ff */
[----:B------:R1:W-:Y:S02]  /*76c30*/  STL [R1+0x1704], R14 ;  /* 0x0017040e01007387 */ /* 0x0003e40000100800 */
[----:B------:R-:W-:Y:S02]  /*76c40*/  IMAD.X R23, R23, 0x1, R0, P2 ;  /* 0x0000000117177824 */ /* 0x000fe400010e0600 */
[----:B------:R1:W-:Y:S01]  /*76c50*/  STL [R1+0x1748], R4 ;  /* 0x0017480401007387 */ /* 0x0003e20000100800 */
[----:B----4-:R-:W-:Y:S01]  /*76c60*/  MOV R10, R12 ;  /* 0x0000000c000a7202 */ /* 0x010fe20000000f00 */
[----:B------:R-:W-:Y:S02]  /*76c70*/  IMAD.MOV.U32 R11, RZ, RZ, R14 ;  /* 0x000000ffff0b7224 */ /* 0x000fe400078e000e */
[----:B-1----:R-:W4:Y:S04]  /*76c80*/  LDL.LU R12, [R1+0x18b0] ;  /* 0x0018b000010c7983 */ /* 0x002f280000300800 */
[----:B------:R-:W-:Y:S04]  /*76c90*/  STL [R1+0x1744], R23 ;  /* 0x0017441701007387 */ /* 0x000fe80000100800 */
[----:B------:R1:W-:Y:S04]  /*76ca0*/  LDGSTS.E [R3+0x21680], desc[UR60][R10.64], P0 ;  /* 0x216800000a037fae */ /* 0x0003e8000812187c */
[----:B------:R-:W2:Y:S01]  /*76cb0*/  LDL.LU R14, [R1+0x18c4] ;  /* 0x0018c400010e7983 */ /* 0x000ea20000300800 */
[----:B-1----:R-:W-:-:S03]  /*76cc0*/  IMAD.MOV.U32 R10, RZ, RZ, R4 ;  /* 0x000000ffff0a7224 */ /* 0x002fc600078e0004 */
[----:B------:R-:W2:Y:S01]  /*76cd0*/  LDL.LU R4, [R1+0x18c8] ;  /* 0x0018c80001047983 */ /* 0x000ea20000300800 */
[----:B------:R-:W-:Y:S01]  /*76ce0*/  IADD3 R21, P1, R21, R5, RZ ;  /* 0x0000000515157210 */ /* 0x000fe20007f3e0ff */
[----:B------:R-:W-:-:S04]  /*76cf0*/  IMAD.MOV.U32 R11, RZ, RZ, R23 ;  /* 0x000000ffff0b7224 */ /* 0x000fc800078e0017 */
[----:B------:R-:W-:Y:S01]  /*76d00*/  IMAD.X R22, R22, 0x1, R0, P1 ;  /* 0x0000000116167824 */ /* 0x000fe200008e0600 */
[----:B------:R1:W-:Y:S01]  /*76d10*/  LDGSTS.E [R3+0x21a80], desc[UR60][R10.64], P0 ;  /* 0x21a800000a037fae */ /* 0x0003e2000812187c */
[----:B------:R-:W-:Y:S01]  /*76d20*/  IADD3 R19, P2, R19, R5, RZ ;  /* 0x0000000513137210 */ /* 0x000fe20007f5e0ff */
[----:B-1----:R-:W-:-:S03]  /*76d30*/  IMAD.MOV.U32 R10, RZ, RZ, R21 ;  /* 0x000000ffff0a7224 */ /* 0x002fc600078e0015 */
[----:B------:R-:W-:Y:S01]  /*76d40*/  IADD3.X R20, R20, R0, RZ, P2, !PT ;  /* 0x0000000014147210 */ /* 0x000fe200017fe4ff */
[----:B------:R-:W-:Y:S01]  /*76d50*/  IMAD.MOV.U32 R11, RZ, RZ, R22 ;  /* 0x000000ffff0b7224 */ /* 0x000fe200078e0016 */
[----:B------:R-:W-:Y:S04]  /*76d60*/  STL [R1+0x1788], R21 ;  /* 0x0017881501007387 */ /* 0x000fe80000100800 */
[----:B------:R1:W-:Y:S04]  /*76d70*/  LDGSTS.E [R3+0x21e80], desc[UR60][R10.64], P0 ;  /* 0x21e800000a037fae */ /* 0x0003e8000812187c */
[----:B------:R-:W-:Y:S01]  /*76d80*/  STL [R1+0x1784], R22 ;  /* 0x0017841601007387 */ /* 0x000fe20000100800 */
[----:B------:R-:W-:-:S03]  /*76d90*/  IADD3 R17, P1, R17, R5, RZ ;  /* 0x0000000511117210 */ /* 0x000fc60007f3e0ff */
[----:B------:R-:W-:Y:S01]  /*76da0*/  STL [R1+0x17c8], R19 ;  /* 0x0017c81301007387 */ /* 0x000fe20000100800 */
[----:B-1----:R-:W-:Y:S01]  /*76db0*/  IMAD.MOV.U32 R10, RZ, RZ, R19 ;  /* 0x000000ffff0a7224 */ /* 0x002fe200078e0013 */
[----:B------:R-:W-:Y:S01]  /*76dc0*/  IADD3.X R18, R18, R0, RZ, P1, !PT ;  /* 0x0000000012127210 */ /* 0x000fe20000ffe4ff */
[----:B------:R-:W-:Y:S01]  /*76dd0*/  IMAD.MOV.U32 R11, RZ, RZ, R20 ;  /* 0x000000ffff0b7224 */ /* 0x000fe200078e0014 */
[----:B------:R-:W-:Y:S04]  /*76de0*/  STL [R1+0x17c4], R20 ;  /* 0x0017c41401007387 */ /* 0x000fe80000100800 */
[----:B------:R-:W-:Y:S04]  /*76df0*/  STL [R1+0x1868], R17 ;  /* 0x0018681101007387 */ /* 0x000fe80000100800 */
[----:B------:R1:W-:Y:S04]  /*76e00*/  LDGSTS.E [R3+0x22280], desc[UR60][R10.64], P0 ;  /* 0x222800000a037fae */ /* 0x0003e8000812187c */
[----:B------:R3:W-:Y:S01]  /*76e10*/  STL [R1+0x1864], R18 ;  /* 0x0018641201007387 */ /* 0x0007e20000100800 */
[----:B-1----:R-:W-:-:S02]  /*76e20*/  IMAD.MOV.U32 R11, RZ, RZ, R18 ;  /* 0x000000ffff0b7224 */ /* 0x002fc400078e0012 */
[----:B------:R-:W-:-:S05]  /*76e30*/  IMAD.MOV.U32 R10, RZ, RZ, R17 ;  /* 0x000000ffff0a7224 */ /* 0x000fca00078e0011 */
[----:B------:R1:W-:Y:S01]  /*76e40*/  LDGSTS.E [R3+0x22680], desc[UR60][R10.64], P0 ;  /* 0x226800000a037fae */ /* 0x0003e2000812187c */
[----:B---3--:R-:W-:-:S05]  /*76e50*/  IADD3 R15, P2, R15, R5, RZ ;  /* 0x000000050f0f7210 */ /* 0x008fca0007f5e0ff */
[----:B------:R-:W-:Y:S01]  /*76e60*/  STL [R1+0x1888], R15 ;  /* 0x0018880f01007387 */ /* 0x000fe20000100800 */
[----:B------:R-:W-:-:S03]  /*76e70*/  IMAD.X R16, R16, 0x1, R0, P2 ;  /* 0x0000000110107824 */ /* 0x000fc600010e0600 */
[----:B------:R-:W3:Y:S04]  /*76e80*/  LDL.LU.64 R18, [R1+0x678] ;  /* 0x0006780001127983 */ /* 0x000ee80000300a00 */
[----:B------:R-:W-:Y:S04]  /*76e90*/  STL [R1+0x1884], R16 ;  /* 0x0018841001007387 */ /* 0x000fe80000100800 */
[----:B------:R-:W3:Y:S01]  /*76ea0*/  LDL.LU.64 R156, [R1+0x660] ;  /* 0x00066000019c7983 */ /* 0x000ee20000300a00 */
[----:B-1----:R-:W-:Y:S01]  /*76eb0*/  IMAD.MOV.U32 R10, RZ, RZ, R15 ;  /* 0x000000ffff0a7224 */ /* 0x002fe200078e000f */
[----:B------:R-:W-:-:S02]  /*76ec0*/  MOV R11, R16 ;  /* 0x00000010000b7202 */ /* 0x000fc40000000f00 */
[----:B------:R-:W3:Y:S04]  /*76ed0*/  LDL.LU.64 R20, [R1+0x648] ;  /* 0x0006480001147983 */ /* 0x000ee80000300a00 */
[----:B------:R1:W-:Y:S01]  /*76ee0*/  LDGSTS.E [R3+0x22a80], desc[UR60][R10.64], P0 ;  /* 0x22a800000a037fae */ /* 0x0003e2000812187c */
[----:B----4-:R-:W-:-:S05]  /*76ef0*/  IADD3 R12, P1, R12, R5, RZ ;  /* 0x000000050c0c7210 */ /* 0x010fca0007f3e0ff */
[----:B--2---:R-:W-:Y:S01]  /*76f00*/  IMAD.X R13, R13, 0x1, R0, P1 ;  /* 0x000000010d0d7824 */ /* 0x004fe200008e0600 */
[----:B------:R-:W-:Y:S04]  /*76f10*/  STL [R1+0x18b0], R12 ;  /* 0x0018b00c01007387 */ /* 0x000fe80000100800 */
[----:B------:R2:W-:Y:S01]  /*76f20*/  STL [R1+0x18ac], R13 ;  /* 0x0018ac0d01007387 */ /* 0x0005e20000100800 */
[----:B-1----:R-:W-:Y:S02]  /*76f30*/  IMAD.MOV.U32 R10, RZ, RZ, R12 ;  /* 0x000000ffff0a7224 */ /* 0x002fe400078e000c */
[----:B------:R-:W-:-:S05]  /*76f40*/  IMAD.MOV.U32 R11, RZ, RZ, R13 ;  /* 0x000000ffff0b7224 */ /* 0x000fca00078e000d */
[----:B------:R1:W-:Y:S01]  /*76f50*/  LDGSTS.E [R3+0x22e80], desc[UR60][R10.64], P0 ;  /* 0x22e800000a037fae */ /* 0x0003e2000812187c */
[----:B------:R-:W-:-:S05]  /*76f60*/  IADD3 R4, P2, R4, R5, RZ ;  /* 0x0000000504047210 */ /* 0x000fca0007f5e0ff */
[----:B------:R-:W-:Y:S01]  /*76f70*/  STL [R1+0x18c8], R4 ;  /* 0x0018c80401007387 */ /* 0x000fe20000100800 */
[----:B------:R-:W-:-:S03]  /*76f80*/  IMAD.X R14, R14, 0x1, R0, P2 ;  /* 0x000000010e0e7824 */ /* 0x000fc600010e0600 */
[----:B--2---:R-:W2:Y:S04]  /*76f90*/  LDL.LU.64 R12, [R1+0x630] ;  /* 0x00063000010c7983 */ /* 0x004ea80000300a00 */
[----:B------:R4:W-:Y:S04]  /*76fa0*/  STL [R1+0x18c4], R14 ;  /* 0x0018c40e01007387 */ /* 0x0009e80000100800 */
[----:B------:R-:W2:Y:S01]  /*76fb0*/  LDL.LU.64 R22, [R1+0x618] ;  /* 0x0006180001167983 */ /* 0x000ea20000300a00 */
[----:B-1----:R-:W-:-:S03]  /*76fc0*/  IMAD.MOV.U32 R11, RZ, RZ, R14 ;  /* 0x000000ffff0b7224 */ /* 0x002fc600078e000e */
[----:B----4-:R-:W4:Y:S04]  /*76fd0*/  LDL.LU.64 R14, [R1+0x610] ;  /* 0x00061000010e7983 */ /* 0x010f280000300a00 */
[----:B------:R-:W4:Y:S04]  /*76fe0*/  LDL.LU.64 R152, [R1+0x608] ;  /* 0x0006080001987983 */ /* 0x000f280000300a00 */
[----:B------:R-:W4:Y:S01]  /*76ff0*/  LDL.LU.64 R154, [R1+0x600] ;  /* 0x00060000019a7983 */ /* 0x000f220000300a00 */
[----:B------:R-:W-:Y:S01]  /*77000*/  MOV R10, R4 ;  /* 0x00000004000a7202 */ /* 0x000fe20000000f00 */
[----:B------:R-:W-:-:S02]  /*77010*/  IMAD.MOV.U32 R164, RZ, RZ, R170 ;  /* 0x000000ffffa47224 */ /* 0x000fc400078e00aa */
[----:B------:R-:W4:Y:S04]  /*77020*/  LDL.LU R166, [R1+0xdd0] ;  /* 0x000dd00001a67983 */ /* 0x000f280000300800 */
[----:B------:R1:W-:Y:S04]  /*77030*/  LDGSTS.E [R3+0x23280], desc[UR60][R10.64], P0 ;  /* 0x232800000a037fae */ /* 0x0003e8000812187c */
[----:B------:R-:W4:Y:S01]  /*77040*/  LDL.LU R165, [R1+0xe10] ;  /* 0x000e100001a57983 */ /* 0x000f220000300800 */
[----:B---3--:R-:W-:-:S05]  /*77050*/  IADD3 R17, P1, R18, R5, RZ ;  /* 0x0000000512117210 */ /* 0x008fca0007f3e0ff */
[----:B------:R-:W-:Y:S01]  /*77060*/  IMAD.X R4, R19, 0x1, R0, P1 ;  /* 0x0000000113047824 */ /* 0x000fe200008e0600 */
[----:B------:R-:W-:-:S05]  /*77070*/  IADD3 R18, P1, R156, R5, RZ ;  /* 0x000000059c127210 */ /* 0x000fca0007f3e0ff */
[----:B-1----:R-:W-:Y:S01]  /*77080*/  IMAD.X R10, R157, 0x1, R0, P1 ;  /* 0x000000019d0a7824 */ /* 0x002fe200008e0600 */
[----:B------:R-:W-:-:S04]  /*77090*/  IADD3 R19, P1, R20, R5, RZ ;  /* 0x0000000514137210 */ /* 0x000fc80007f3e0ff */
[----:B------:R-:W-:Y:S01]  /*770a0*/  IADD3.X R11, R21, R0, RZ, P1, !PT ;  /* 0x00000000150b7210 */ /* 0x000fe20000ffe4ff */
[----:B------:R-:W-:Y:S02]  /*770b0*/  IMAD.MOV.U32 R168, RZ, RZ, R17 ;  /* 0x000000ffffa87224 */ /* 0x000fe400078e0011 */
[----:B------:R-:W-:Y:S01]  /*770c0*/  IMAD.MOV.U32 R169, RZ, RZ, R4 ;  /* 0x000000ffffa97224 */ /* 0x000fe200078e0004 */
[----:B------:R-:W-:Y:S01]  /*770d0*/  MOV R171, R10 ;  /* 0x0000000a00ab7202 */ /* 0x000fe20000000f00 */
[----:B------:R-:W-:Y:S02]  /*770e0*/  IMAD.MOV.U32 R170, RZ, RZ, R18 ;  /* 0x000000ffffaa7224 */ /* 0x000fe400078e0012 */
[----:B------:R-:W-:Y:S01]  /*770f0*/  IMAD.MOV.U32 R18, RZ, RZ, R19 ;  /* 0x000000ffff127224 */ /* 0x000fe200078e0013 */
[----:B--2---:R-:W-:-:S05]  /*77100*/  IADD3 R20, P1, R12, R5, RZ ;  /* 0x000000050c147210 */ /* 0x004fca0007f3e0ff */
[----:B------:R-:W-:Y:S01]  /*77110*/  IMAD.X R12, R13, 0x1, R0, P1 ;  /* 0x000000010d0c7824 */ /* 0x000fe200008e0600 */
[----:B------:R-:W-:-:S05]  /*77120*/  IADD3 R21, P1, R22, R5, RZ ;  /* 0x0000000516157210 */ /* 0x000fca0007f3e0ff */
[----:B------:R-:W-:Y:S01]  /*77130*/  IMAD.X R13, R23, 0x1, R0, P1 ;  /* 0x00000001170d7824 */ /* 0x000fe200008e0600 */
[----:B----4-:R-:W-:-:S05]  /*77140*/  IADD3 R22, P1, R14, R5, RZ ;  /* 0x000000050e167210 */ /* 0x010fca0007f3e0ff */
[----:B------:R-:W-:Y:S01]  /*77150*/  IMAD.X R14, R15, 0x1, R0, P1 ;  /* 0x000000010f0e7824 */ /* 0x000fe200008e0600 */
[-C--:B------:R-:W-:Y:S01]  /*77160*/  IADD3 R23, P1, R152, R5.reuse, RZ ;  /* 0x0000000598177210 */ /* 0x080fe20007f3e0ff */
[----:B------:R-:W-:Y:S01]  /*77170*/  IMAD.MOV.U32 R19, RZ, RZ, R11 ;  /* 0x000000ffff137224 */ /* 0x000fe200078e000b */
[----:B------:R1:W-:Y:S01]  /*77180*/  STL.64 [R1+0x678], R168 ;  /* 0x000678a801007387 */ /* 0x0003e20000100a00 */
[----:B------:R-:W-:Y:S02]  /*77190*/  IMAD.MOV.U32 R10, RZ, RZ, R168 ;  /* 0x000000ffff0a7224 */ /* 0x000fe400078e00a8 */
[----:B------:R-:W-:Y:S01]  /*771a0*/  IMAD.X R15, R153, 0x1, R0, P1 ;  /* 0x00000001990f7824 */ /* 0x000fe200008e0600 */
[----:B------:R-:W-:Y:S01]  /*771b0*/  IADD3 R152, P1, R154, R5, RZ ;  /* 0x000000059a987210 */ /* 0x000fe20007f3e0ff */
[----:B------:R-:W-:Y:S01]  /*771c0*/  IMAD.MOV.U32 R11, RZ, RZ, R169 ;  /* 0x000000ffff0b7224 */ /* 0x000fe200078e00a9 */
[----:B------:R-:W-:Y:S01]  /*771d0*/  MOV R172, R20 ;  /* 0x0000001400ac7202 */ /* 0x000fe20000000f00 */
[----:B------:R-:W-:Y:S01]  /*771e0*/  IMAD.MOV.U32 R173, RZ, RZ, R12 ;  /* 0x000000ffffad7224 */ /* 0x000fe200078e000c */
[----:B------:R-:W-:Y:S01]  /*771f0*/  IADD3.X R16, R155, R0, RZ, P1, !PT ;  /* 0x000000009b107210 */ /* 0x000fe20000ffe4ff */
[----:B------:R-:W-:Y:S01]  /*77200*/  STL.64 [R1+0x660], R170 ;  /* 0x000660aa01007387 */ /* 0x000fe20000100a00 */
[----:B-1----:R-:W-:-:S02]  /*77210*/  IMAD.MOV.U32 R168, RZ, RZ, R21 ;  /* 0x000000ffffa87224 */ /* 0x002fc400078e0015 */
[----:B------:R-:W-:Y:S01]  /*77220*/  IMAD.MOV.U32 R169, RZ, RZ, R13 ;  /* 0x000000ffffa97224 */ /* 0x000fe200078e000d */
[----:B------:R1:W-:Y:S01]  /*77230*/  STL.64 [R1+0x648], R18 ;  /* 0x0006481201007387 */ /* 0x0003e20000100a00 */
[----:B------:R-:W-:Y:S01]  /*77240*/  MOV R13, R19 ;  /* 0x00000013000d7202 */ /* 0x000fe20000000f00 */
[----:B------:R-:W-:Y:S02]  /*77250*/  IMAD.MOV.U32 R12, RZ, RZ, R18 ;  /* 0x000000ffff0c7224 */ /* 0x000fe400078e0012 */
[----:B------:R-:W-:Y:S01]  /*77260*/  STL.64 [R1+0x630], R172 ;  /* 0x000630ac01007387 */ /* 0x000fe20000100a00 */
[----:B------:R-:W-:Y:S02]  /*77270*/  IMAD.MOV.U32 R20, RZ, RZ, R22 ;  /* 0x000000ffff147224 */ /* 0x000fe400078e0016 */
[----:B------:R-:W-:Y:S01]  /*77280*/  IMAD.MOV.U32 R21, RZ, RZ, R14 ;  /* 0x000000ffff157224 */ /* 0x000fe200078e000e */
[----:B------:R2:W-:Y:S01]  /*77290*/  STL.64 [R1+0x618], R168 ;  /* 0x000618a801007387 */ /* 0x0005e20000100a00 */
[----:B------:R-:W-:Y:S01]  /*772a0*/  IMAD.MOV.U32 R14, RZ, RZ, R168 ;  /* 0x000000ffff0e7224 */ /* 0x000fe200078e00a8 */
[----:B------:R-:W-:Y:S01]  /*772b0*/  MOV R22, R172 ;  /* 0x000000ac00167202 */ /* 0x000fe20000000f00 */
[----:B-1----:R-:W-:Y:S01]  /*772c0*/  IMAD.MOV.U32 R19, RZ, RZ, R15 ;  /* 0x000000ffff137224 */ /* 0x002fe200078e000f */
[----:B------:R1:W-:Y:S01]  /*772d0*/  LDGSTS.E [R3+0x23680], desc[UR60][R10.64], P0 ;  /* 0x236800000a037fae */ /* 0x0003e2000812187c */
[----:B------:R-:W-:-:S02]  /*772e0*/  IMAD.MOV.U32 R18, RZ, RZ, R23 ;  /* 0x000000ffff127224 */ /* 0x000fc400078e0017 */
[----:B------:R-:W-:Y:S02]  /*772f0*/  IMAD.MOV.U32 R15, RZ, RZ, R169 ;  /* 0x000000ffff0f7224 */ /* 0x000fe400078e00a9 */
[----:B------:R-:W-:Y:S02]  /*77300*/  IMAD.MOV.U32 R23, RZ, RZ, R173 ;  /* 0x000000ffff177224 */ /* 0x000fe400078e00ad */
[----:B--2---:R-:W-:Y:S01]  /*77310*/  IMAD.MOV.U32 R168, RZ, RZ, R152 ;  /* 0x000000ffffa87224 */ /* 0x004fe200078e0098 */
[----:B------:R-:W-:Y:S01]  /*77320*/  MOV R169, R16 ;  /* 0x0000001000a97202 */ /* 0x000fe20000000f00 */
[----:B------:R-:W2:Y:S01]  /*77330*/  LDL.LU.64 R172, [R1+0x26b8] ;  /* 0x0026b80001ac7983 */ /* 0x000ea20000300a00 */
[----:B------:R-:W-:Y:S02]  /*77340*/  IMAD.MOV.U32 R16, RZ, RZ, R170 ;  /* 0x000000ffff107224 */ /* 0x000fe400078e00aa */
[----:B------:R-:W-:Y:S02]  /*77350*/  IMAD.MOV.U32 R17, RZ, RZ, R171 ;  /* 0x000000ffff117224 */ /* 0x000fe400078e00ab */
[----:B------:R-:W3:Y:S04]  /*77360*/  LDL.LU.64 R170, [R1+0x26b0] ;  /* 0x0026b00001aa7983 */ /* 0x000ee80000300a00 */
[----:B------:R4:W-:Y:S04]  /*77370*/  STL.64 [R1+0x610], R20 ;  /* 0x0006101401007387 */ /* 0x0009e80000100a00 */
[----:B------:R1:W-:Y:S04]  /*77380*/  STL.64 [R1+0x608], R18 ;  /* 0x0006081201007387 */ /* 0x0003e80000100a00 */
[----:B------:R-:W-:Y:S04]  /*77390*/  STL.64 [R1+0x600], R168 ;  /* 0x000600a801007387 */ /* 0x000fe80000100a00 */
[----:B------:R-:W2:Y:S01]  /*773a0*/  LDL.LU R10, [R1+0xdcc] ;  /* 0x000dcc00010a7983 */ /* 0x000ea20000300800 */
[----:B------:R-:W-:-:S03]  /*773b0*/  IADD3 R153, P1, R250, R5, RZ ;  /* 0x00000005fa997210 */ /* 0x000fc60007f3e0ff */
[----:B------:R-:W-:Y:S02]  /*773c0*/  LDGSTS.E [R3+0x23a80], desc[UR60][R16.64], P0 ;  /* 0x23a8000010037fae */ /* 0x000fe4000812187c */
[--C-:B------:R-:W-:Y:S01]  /*773d0*/  IMAD.X R250, R251, 0x1, R0.reuse, P1 ;  /* 0x00000001fbfa7824 */ /* 0x100fe200008e0600 */
[-C--:B------:R-:W-:Y:S01]  /*773e0*/  IADD3 R154, P1, R248, R5.reuse, RZ ;  /* 0x00000005f89a7210 */ /* 0x080fe20007f3e0ff */
[----:B------:R-:W-:Y:S04]  /*773f0*/  LDGSTS.E [R3+0x23e80], desc[UR60][R12.64], P0 ;  /* 0x23e800000c037fae */ /* 0x000fe8000812187c */
[--C-:B------:R-:W-:Y:S01]  /*77400*/  IMAD.X R248, R249, 0x1, R0.reuse, P1 ;  /* 0x00000001f9f87824 */ /* 0x100fe200008e0600 */
[-C--:B------:R-:W-:Y:S01]  /*77410*/  IADD3 R155, P1, R246, R5.reuse, RZ ;  /* 0x00000005f69b7210 */ /* 0x080fe20007f3e0ff */
[----:B------:R-:W-:Y:S04]  /*77420*/  LDGSTS.E [R3+0x24280], desc[UR60][R22.64], P0 ;  /* 0x2428000016037fae */ /* 0x000fe8000812187c */
[--C-:B------:R-:W-:Y:S01]  /*77430*/  IMAD.X R246, R247, 0x1, R0.reuse, P1 ;  /* 0x00000001f7f67824 */ /* 0x100fe200008e0600 */
[-C--:B------:R-:W-:Y:S01]  /*77440*/  IADD3 R156, P1, R244, R5.reuse, RZ ;  /* 0x00000005f49c7210 */ /* 0x080fe20007f3e0ff */
[----:B------:R-:W3:Y:S04]  /*77450*/  LDL.LU R12, [R1+0xe0c] ;  /* 0x000e0c00010c7983 */ /* 0x000ee80000300800 */
[----:B------:R-:W-:Y:S01]  /*77460*/  IMAD.X R244, R245, 0x1, R0, P1 ;  /* 0x00000001f5f47824 */ /* 0x000fe200008e0600 */
[-C--:B------:R-:W-:Y:S01]  /*77470*/  IADD3 R157, P1, R242, R5.reuse, RZ ;  /* 0x00000005f29d7210 */ /* 0x080fe20007f3e0ff */
[----:B------:R2:W-:Y:S03]  /*77480*/  LDGSTS.E [R3+0x24680], desc[UR60][R14.64], P0 ;  /* 0x246800000e037fae */ /* 0x0005e6000812187c */
[----:B------:R-:W-:Y:S01]  /*77490*/  IADD3.X R242, R243, R0, RZ, P1, !PT ;  /* 0x00000000f3f27210 */ /* 0x000fe20000ffe4ff */
[----:B------:R-:W3:Y:S01]  /*774a0*/  LDL.LU R22, [R1+0xe4c] ;  /* 0x000e4c0001167983 */ /* 0x000ee20000300800 */
[----:B------:R-:W-:-:S03]  /*774b0*/  IADD3 R158, P1, R240, R5, RZ ;  /* 0x00000005f09e7210 */ /* 0x000fc60007f3e0ff */
[----:B------:R3:W-:Y:S02]  /*774c0*/  LDGSTS.E [R3+0x24a80], desc[UR60][R20.64], P0 ;  /* 0x24a8000014037fae */ /* 0x0007e4000812187c */
[--C-:B------:R-:W-:Y:S01]  /*774d0*/  IMAD.X R240, R241, 0x1, R0.reuse, P1 ;  /* 0x00000001f1f07824 */ /* 0x100fe200008e0600 */
[-C--:B------:R-:W-:Y:S01]  /*774e0*/  IADD3 R159, P1, R238, R5.reuse, RZ ;  /* 0x00000005ee9f7210 */ /* 0x080fe20007f3e0ff */
[----:B------:R-:W3:Y:S04]  /*774f0*/  LDL.LU R14, [R1+0xe50] ;  /* 0x000e5000010e7983 */ /* 0x000ee80000300800 */
[--C-:B------:R-:W-:Y:S01]  /*77500*/  IMAD.X R238, R239, 0x1, R0.reuse, P1 ;  /* 0x00000001efee7824 */ /* 0x100fe200008e0600 */
[-C--:B------:R-:W-:Y:S01]  /*77510*/  IADD3 R160, P1, R236, R5.reuse, RZ ;  /* 0x00000005eca07210 */ /* 0x080fe20007f3e0ff */
[----:B------:R-:W-:Y:S04]  /*77520*/  LDGSTS.E [R3+0x24e80], desc[UR60][R18.64], P0 ;  /* 0x24e8000012037fae */ /* 0x000fe8000812187c */
[--C-:B------:R-:W-:Y:S01]  /*77530*/  IMAD.X R236, R237, 0x1, R0.reuse, P1 ;  /* 0x00000001edec7824 */ /* 0x100fe200008e0600 */
[-C--:B------:R-:W-:Y:S01]  /*77540*/  IADD3 R161, P1, R234, R5.reuse, RZ ;  /* 0x00000005eaa17210 */ /* 0x080fe20007f3e0ff */
[----:B----4-:R-:W4:Y:S04]  /*77550*/  LDL.LU R21, [R1+0xe8c] ;  /* 0x000e8c0001157983 */ /* 0x010f280000300800 */
[----:B------:R-:W-:Y:S01]  /*77560*/  IMAD.X R234, R235, 0x1, R0, P1 ;  /* 0x00000001ebea7824 */ /* 0x000fe200008e0600 */
[-C--:B------:R-:W-:Y:S01]  /*77570*/  IADD3 R162, P1, R232, R5.reuse, RZ ;  /* 0x00000005e8a27210 */ /* 0x080fe20007f3e0ff */
[----:B------:R-:W4:Y:S03]  /*77580*/  LDL.LU R20, [R1+0xe90] ;  /* 0x000e900001147983 */ /* 0x000f260000300800 */
[----:B------:R-:W-:Y:S01]  /*77590*/  IADD3.X R232, R233, R0, RZ, P1, !PT ;  /* 0x00000000e9e87210 */ /* 0x000fe20000ffe4ff */
[----:B-1----:R-:W4:Y:S01]  /*775a0*/  LDL.LU R19, [R1+0xecc] ;  /* 0x000ecc0001137983 */ /* 0x002f220000300800 */
[----:B------:R-:W-:-:S02]  /*775b0*/  IADD3 R163, P1, R230, R5, RZ ;  /* 0x00000005e6a37210 */ /* 0x000fc40007f3e0ff */
[-C--:B------:R-:W-:Y:S01]  /*775c0*/  IADD3 R165, P2, R165, R5.reuse, RZ ;  /* 0x00000005a5a57210 */ /* 0x080fe20007f5e0ff */
[----:B------:R-:W4:Y:S02]  /*775d0*/  LDL.LU R16, [R1+0xed0] ;  /* 0x000ed00001107983 */ /* 0x000f240000300800 */
[----:B------:R-:W-:Y:S01]  /*775e0*/  IMAD.X R230, R231, 0x1, R0, P1 ;  /* 0x00000001e7e67824 */ /* 0x000fe200008e0600 */
[----:B------:R-:W-:Y:S01]  /*775f0*/  IADD3 R166, P1, R166, R5, RZ ;  /* 0x00000005a6a67210 */ /* 0x000fe20007f3e0ff */
[----:B------:R-:W-:Y:S01]  /*77600*/  IMAD.MOV.U32 R251, RZ, RZ, R250 ;  /* 0x000000fffffb7224 */ /* 0x000fe200078e00fa */
[----:B------:R-:W-:Y:S01]  /*77610*/  MOV R249, R248 ;  /* 0x000000f800f97202 */ /* 0x000fe20000000f00 */
[----:B------:R-:W-:Y:S01]  /*77620*/  IMAD.MOV.U32 R247, RZ, RZ, R246 ;  /* 0x000000fffff77224 */ /* 0x000fe200078e00f6 */
[----:B------:R-:W-:Y:S04]  /*77630*/  LDGSTS.E [R3+0x25280], desc[UR60][R168.64], P0 ;  /* 0x25280000a8037fae */ /* 0x000fe8000812187c */
[----:B------:R-:W-:Y:S04]  /*77640*/  STL [R1+0xdd0], R166 ;  /* 0x000dd0a601007387 */ /* 0x000fe80000100800 */
[----:B------:R-:W-:Y:S01]  /*77650*/  STL [R1+0xe10], R165 ;  /* 0x000e10a501007387 */ /* 0x000fe20000100800 */
[----:B--2---:R-:W-:-:S05]  /*77660*/  IADD3.X R10, R10, R0, RZ, P1, !PT ;  /* 0x000000000a0a7210 */ /* 0x004fca0000ffe4ff */
[----:B------:R1:W-:Y:S04]  /*77670*/  STL [R1+0xdcc], R10 ;  /* 0x000dcc0a01007387 */ /* 0x0003e80000100800 */
[----:B------:R-:W2:Y:S04]  /*77680*/  LDL.LU R18, [R1+0xf0c] ;  /* 0x000f0c0001127983 */ /* 0x000ea80000300800 */
[----:B------:R-:W2:Y:S01]  /*77690*/  LDL.LU R13, [R1+0xf10] ;  /* 0x000f1000010d7983 */ /* 0x000ea20000300800 */
[----:B------:R-:W-:Y:S02]  /*776a0*/  IMAD.MOV.U32 R250, RZ, RZ, R153 ;  /* 0x000000fffffa7224 */ /* 0x000fe400078e0099 */
[----:B------:R-:W-:-:S02]  /*776b0*/  IMAD.MOV.U32 R248, RZ, RZ, R154 ;  /* 0x000000fffff87224 */ /* 0x000fc400078e009a */
[----:B------:R-:W-:Y:S02]  /*776c0*/  IMAD.MOV.U32 R246, RZ, RZ, R155 ;  /* 0x000000fffff67224 */ /* 0x000fe400078e009b */
[----:B------:R-:W-:Y:S01]  /*776d0*/  IMAD.MOV.U32 R245, RZ, RZ, R244 ;  /* 0x000000fffff57224 */ /* 0x000fe200078e00f4 */
[----:B------:R-:W-:Y:S01]  /*776e0*/  MOV R244, R156 ;  /* 0x0000009c00f47202 */ /* 0x000fe20000000f00 */
[----:B------:R-:W-:Y:S01]  /*776f0*/  IMAD.MOV.U32 R243, RZ, RZ, R242 ;  /* 0x000000fffff37224 */ /* 0x000fe200078e00f2 */
[----:B------:R-:W-:Y:S01]  /*77700*/  MOV R239, R238 ;  /* 0x000000ee00ef7202 */ /* 0x000fe20000000f00 */
[----:B------:R-:W-:Y:S01]  /*77710*/  IMAD.MOV.U32 R242, RZ, RZ, R157 ;  /* 0x000000fffff27224 */ /* 0x000fe200078e009d */
[----:B------:R-:W-:Y:S01]  /*77720*/  LDGSTS.E [R3+0x25680], desc[UR60][R250.64], P0 ;  /* 0x25680000fa037fae */ /* 0x000fe2000812187c */
[----:B------:R-:W-:Y:S01]  /*77730*/  IMAD.MOV.U32 R241, RZ, RZ, R240 ;  /* 0x000000fffff17224 */ /* 0x000fe200078e00f0 */
[----:B------:R-:W-:Y:S01]  /*77740*/  LOP3.LUT R4, R7, 0x60, RZ, 0x3c, !PT ;  /* 0x0000006007047812 */ /* 0x000fe200078e3cff */
[----:B------:R-:W-:Y:S01]  /*77750*/  IMAD.MOV.U32 R240, RZ, RZ, R158 ;  /* 0x000000fffff07224 */ /* 0x000fe200078e009e */
[----:B------:R-:W-:Y:S01]  /*77760*/  LDGSTS.E [R3+0x25a80], desc[UR60][R248.64], P0 ;  /* 0x25a80000f8037fae */ /* 0x000fe2000812187c */
[----:B------:R-:W-:-:S02]  /*77770*/  IMAD.MOV.U32 R238, RZ, RZ, R159 ;  /* 0x000000ffffee7224 */ /* 0x000fc400078e009f */
[----:B------:R-:W-:Y:S01]  /*77780*/  IMAD.MOV.U32 R237, RZ, RZ, R236 ;  /* 0x000000ffffed7224 */ /* 0x000fe200078e00ec */
[----:B------:R-:W-:Y:S01]  /*77790*/  LDGSTS.E [R3+0x25e80], desc[UR60][R246.64], P0 ;  /* 0x25e80000f6037fae */ /* 0x000fe2000812187c */
[----:B------:R-:W-:Y:S02]  /*777a0*/  IMAD.MOV.U32 R236, RZ, RZ, R160 ;  /* 0x000000ffffec7224 */ /* 0x000fe400078e00a0 */
[----:B------:R-:W-:Y:S01]  /*777b0*/  IMAD.MOV.U32 R235, RZ, RZ, R234 ;  /* 0x000000ffffeb7224 */ /* 0x000fe200078e00ea */
[----:B------:R-:W-:Y:S01]  /*777c0*/  MOV R234, R161 ;  /* 0x000000a100ea7202 */ /* 0x000fe20000000f00 */
[----:B------:R-:W-:Y:S01]  /*777d0*/  IMAD.MOV.U32 R233, RZ, RZ, R232 ;  /* 0x000000ffffe97224 */ /* 0x000fe200078e00e8 */
[----:B------:R-:W-:Y:S01]  /*777e0*/  LDGSTS.E [R3+0x26280], desc[UR60][R244.64], P0 ;  /* 0x26280000f4037fae */ /* 0x000fe2000812187c */
[----:B------:R-:W-:Y:S02]  /*777f0*/  IMAD.MOV.U32 R232, RZ, RZ, R162 ;  /* 0x000000ffffe87224 */ /* 0x000fe400078e00a2 */
[----:B------:R-:W-:Y:S01]  /*77800*/  IMAD.MOV.U32 R231, RZ, RZ, R230 ;  /* 0x000000ffffe77224 */ /* 0x000fe200078e00e6 */
[----:B------:R-:W-:Y:S01]  /*77810*/  LDGSTS.E [R3+0x26680], desc[UR60][R242.64], P0 ;  /* 0x26680000f2037fae */ /* 0x000fe2000812187c */
[----:B------:R-:W-:-:S02]  /*77820*/  IMAD.MOV.U32 R230, RZ, RZ, R163 ;  /* 0x000000ffffe67224 */ /* 0x000fc400078e00a3 */
[----:B------:R-:W-:Y:S01]  /*77830*/  IMAD.MOV.U32 R11, RZ, RZ, R10 ;  /* 0x000000ffff0b7224 */ /* 0x000fe200078e000a */
[----:B------:R-:W-:Y:S01]  /*77840*/  LDGSTS.E [R3+0x26a80], desc[UR60][R240.64], P0 ;  /* 0x26a80000f0037fae */ /* 0x000fe2000812187c */
[----:B------:R-:W-:Y:S01]  /*77850*/  IMAD.IADD R4, R4, 0x1, R9 ;  /* 0x0000000104047824 */ /* 0x000fe200078e0209 */
[----:B---3--:R-:W-:Y:S01]  /*77860*/  IADD3 R14, P1, R14, R5, RZ ;  /* 0x000000050e0e7210 */ /* 0x008fe20007f3e0ff */
[----:B-1----:R-:W-:Y:S01]  /*77870*/  IMAD.MOV.U32 R10, RZ, RZ, R166 ;  /* 0x000000ffff0a7224 */ /* 0x002fe200078e00a6 */
[----:B------:R-:W-:Y:S01]  /*77880*/  LDGSTS.E [R3+0x26e80], desc[UR60][R238.64], P0 ;  /* 0x26e80000ee037fae */ /* 0x000fe2000812187c */
[----:B------:R-:W-:-:S03]  /*77890*/  IMAD.X R12, R12, 0x1, R0, P2 ;  /* 0x000000010c0c7824 */ /* 0x000fc600010e0600 */
[----:B------:R-:W-:Y:S04]  /*778a0*/  LDGSTS.E [R3+0x27280], desc[UR60][R236.64], P0 ;  /* 0x27280000ec037fae */ /* 0x000fe8000812187c */
[----:B------:R-:W-:Y:S01]  /*778b0*/  LDGSTS.E [R3+0x27680], desc[UR60][R234.64], P0 ;  /* 0x27680000ea037fae */ /* 0x000fe2000812187c */
[----:B------:R-:W-:-:S03]  /*778c0*/  IMAD.X R22, R22, 0x1, R0, P1 ;  /* 0x0000000116167824 */ /* 0x000fc600008e0600 */
[----:B------:R-:W-:Y:S01]  /*778d0*/  LDGSTS.E [R3+0x27a80], desc[UR60][R232.64], P0 ;  /* 0x27a80000e8037fae */ /* 0x000fe2000812187c */
[----:B----4-:R-:W-:-:S03]  /*778e0*/  IADD3 R20, P2, R20, R5, RZ ;  /* 0x0000000514147210 */ /* 0x010fc60007f5e0ff */
[----:B------:R-:W-:Y:S04]  /*778f0*/  LDGSTS.E [R3+0x27e80], desc[UR60][R230.64], P0 ;  /* 0x27e80000e6037fae */ /* 0x000fe8000812187c */
[----:B------:R1:W-:Y:S04]  /*77900*/  LDGSTS.E [R4+0x300], desc[UR60][R10.64], P0 ;  /* 0x003000000a047fae */ /* 0x0003e8000812187c */
[----:B------:R3:W-:Y:S04]  /*77910*/  STL [R1+0xe0c], R12 ;  /* 0x000e0c0c01007387 */ /* 0x0007e80000100800 */
[----:B------:R-:W4:Y:S01]  /*77920*/  LDL.LU R17, [R1+0xf4c] ;  /* 0x000f4c0001117983 */ /* 0x000f220000300800 */
[----:B-1----:R-:W-:Y:S01]  /*77930*/  MOV R10, R165 ;  /* 0x000000a5000a7202 */ /* 0x002fe20000000f00 */
[----:B------:R-:W-:Y:S01]  /*77940*/  IMAD.MOV.U32 R11, RZ, RZ, R12 ;  /* 0x000000ffff0b7224 */ /* 0x000fe200078e000c */
[----:B------:R-:W-:Y:S01]  /*77950*/  IADD3 R16, P1, R16, R5, RZ ;  /* 0x0000000510107210 */ /* 0x000fe20007f3e0ff */
[----:B---3--:R-:W3:Y:S01]  /*77960*/  LDL.LU R12, [R1+0xf50] ;  /* 0x000f5000010c7983 */ /* 0x008ee20000300800 */
[----:B------:R-:W-:Y:S01]  /*77970*/  IMAD.X R21, R21, 0x1, R0, P2 ;  /* 0x0000000115157824 */ /* 0x000fe200010e0600 */
[----:B------:R-:W1:Y:S02]  /*77980*/  LDC R165, c[0x0][0x230] ;  /* 0x00008c00ffa57b82 */ /* 0x000e640000000800 */
[----:B------:R-:W4:Y:S04]  /*77990*/  LDL.LU R15, [R1+0xf8c] ;  /* 0x000f8c00010f7983 */ /* 0x000f280000300800 */
[----:B------:R1:W-:Y:S04]  /*779a0*/  STL [R1+0xe50], R14 ;  /* 0x000e500e01007387 */ /* 0x0003e80000100800 */
[----:B------:R1:W-:Y:S04]  /*779b0*/  LDGSTS.E [R4+0x700], desc[UR60][R10.64], P0 ;  /* 0x007000000a047fae */ /* 0x0003e8000812187c */
[----:B------:R-:W-:Y:S04]  /*779c0*/  STL [R1+0xe4c], R22 ;  /* 0x000e4c1601007387 */ /* 0x000fe80000100800 */
[----:B------:R-:W-:Y:S01]  /*779d0*/  STL [R1+0xe90], R20 ;  /* 0x000e901401007387 */ /* 0x000fe20000100800 */
[----:B-1----:R-:W-:-:S03]  /*779e0*/  IMAD.MOV.U32 R10, RZ, RZ, R14 ;  /* 0x000000ffff0a7224 */ /* 0x002fc600078e000e */
[----:B------:R-:W4:Y:S01]  /*779f0*/  LDL.LU R14, [R1+0xf90] ;  /* 0x000f9000010e7983 */ /* 0x000f220000300800 */
[----:B------:R-:W-:Y:S01]  /*77a00*/  MOV R11, R22 ;  /* 0x00000016000b7202 */ /* 0x000fe20000000f00 */
[----:B------:R-:W-:Y:S02]  /*77a10*/  IMAD.X R19, R19, 0x1, R0, P1 ;  /* 0x0000000113137824 */ /* 0x000fe400008e0600 */
[----:B------:R1:W-:Y:S04]  /*77a20*/  STL [R1+0xe8c], R21 ;  /* 0x000e8c1501007387 */ /* 0x0003e80000100800 */
[----:B------:R1:W-:Y:S02]  /*77a30*/  LDGSTS.E [R4+0xb00], desc[UR60][R10.64], P0 ;  /* 0x00b000000a047fae */ /* 0x0003e4000812187c */
[----:B-1----:R-:W-:-:S02]  /*77a40*/  IMAD.MOV.U32 R11, RZ, RZ, R21 ;  /* 0x000000ffff0b7224 */ /* 0x002fc400078e0015 */
[----:B------:R-:W-:Y:S01]  /*77a50*/  IMAD.MOV.U32 R10, RZ, RZ, R20 ;  /* 0x000000ffff0a7224 */ /* 0x000fe200078e0014 */
[----:B------:R-:W4:Y:S04]  /*77a60*/  LDL.LU R21, [R1+0xfcc] ;  /* 0x000fcc0001157983 */ /* 0x000f280000300800 */
[----:B------:R-:W4:Y:S04]  /*77a70*/  LDL.LU R3, [R1+0xfd0] ;  /* 0x000fd00001037983 */ /* 0x000f280000300800 */
[----:B------:R1:W-:Y:S04]  /*77a80*/  STL [R1+0xed0], R16 ;  /* 0x000ed01001007387 */ /* 0x0003e80000100800 */
[----:B------:R1:W-:Y:S04]  /*77a90*/  STL [R1+0xecc], R19 ;  /* 0x000ecc1301007387 */ /* 0x0003e80000100800 */
[----:B------:R1:W-:Y:S02]  /*77aa0*/  LDGSTS.E [R4+0xf00], desc[UR60][R10.64], P0 ;  /* 0x00f000000a047fae */ /* 0x0003e4000812187c */
[----:B-1----:R-:W-:-:S02]  /*77ab0*/  MOV R10, R16 ;  /* 0x00000010000a7202 */ /* 0x002fc40000000f00 */
[----:B--2---:R-:W-:-:S05]  /*77ac0*/  IADD3 R13, P2, R13, R5, RZ ;  /* 0x000000050d0d7210 */ /* 0x004fca0007f5e0ff */
[----:B------:R-:W-:Y:S01]  /*77ad0*/  IMAD.X R18, R18, 0x1, R0, P2 ;  /* 0x0000000112127824 */ /* 0x000fe200010e0600 */
[----:B------:R1:W-:Y:S04]  /*77ae0*/  STL [R1+0xf10], R13 ;  /* 0x000f100d01007387 */ /* 0x0003e80000100800 */
[----:B------:R-:W2:Y:S04]  /*77af0*/  LDL.LU R20, [R1+0x100c] ;  /* 0x00100c0001147983 */ /* 0x000ea80000300800 */
[----:B------:R4:W-:Y:S04]  /*77b00*/  STL [R1+0xf0c], R18 ;  /* 0x000f0c1201007387 */ /* 0x0009e80000100800 */
[----:B------:R-:W2:Y:S01]  /*77b10*/  LDL.LU R16, [R1+0x1010] ;  /* 0x0010100001107983 */ /* 0x000ea20000300800 */
[----:B------:R-:W-:-:S03]  /*77b20*/  IMAD.MOV.U32 R11, RZ, RZ, R19 ;  /* 0x000000ffff0b7224 */ /* 0x000fc600078e0013 */
[----:B------:R-:W2:Y:S04]  /*77b30*/  LDL.LU R19, [R1+0x104c] ;  /* 0x00104c0001137983 */ /* 0x000ea80000300800 */
[----:B------:R1:W-:Y:S02]  /*77b40*/  LDGSTS.E [R4+0x1300], desc[UR60][R10.64], P0 ;  /* 0x013000000a047fae */ /* 0x0003e4000812187c */
[----:B-1----:R-:W-:Y:S02]  /*77b50*/  IMAD.MOV.U32 R10, RZ, RZ, R13 ;  /* 0x000000ffff0a7224 */ /* 0x002fe400078e000d */
[----:B------:R-:W-:Y:S01]  /*77b60*/  IMAD.MOV.U32 R11, RZ, RZ, R18 ;  /* 0x000000ffff0b7224 */ /* 0x000fe200078e0012 */
[----:B------:R-:W2:Y:S04]  /*77b70*/  LDL.LU R13, [R1+0x1050] ;  /* 0x00105000010d7983 */ /* 0x000ea80000300800 */
[----:B------:R1:W-:Y:S01]  /*77b80*/  LDGSTS.E [R4+0x1700], desc[UR60][R10.64], P0 ;  /* 0x017000000a047fae */ /* 0x0003e2000812187c */
[----:B---3--:R-:W-:-:S05]  /*77b90*/  IADD3 R12, P1, R12, R5, RZ ;  /* 0x000000050c0c7210 */ /* 0x008fca0007f3e0ff */
[----:B----4-:R-:W-:Y:S01]  /*77ba0*/  IMAD.X R17, R17, 0x1, R0, P1 ;  /* 0x0000000111117824 */ /* 0x010fe200008e0600 */
[----:B------:R3:W-:Y:S01]  /*77bb0*/  STL [R1+0xf50], R12 ;  /* 0x000f500c01007387 */ /* 0x0007e20000100800 */
[----:B-1----:R-:W-:-:S03]  /*77bc0*/  IMAD.MOV.U32 R10, RZ, RZ, R12 ;  /* 0x000000ffff0a7224 */ /* 0x002fc600078e000c */
[----:B------:R1:W-:Y:S01]  /*77bd0*/  STL [R1+0xf4c], R17 ;  /* 0x000f4c1101007387 */ /* 0x0003e20000100800 */
[----:B------:R-:W-:-:S04]  /*77be0*/  IADD3 R14, P2, R14, R5, RZ ;  /* 0x000000050e0e7210 */ /* 0x000fc80007f5e0ff */
[----:B------:R-:W-:Y:S01]  /*77bf0*/  IADD3.X R15, R15, R0, RZ, P2, !PT ;  /* 0x000000000f0f7210 */ /* 0x000fe200017fe4ff */
[----:B------:R-:W-:Y:S04]  /*77c00*/  STL [R1+0xf90], R14 ;  /* 0x000f900e01007387 */ /* 0x000fe80000100800 */
[----:B------:R-:W4:Y:S04]  /*77c10*/  LDL.LU R18, [R1+0x108c] ;  /* 0x00108c0001127983 */ /* 0x000f280000300800 */
[----:B------:R1:W-:Y:S04]  /*77c20*/  STL [R1+0xf8c], R15 ;  /* 0x000f8c0f01007387 */ /* 0x0003e80000100800 */
[----:B---3--:R-:W3:Y:S01]  /*77c30*/  LDL.LU R12, [R1+0x1090] ;  /* 0x00109000010c7983 */ /* 0x008ee20000300800 */
[----:B------:R-:W-:-:S03]  /*77c40*/  IMAD.MOV.U32 R11, RZ, RZ, R17 ;  /* 0x000000ffff0b7224 */ /* 0x000fc600078e0011 */
[----:B-1----:R-:W4:Y:S04]  /*77c50*/  LDL.LU R17, [R1+0x10cc] ;  /* 0x0010cc0001117983 */ /* 0x002f280000300800 */
[----:B------:R1:W-:Y:S01]  /*77c60*/  LDGSTS.E [R4+0x1b00], desc[UR60][R10.64], P0 ;  /* 0x01b000000a047fae */ /* 0x0003e2000812187c */
[----:B------:R-:W-:-:S04]  /*77c70*/  IADD3 R3, P1, R3, R5, RZ ;  /* 0x0000000503037210 */ /* 0x000fc80007f3e0ff */
[----:B------:R-:W-:Y:S01]  /*77c80*/  IADD3.X R21, R21, R0, RZ, P1, !PT ;  /* 0x0000000015157210 */ /* 0x000fe20000ffe4ff */
[----:B-1----:R-:W-:Y:S02]  /*77c90*/  IMAD.MOV.U32 R10, RZ, RZ, R14 ;  /* 0x000000ffff0a7224 */ /* 0x002fe400078e000e */
[----:B------:R-:W-:Y:S02]  /*77ca0*/  IMAD.MOV.U32 R11, RZ, RZ, R15 ;  /* 0x000000ffff0b7224 */ /* 0x000fe400078e000f */
[----:B------:R-:W4:Y:S04]  /*77cb0*/  LDL.LU R15, [R1+0x10d0] ;  /* 0x0010d000010f7983 */ /* 0x000f280000300800 */
[----:B------:R-:W4:Y:S04]  /*77cc0*/  LDL.LU R14, [R1+0x110c] ;  /* 0x00110c00010e7983 */ /* 0x000f280000300800 */
[----:B------:R1:W-:Y:S04]  /*77cd0*/  STL [R1+0xfd0], R3 ;  /* 0x000fd00301007387 */ /* 0x0003e80000100800 */
[----:B------:R1:W-:Y:S04]  /*77ce0*/  LDGSTS.E [R4+0x1f00], desc[UR60][R10.64], P0 ;  /* 0x01f000000a047fae */ /* 0x0003e8000812187c */
[----:B------:R2:W-:Y:S01]  /*77cf0*/  STL [R1+0xfcc], R21 ;  /* 0x000fcc1501007387 */ /* 0x0005e20000100800 */
[----:B-1----:R-:W-:Y:S01]  /*77d00*/  IMAD.MOV.U32 R10, RZ, RZ, R3 ;  /* 0x000000ffff0a7224 */ /* 0x002fe200078e0003 */
[----:B--2---:R-:W-:-:S05]  /*77d10*/  IADD3 R16, P2, R16, R5, RZ ;  /* 0x0000000510107210 */ /* 0x004fca0007f5e0ff */
[----:B------:R1:W-:Y:S04]  /*77d20*/  STL [R1+0x1010], R16 ;  /* 0x0010101001007387 */ /* 0x0003e80000100800 */
[----:B------:R-:W2:Y:S01]  /*77d30*/  LDL.LU R3, [R1+0x1110] ;  /* 0x0011100001037983 */ /* 0x000ea20000300800 */
[----:B------:R-:W-:Y:S02]  /*77d40*/  IMAD.X R20, R20, 0x1, R0, P2 ;  /* 0x0000000114147824 */ /* 0x000fe400010e0600 */
[----:B------:R-:W-:-:S03]  /*77d50*/  IMAD.MOV.U32 R11, RZ, RZ, R21 ;  /* 0x000000ffff0b7224 */ /* 0x000fc600078e0015 */
[----:B------:R4:W-:Y:S04]  /*77d60*/  STL [R1+0x100c], R20 ;  /* 0x00100c1401007387 */ /* 0x0009e80000100800 */
[----:B------:R1:W-:Y:S01]  /*77d70*/  LDGSTS.E [R4+0x2300], desc[UR60][R10.64], P0 ;  /* 0x023000000a047fae */ /* 0x0003e2000812187c */
[----:B------:R-:W-:-:S03]  /*77d80*/  IADD3 R13, P1, R13, R5, RZ ;  /* 0x000000050d0d7210 */ /* 0x000fc60007f3e0ff */
[----:B------:R-:W2:Y:S02]  /*77d90*/  LDL.LU R21, [R1+0x114c] ;  /* 0x00114c0001157983 */ /* 0x000ea40000300800 */
[----:B------:R-:W-:Y:S02]  /*77da0*/  IMAD.X R19, R19, 0x1, R0, P1 ;  /* 0x0000000113137824 */ /* 0x000fe400008e0600 */
[----:B-1----:R-:W-:Y:S01]  /*77db0*/  IMAD.MOV.U32 R10, RZ, RZ, R16 ;  /* 0x000000ffff0a7224 */ /* 0x002fe200078e0010 */
[----:B------:R-:W-:Y:S01]  /*77dc0*/  MOV R11, R20 ;  /* 0x00000014000b7202 */ /* 0x000fe20000000f00 */
[----:B------:R-:W2:Y:S04]  /*77dd0*/  LDL.LU R16, [R1+0x1150] ;  /* 0x0011500001107983 */ /* 0x000ea80000300800 */
[----:B------:R1:W-:Y:S04]  /*77de0*/  STL [R1+0x1050], R13 ;  /* 0x0010500d01007387 */ /* 0x0003e80000100800 */
[----:B------:R1:W-:Y:S04]  /*77df0*/  STL [R1+0x104c], R19 ;  /* 0x00104c1301007387 */ /* 0x0003e80000100800 */
[----:B------:R1:W-:Y:S02]  /*77e00*/  LDGSTS.E [R4+0x2700], desc[UR60][R10.64], P0 ;  /* 0x027000000a047fae */ /* 0x0003e4000812187c */
[----:B-1----:R-:W-:-:S02]  /*77e10*/  IMAD.MOV.U32 R10, RZ, RZ, R13 ;  /* 0x000000ffff0a7224 */ /* 0x002fc400078e000d */
[----:B------:R-:W-:-:S05]  /*77e20*/  IMAD.MOV.U32 R11, RZ, RZ, R19 ;  /* 0x000000ffff0b7224 */ /* 0x000fca00078e0013 */
[----:B------:R1:W-:Y:S01]  /*77e30*/  LDGSTS.E [R4+0x2b00], desc[UR60][R10.64], P0 ;  /* 0x02b000000a047fae */ /* 0x0003e2000812187c */
[----:B---3--:R-:W-:-:S05]  /*77e40*/  IADD3 R12, P2, R12, R5, RZ ;  /* 0x000000050c0c7210 */ /* 0x008fca0007f5e0ff */
[----:B----4-:R-:W-:Y:S01]  /*77e50*/  IMAD.X R18, R18, 0x1, R0, P2 ;  /* 0x0000000112127824 */ /* 0x010fe200010e0600 */
[----:B------:R3:W-:Y:S04]  /*77e60*/  STL [R1+0x1090], R12 ;  /* 0x0010900c01007387 */ /* 0x0007e80000100800 */
[----:B------:R-:W4:Y:S04]  /*77e70*/  LDL.LU R20, [R1+0x118c] ;  /* 0x00118c0001147983 */ /* 0x000f280000300800 */
[----:B------:R2:W-:Y:S04]  /*77e80*/  STL [R1+0x108c], R18 ;  /* 0x00108c1201007387 */ /* 0x0005e80000100800 */
[----:B------:R-:W4:Y:S01]  /*77e90*/  LDL.LU R13, [R1+0x1190] ;  /* 0x00119000010d7983 */ /* 0x000f220000300800 */
[----:B------:R-:W-:Y:S01]  /*77ea0*/  IADD3 R15, P1, R15, R5, RZ ;  /* 0x000000050f0f7210 */ /* 0x000fe20007f3e0ff */
[----:B-1----:R-:W-:Y:S01]  /*77eb0*/  IMAD.MOV.U32 R11, RZ, RZ, R18 ;  /* 0x000000ffff0b7224 */ /* 0x002fe200078e0012 */
[----:B------:R-:W-:Y:S01]  /*77ec0*/  MOV R10, R12 ;  /* 0x0000000c000a7202 */ /* 0x000fe20000000f00 */
[----:B------:R-:W4:Y:S02]  /*77ed0*/  LDL.LU R19, [R1+0x11cc] ;  /* 0x0011cc0001137983 */ /* 0x000f240000300800 */
[----:B------:R-:W-:-:S02]  /*77ee0*/  IMAD.X R17, R17, 0x1, R0, P1 ;  /* 0x0000000111117824 */ /* 0x000fc400008e0600 */
[----:B---3--:R-:W3:Y:S04]  /*77ef0*/  LDL.LU R12, [R1+0x11d0] ;  /* 0x0011d000010c7983 */ /* 0x008ee80000300800 */
[----:B------:R1:W-:Y:S04]  /*77f00*/  STL [R1+0x10d0], R15 ;  /* 0x0010d00f01007387 */ /* 0x0003e80000100800 */
[----:B------:R-:W-:Y:S04]  /*77f10*/  STL [R1+0x10cc], R17 ;  /* 0x0010cc1101007387 */ /* 0x000fe80000100800 */
[----:B------:R1:W-:Y:S02]  /*77f20*/  LDGSTS.E [R4+0x2f00], desc[UR60][R10.64], P0 ;  /* 0x02f000000a047fae */ /* 0x0003e4000812187c */
[----:B-1----:R-:W-:Y:S01]  /*77f30*/  IMAD.MOV.U32 R10, RZ, RZ, R15 ;  /* 0x000000ffff0a7224 */ /* 0x002fe200078e000f */
[----:B--2---:R-:W-:-:S05]  /*77f40*/  IADD3 R3, P2, R3, R5, RZ ;  /* 0x0000000503037210 */ /* 0x004fca0007f5e0ff */
[----:B------:R-:W-:Y:S01]  /*77f50*/  IMAD.X R14, R14, 0x1, R0, P2 ;  /* 0x000000010e0e7824 */ /* 0x000fe200010e0600 */
[----:B------:R-:W-:Y:S04]  /*77f60*/  STL [R1+0x1110], R3 ;  /* 0x0011100301007387 */ /* 0x000fe80000100800 */
[----:B------:R-:W2:Y:S04]  /*77f70*/  LDL.LU R18, [R1+0x120c] ;  /* 0x00120c0001127983 */ /* 0x000ea80000300800 */
[----:B------:R1:W-:Y:S04]  /*77f80*/  STL [R1+0x110c], R14 ;  /* 0x00110c0e01007387 */ /* 0x0003e80000100800 */
[----:B------:R-:W2:Y:S01]  /*77f90*/  LDL.LU R15, [R1+0x1210] ;  /* 0x00121000010f7983 */ /* 0x000ea20000300800 */
[----:B------:R-:W-:-:S02]  /*77fa0*/  MOV R11, R17 ;  /* 0x00000011000b7202 */ /* 0x000fc40000000f00 */
[----:B------:R-:W-:-:S03]  /*77fb0*/  IADD3 R16, P1, R16, R5, RZ ;  /* 0x0000000510107210 */ /* 0x000fc60007f3e0ff */
[----:B------:R1:W-:Y:S02]  /*77fc0*/  LDGSTS.E [R4+0x3300], desc[UR60][R10.64], P0 ;  /* 0x033000000a047fae */ /* 0x0003e4000812187c */
[----:B------:R-:W-:Y:S02]  /*77fd0*/  IMAD.X R21, R21, 0x1, R0, P1 ;  /* 0x0000000115157824 */ /* 0x000fe400008e0600 */
[----:B-1----:R-:W-:Y:S02]  /*77fe0*/  IMAD.MOV.U32 R10, RZ, RZ, R3 ;  /* 0x000000ffff0a7224 */ /* 0x002fe400078e0003 */
[----:B------:R-:W-:Y:S02]  /*77ff0*/  IMAD.MOV.U32 R11, RZ, RZ, R14 ;  /* 0x000000ffff0b7224 */ /* 0x000fe400078e000e */
[----:B------:R-:W2:Y:S04]  /*78000*/  LDL.LU R14, [R1+0x124c] ;  /* 0x00124c00010e7983 */ /* 0x000ea80000300800 */
[----:B------:R-:W2:Y:S04]  /*78010*/  LDL.LU R3, [R1+0x1250] ;  /* 0x0012500001037983 */ /* 0x000ea80000300800 */
[----:B------:R-:W2:Y:S04]  /*78020*/  LDL.LU R17, [R1+0x128c] ;  /* 0x00128c0001117983 */ /* 0x000ea80000300800 */
[----:B------:R1:W-:Y:S04]  /*78030*/  STL [R1+0x1150], R16 ;  /* 0x0011501001007387 */ /* 0x0003e80000100800 */
[----:B------:R1:W-:Y:S04]  /*78040*/  LDGSTS.E [R4+0x3700], desc[UR60][R10.64], P0 ;  /* 0x037000000a047fae */ /* 0x0003e8000812187c */
[----:B------:R3:W-:Y:S01]  /*78050*/  STL [R1+0x114c], R21 ;  /* 0x00114c1501007387 */ /* 0x0007e20000100800 */
[----:B-1----:R-:W-:Y:S01]  /*78060*/  MOV R10, R16 ;  /* 0x00000010000a7202 */ /* 0x002fe20000000f00 */
[----:B------:R-:W-:-:S05]  /*78070*/  IMAD.MOV.U32 R11, RZ, RZ, R21 ;  /* 0x000000ffff0b7224 */ /* 0x000fca00078e0015 */
[----:B------:R1:W-:Y:S01]  /*78080*/  LDGSTS.E [R4+0x3b00], desc[UR60][R10.64], P0 ;  /* 0x03b000000a047fae */ /* 0x0003e2000812187c */
[----:B----4-:R-:W-:-:S05]  /*78090*/  IADD3 R13, P2, R13, R5, RZ ;  /* 0x000000050d0d7210 */ /* 0x010fca0007f5e0ff */
[----:B------:R4:W-:Y:S04]  /*780a0*/  STL [R1+0x1190], R13 ;  /* 0x0011900d01007387 */ /* 0x0009e80000100800 */
[----:B------:R-:W2:Y:S01]  /*780b0*/  LDL.LU R16, [R1+0x1290] ;  /* 0x0012900001107983 */ /* 0x000ea20000300800 */
[----:B------:R-:W-:Y:S01]  /*780c0*/  IMAD.X R20, R20, 0x1, R0, P2 ;  /* 0x0000000114147824 */ /* 0x000fe200010e0600 */
[----:B---3--:R-:W-:Y:S01]  /*780d0*/  IADD3 R12, P1, R12, R5, RZ ;  /* 0x000000050c0c7210 */ /* 0x008fe20007f3e0ff */
[----:B-1----:R-:W-:-:S03]  /*780e0*/  IMAD.MOV.U32 R10, RZ, RZ, R13 ;  /* 0x000000ffff0a7224 */ /* 0x002fc600078e000d */
[----:B------:R1:W-:Y:S01]  /*780f0*/  STL [R1+0x118c], R20 ;  /* 0x00118c1401007387 */ /* 0x0003e20000100800 */
[----:B------:R-:W-:Y:S02]  /*78100*/  IMAD.MOV.U32 R11, RZ, RZ, R20 ;  /* 0x000000ffff0b7224 */ /* 0x000fe400078e0014 */
[----:B------:R-:W-:Y:S01]  /*78110*/  IMAD.X R19, R19, 0x1, R0, P1 ;  /* 0x0000000113137824 */ /* 0x000fe200008e0600 */
[----:B------:R-:W3:Y:S04]  /*78120*/  LDL.LU R21, [R1+0x12cc] ;  /* 0x0012cc0001157983 */ /* 0x000ee80000300800 */
[----:B----4-:R-:W4:Y:S04]  /*78130*/  LDL.LU R13, [R1+0x12d0] ;  /* 0x0012d000010d7983 */ /* 0x010f280000300800 */
[----:B------:R1:W-:Y:S04]  /*78140*/  STL [R1+0x11d0], R12 ;  /* 0x0011d00c01007387 */ /* 0x0003e80000100800 */
[----:B------:R1:W-:Y:S04]  /*78150*/  STL [R1+0x11cc], R19 ;  /* 0x0011cc1301007387 */ /* 0x0003e80000100800 */
[----:B------:R1:W-:Y:S02]  /*78160*/  LDGSTS.E [R4+0x3f00], desc[UR60][R10.64], P0 ;  /* 0x03f000000a047fae */ /* 0x0003e4000812187c */
[----:B-1----:R-:W-:Y:S01]  /*78170*/  IMAD.MOV.U32 R10, RZ, RZ, R12 ;  /* 0x000000ffff0a7224 */ /* 0x002fe200078e000c */
[----:B--2---:R-:W-:-:S04]  /*78180*/  IADD3 R15, P2, R15, R5, RZ ;  /* 0x000000050f0f7210 */ /* 0x004fc80007f5e0ff */
[----:B------:R-:W-:Y:S01]  /*78190*/  IADD3.X R18, R18, R0, RZ, P2, !PT ;  /* 0x0000000012127210 */ /* 0x000fe200017fe4ff */
[----:B------:R1:W-:Y:S04]  /*781a0*/  STL [R1+0x1210], R15 ;  /* 0x0012100f01007387 */ /* 0x0003e80000100800 */
[----:B------:R-:W2:Y:S04]  /*781b0*/  LDL.LU R20, [R1+0x130c] ;  /* 0x00130c0001147983 */ /* 0x000ea80000300800 */
[----:B------:R-:W-:Y:S04]  /*781c0*/  STL [R1+0x120c], R18 ;  /* 0x00120c1201007387 */ /* 0x000fe80000100800 */
[----:B------:R-:W2:Y:S01]  /*781d0*/  LDL.LU R12, [R1+0x1310] ;  /* 0x00131000010c7983 */ /* 0x000ea20000300800 */
[----:B------:R-:W-:-:S03]  /*781e0*/  IMAD.MOV.U32 R11, RZ, RZ, R19 ;  /* 0x000000ffff0b7224 */ /* 0x000fc600078e0013 */
[----:B------:R-:W2:Y:S04]  /*781f0*/  LDL.LU R19, [R1+0x134c] ;  /* 0x00134c0001137983 */ /* 0x000ea80000300800 */
[----:B------:R1:W-:Y:S01]  /*78200*/  LDGSTS.E [R4+0x4300], desc[UR60][R10.64], P0 ;  /* 0x043000000a047fae */ /* 0x0003e2000812187c */
[----:B------:R-:W-:-:S04]  /*78210*/  IADD3 R3, P1, R3, R5, RZ ;  /* 0x0000000503037210 */ /* 0x000fc80007f3e0ff */
[----:B------:R-:W-:Y:S01]  /*78220*/  IADD3.X R14, R14, R0, RZ, P1, !PT ;  /* 0x000000000e0e7210 */ /* 0x000fe20000ffe4ff */
[----:B-1----:R-:W-:Y:S02]  /*78230*/  IMAD.MOV.U32 R10, RZ, RZ, R15 ;  /* 0x000000ffff0a7224 */ /* 0x002fe400078e000f */
[----:B------:R-:W-:Y:S01]  /*78240*/  IMAD.MOV.U32 R11, RZ, RZ, R18 ;  /* 0x000000ffff0b7224 */ /* 0x000fe200078e0012 */
[----:B------:R-:W2:Y:S04]  /*78250*/  LDL.LU R15, [R1+0x1350] ;  /* 0x00135000010f7983 */ /* 0x000ea80000300800 */
[----:B------:R-:W-:Y:S04]  /*78260*/  STL [R1+0x1250], R3 ;  /* 0x0012500301007387 */ /* 0x000fe80000100800 */
[----:B------:R1:W-:Y:S04]  /*78270*/  LDGSTS.E [R4+0x4700], desc[UR60][R10.64], P0 ;  /* 0x047000000a047fae */ /* 0x0003e8000812187c */
[----:B------:R3:W-:Y:S01]  /*78280*/  STL [R1+0x124c], R14 ;  /* 0x00124c0e01007387 */ /* 0x0007e20000100800 */
[----:B-1----:R-:W-:-:S02]  /*78290*/  IMAD.MOV.U32 R11, RZ, RZ, R14 ;  /* 0x000000ffff0b7224 */ /* 0x002fc400078e000e */
[----:B------:R-:W-:-:S05]  /*782a0*/  IMAD.MOV.U32 R10, RZ, RZ, R3 ;  /* 0x000000ffff0a7224 */ /* 0x000fca00078e0003 */
[----:B------:R1:W-:Y:S01]  /*782b0*/  LDGSTS.E [R4+0x4b00], desc[UR60][R10.64], P0 ;  /* 0x04b000000a047fae */ /* 0x0003e2000812187c */
[----:B------:R-:W-:-:S05]  /*782c0*/  IADD3 R16, P2, R16, R5, RZ ;  /* 0x0000000510107210 */ /* 0x000fca0007f5e0ff */
[----:B------:R-:W-:Y:S01]  /*782d0*/  IMAD.X R17, R17, 0x1, R0, P2 ;  /* 0x0000000111117824 */ /* 0x000fe200010e0600 */
[----:B------:R-:W-:Y:S04]  /*782e0*/  STL [R1+0x1290], R16 ;  /* 0x0012901001007387 */ /* 0x000fe80000100800 */
[----:B---3--:R-:W3:Y:S04]  /*782f0*/  LDL.LU R14, [R1+0x138c] ;  /* 0x00138c00010e7983 */ /* 0x008ee80000300800 */
[----:B------:R1:W-:Y:S04]  /*78300*/  STL [R1+0x128c], R17 ;  /* 0x00128c1101007387 */ /* 0x0003e80000100800 */
[----:B------:R-:W3:Y:S01]  /*78310*/  LDL.LU R3, [R1+0x1390] ;  /* 0x0013900001037983 */ /* 0x000ee20000300800 */
[----:B----4-:R-:W-:Y:S01]  /*78320*/  IADD3 R13, P1, R13, R5, RZ ;  /* 0x000000050d0d7210 */ /* 0x010fe20007f3e0ff */
[----:B-1----:R-:W-:Y:S01]  /*78330*/  IMAD.MOV.U32 R10, RZ, RZ, R16 ;  /* 0x000000ffff0a7224 */ /* 0x002fe200078e0010 */
[----:B------:R-:W-:Y:S01]  /*78340*/  MOV R11, R17 ;  /* 0x00000011000b7202 */ /* 0x000fe20000000f00 */
[----:B------:R-:W4:Y:S02]  /*78350*/  LDL.LU R18, [R1+0x13cc] ;  /* 0x0013cc0001127983 */ /* 0x000f240000300800 */
[----:B------:R-:W-:-:S02]  /*78360*/  IMAD.X R21, R21, 0x1, R0, P1 ;  /* 0x0000000115157824 */ /* 0x000fc400008e0600 */
        /* <DEDUP_REMOVED lines=15> */
[----:B------:R-:W-:Y:S01]  /*78460*/  IMAD.X R19, R19, 0x1, R0, P1 ;  /* 0x0000000113137824 */ /* 0x000fe200008e0600 */
[----:B-1----:R-:W-:Y:S01]  /*78470*/  MOV R10, R12 ;  /* 0x0000000c000a7202 */ /* 0x002fe20000000f00 */
[----:B------:R-:W-:Y:S01]  /*78480*/  IMAD.MOV.U32 R11, RZ, RZ, R20 ;  /* 0x000000ffff0b7224 */ /* 0x000fe200078e0014 */
[----:B------:R-:W2:Y:S04]  /*78490*/  LDL.LU R12, [R1+0x1450] ;  /* 0x00145000010c7983 */ /* 0x000ea80000300800 */
[----:B------:R1:W-:Y:S04]  /*784a0*/  STL [R1+0x1350], R15 ;  /* 0x0013500f01007387 */ /* 0x0003e80000100800 */
[----:B------:R-:W-:Y:S04]  /*784b0*/  STL [R1+0x134c], R19 ;  /* 0x00134c1301007387 */ /* 0x000fe80000100800 */
[----:B------:R1:W-:Y:S02]  /*784c0*/  LDGSTS.E [R4+0x5700], desc[UR60][R10.64], P0 ;  /* 0x057000000a047fae */ /* 0x0003e4000812187c */
[----:B-1----:R-:W-:Y:S01]  /*784d0*/  IMAD.MOV.U32 R10, RZ, RZ, R15 ;  /* 0x000000ffff0a7224 */ /* 0x002fe200078e000f */
[----:B------:R-:W-:-:S05]  /*784e0*/  MOV R11, R19 ;  /* 0x00000013000b7202 */ /* 0x000fca0000000f00 */
[----:B------:R1:W-:Y:S01]  /*784f0*/  LDGSTS.E [R4+0x5b00], desc[UR60][R10.64], P0 ;  /* 0x05b000000a047fae */ /* 0x0003e2000812187c */
[----:B---3--:R-:W-:-:S05]  /*78500*/  IADD3 R3, P2, R3, R5, RZ ;  /* 0x0000000503037210 */ /* 0x008fca0007f5e0ff */
[----:B------:R-:W-:Y:S01]  /*78510*/  IMAD.X R14, R14, 0x1, R0, P2 ;  /* 0x000000010e0e7824 */ /* 0x000fe200010e0600 */
[----:B------:R-:W-:Y:S04]  /*78520*/  STL [R1+0x1390], R3 ;  /* 0x0013900301007387 */ /* 0x000fe80000100800 */
[----:B------:R-:W3:Y:S04]  /*78530*/  LDL.LU R20, [R1+0x148c] ;  /* 0x00148c0001147983 */ /* 0x000ee80000300800 */
[----:B------:R1:W-:Y:S04]  /*78540*/  STL [R1+0x138c], R14 ;  /* 0x00138c0e01007387 */ /* 0x0003e80000100800 */
[----:B------:R-:W3:Y:S01]  /*78550*/  LDL.LU R15, [R1+0x1490] ;  /* 0x00149000010f7983 */ /* 0x000ee20000300800 */
[----:B----4-:R-:W-:Y:S01]  /*78560*/  IADD3 R17, P1, R17, R5, RZ ;  /* 0x0000000511117210 */ /* 0x010fe20007f3e0ff */
[----:B-1----:R-:W-:-:S02]  /*78570*/  IMAD.MOV.U32 R11, RZ, RZ, R14 ;  /* 0x000000ffff0b7224 */ /* 0x002fc400078e000e */
[----:B------:R-:W-:Y:S02]  /*78580*/  IMAD.MOV.U32 R10, RZ, RZ, R3 ;  /* 0x000000ffff0a7224 */ /* 0x000fe400078e0003 */
[----:B------:R-:W-:Y:S01]  /*78590*/  IMAD.X R18, R18, 0x1, R0, P1 ;  /* 0x0000000112127824 */ /* 0x000fe200008e0600 */
[----:B------:R-:W4:Y:S04]  /*785a0*/  LDL.LU R14, [R1+0x14cc] ;  /* 0x0014cc00010e7983 */ /* 0x000f280000300800 */
[----:B------:R-:W4:Y:S04]  /*785b0*/  LDL.LU R3, [R1+0x14d0] ;  /* 0x0014d00001037983 */ /* 0x000f280000300800 */
[----:B------:R-:W-:Y:S04]  /*785c0*/  STL [R1+0x13d0], R17 ;  /* 0x0013d01101007387 */ /* 0x000fe80000100800 */
[----:B------:R1:W-:Y:S04]  /*785d0*/  STL [R1+0x13cc], R18 ;  /* 0x0013cc1201007387 */ /* 0x0003e80000100800 */
        /* <DEDUP_REMOVED lines=8> */
[----:B------:R-:W-:-:S03]  /*78660*/  MOV R10, R17 ;  /* 0x00000011000a7202 */ /* 0x000fc60000000f00 */
[----:B------:R-:W2:Y:S01]  /*78670*/  LDL.LU R17, [R1+0x154c] ;  /* 0x00154c0001117983 */ /* 0x000ea20000300800 */
[----:B------:R-:W-:-:S03]  /*78680*/  IADD3 R12, P1, R12, R5, RZ ;  /* 0x000000050c0c7210 */ /* 0x000fc60007f3e0ff */
[----:B------:R1:W-:Y:S02]  /*78690*/  LDGSTS.E [R4+0x6300], desc[UR60][R10.64], P0 ;  /* 0x063000000a047fae */ /* 0x0003e4000812187c */
[----:B------:R-:W-:Y:S02]  /*786a0*/  IMAD.X R21, R21, 0x1, R0, P1 ;  /* 0x0000000115157824 */ /* 0x000fe400008e0600 */
[----:B-1----:R-:W-:Y:S02]  /*786b0*/  IMAD.MOV.U32 R10, RZ, RZ, R13 ;  /* 0x000000ffff0a7224 */ /* 0x002fe400078e000d */
[----:B------:R-:W-:Y:S02]  /*786c0*/  IMAD.MOV.U32 R11, RZ, RZ, R16 ;  /* 0x000000ffff0b7224 */ /* 0x000fe400078e0010 */
[----:B------:R-:W2:Y:S04]  /*786d0*/  LDL.LU R16, [R1+0x1550] ;  /* 0x0015500001107983 */ /* 0x000ea80000300800 */
[----:B------:R-:W2:Y:S04]  /*786e0*/  LDL.LU R13, [R1+0x158c] ;  /* 0x00158c00010d7983 */ /* 0x000ea80000300800 */
[----:B------:R1:W-:Y:S04]  /*786f0*/  STL [R1+0x1450], R12 ;  /* 0x0014500c01007387 */ /* 0x0003e80000100800 */
[----:B------:R1:W-:Y:S04]  /*78700*/  LDGSTS.E [R4+0x6700], desc[UR60][R10.64], P0 ;  /* 0x067000000a047fae */ /* 0x0003e8000812187c */
[----:B------:R-:W-:Y:S01]  /*78710*/  STL [R1+0x144c], R21 ;  /* 0x00144c1501007387 */ /* 0x000fe20000100800 */
[----:B-1----:R-:W-:-:S02]  /*78720*/  IMAD.MOV.U32 R10, RZ, RZ, R12 ;  /* 0x000000ffff0a7224 */ /* 0x002fc400078e000c */
[----:B------:R-:W-:-:S05]  /*78730*/  IMAD.MOV.U32 R11, RZ, RZ, R21 ;  /* 0x000000ffff0b7224 */ /* 0x000fca00078e0015 */
[----:B------:R1:W-:Y:S01]  /*78740*/  LDGSTS.E [R4+0x6b00], desc[UR60][R10.64], P0 ;  /* 0x06b000000a047fae */ /* 0x0003e2000812187c */
[----:B---3--:R-:W-:-:S05]  /*78750*/  IADD3 R15, P2, R15, R5, RZ ;  /* 0x000000050f0f7210 */ /* 0x008fca0007f5e0ff */
[----:B------:R-:W-:Y:S04]  /*78760*/  STL [R1+0x1490], R15 ;  /* 0x0014900f01007387 */ /* 0x000fe80000100800 */
[----:B------:R-:W3:Y:S01]  /*78770*/  LDL.LU R12, [R1+0x1590] ;  /* 0x00159000010c7983 */ /* 0x000ee20000300800 */
[-C--:B------:R-:W-:Y:S02]  /*78780*/  IADD3.X R20, R20, R0.reuse, RZ, P2, !PT ;  /* 0x0000000014147210 */ /* 0x080fe400017fe4ff */
[----:B----4-:R-:W-:Y:S01]  /*78790*/  IADD3 R3, P1, R3, R5, RZ ;  /* 0x0000000503037210 */ /* 0x010fe20007f3e0ff */
[----:B-1----:R-:W-:Y:S02]  /*787a0*/  IMAD.MOV.U32 R10, RZ, RZ, R15 ;  /* 0x000000ffff0a7224 */ /* 0x002fe400078e000f */
[----:B------:R-:W-:Y:S01]  /*787b0*/  IMAD.MOV.U32 R11, RZ, RZ, R20 ;  /* 0x000000ffff0b7224 */ /* 0x000fe200078e0014 */
[----:B------:R-:W-:Y:S01]  /*787c0*/  IADD3.X R14, R14, R0, RZ, P1, !PT ;  /* 0x000000000e0e7210 */ /* 0x000fe20000ffe4ff */
[----:B------:R1:W-:Y:S04]  /*787d0*/  STL [R1+0x148c], R20 ;  /* 0x00148c1401007387 */ /* 0x0003e80000100800 */
[----:B------:R4:W-:Y:S04]  /*787e0*/  LDGSTS.E [R4+0x6f00], desc[UR60][R10.64], P0 ;  /* 0x06f000000a047fae */ /* 0x0009e8000812187c */
[----:B-1----:R-:W3:Y:S04]  /*787f0*/  LDL.LU R20, [R1+0x15cc] ;  /* 0x0015cc0001147983 */ /* 0x002ee80000300800 */
[----:B------:R-:W3:Y:S01]  /*78800*/  LDL.LU R15, [R1+0x15d0] ;  /* 0x0015d000010f7983 */ /* 0x000ee20000300800 */
[----:B----4-:R-:W-:-:S03]  /*78810*/  IMAD.MOV.U32 R11, RZ, RZ, R14 ;  /* 0x000000ffff0b7224 */ /* 0x010fc600078e000e */
[----:B------:R-:W-:Y:S01]  /*78820*/  STL [R1+0x14d0], R3 ;  /* 0x0014d00301007387 */ /* 0x000fe20000100800 */
[----:B------:R-:W-:-:S03]  /*78830*/  IMAD.MOV.U32 R10, RZ, RZ, R3 ;  /* 0x000000ffff0a7224 */ /* 0x000fc600078e0003 */
[----:B------:R1:W-:Y:S04]  /*78840*/  STL [R1+0x14cc], R14 ;  /* 0x0014cc0e01007387 */ /* 0x0003e80000100800 */
[----:B------:R4:W-:Y:S01]  /*78850*/  LDGSTS.E [R4+0x7300], desc[UR60][R10.64], P0 ;  /* 0x073000000a047fae */ /* 0x0009e2000812187c */
[----:B--2---:R-:W-:-:S05]  /*78860*/  IADD3 R18, P2, R18, R5, RZ ;  /* 0x0000000512127210 */ /* 0x004fca0007f5e0ff */
[----:B------:R-:W-:Y:S01]  /*78870*/  IMAD.X R19, R19, 0x1, R0, P2 ;  /* 0x0000000113137824 */ /* 0x000fe200010e0600 */
[----:B------:R-:W-:Y:S04]  /*78880*/  STL [R1+0x1510], R18 ;  /* 0x0015101201007387 */ /* 0x000fe80000100800 */
[----:B-1----:R-:W2:Y:S04]  /*78890*/  LDL.LU R14, [R1+0x160c] ;  /* 0x00160c00010e7983 */ /* 0x002ea80000300800 */
[----:B------:R1:W-:Y:S04]  /*788a0*/  STL [R1+0x150c], R19 ;  /* 0x00150c1301007387 */ /* 0x0003e80000100800 */
[----:B------:R-:W2:Y:S01]  /*788b0*/  LDL.LU R3, [R1+0x1610] ;  /* 0x0016100001037983 */ /* 0x000ea20000300800 */
[----:B----4-:R-:W-:Y:S01]  /*788c0*/  IMAD.MOV.U32 R10, RZ, RZ, R18 ;  /* 0x000000ffff0a7224 */ /* 0x010fe200078e0012 */
[----:B------:R-:W-:-:S02]  /*788d0*/  IADD3 R16, P1, R16, R5, RZ ;  /* 0x0000000510107210 */ /* 0x000fc40007f3e0ff */
[----:B------:R-:W-:Y:S02]  /*788e0*/  MOV R11, R19 ;  /* 0x00000013000b7202 */ /* 0x000fe40000000f00 */
[----:B-1----:R-:W4:Y:S01]  /*788f0*/  LDL.LU R19, [R1+0x164c] ;  /* 0x00164c0001137983 */ /* 0x002f220000300800 */
[----:B------:R-:W-:-:S03]  /*78900*/  IMAD.X R17, R17, 0x1, R0, P1 ;  /* 0x0000000111117824 */ /* 0x000fc600008e0600 */
[----:B------:R-:W4:Y:S04]  /*78910*/  LDL.LU R18, [R1+0x1650] ;  /* 0x0016500001127983 */ /* 0x000f280000300800 */
[----:B------:R-:W-:Y:S04]  /*78920*/  STL [R1+0x1550], R16 ;  /* 0x0015501001007387 */ /* 0x000fe80000100800 */
[----:B------:R1:W-:Y:S04]  /*78930*/  LDGSTS.E [R4+0x7700], desc[UR60][R10.64], P0 ;  /* 0x077000000a047fae */ /* 0x0003e8000812187c */
[----:B------:R3:W-:Y:S01]  /*78940*/  STL [R1+0x154c], R17 ;  /* 0x00154c1101007387 */ /* 0x0007e20000100800 */
[----:B-1----:R-:W-:-:S02]  /*78950*/  IMAD.MOV.U32 R11, RZ, RZ, R17 ;  /* 0x000000ffff0b7224 */ /* 0x002fc400078e0011 */
[----:B------:R-:W-:-:S05]  /*78960*/  IMAD.MOV.U32 R10, RZ, RZ, R16 ;  /* 0x000000ffff0a7224 */ /* 0x000fca00078e0010 */
[----:B------:R1:W-:Y:S01]  /*78970*/  LDGSTS.E [R4+0x7b00], desc[UR60][R10.64], P0 ;  /* 0x07b000000a047fae */ /* 0x0003e2000812187c */
[----:B---3--:R-:W-:-:S05]  /*78980*/  IADD3 R12, P2, R12, R5, RZ ;  /* 0x000000050c0c7210 */ /* 0x008fca0007f5e0ff */
[--C-:B------:R-:W-:Y:S01]  /*78990*/  IMAD.X R13, R13, 0x1, R0.reuse, P2 ;  /* 0x000000010d0d7824 */ /* 0x100fe200010e0600 */
[----:B------:R-:W-:Y:S04]  /*789a0*/  STL [R1+0x1590], R12 ;  /* 0x0015900c01007387 */ /* 0x000fe80000100800 */
[----:B------:R-:W3:Y:S04]  /*789b0*/  LDL.LU R17, [R1+0x168c] ;  /* 0x00168c0001117983 */ /* 0x000ee80000300800 */
[----:B------:R1:W-:Y:S04]  /*789c0*/  STL [R1+0x158c], R13 ;  /* 0x00158c0d01007387 */ /* 0x0003e80000100800 */
[----:B------:R-:W3:Y:S01]  /*789d0*/  LDL.LU R16, [R1+0x1690] ;  /* 0x0016900001107983 */ /* 0x000ee20000300800 */
[----:B------:R-:W-:Y:S01]  /*789e0*/  IADD3 R15, P1, R15, R5, RZ ;  /* 0x000000050f0f7210 */ /* 0x000fe20007f3e0ff */
[----:B-1----:R-:W-:Y:S01]  /*789f0*/  IMAD.MOV.U32 R11, RZ, RZ, R13 ;  /* 0x000000ffff0b7224 */ /* 0x002fe200078e000d */
[----:B------:R-:W-:Y:S01]  /*78a00*/  MOV R10, R12 ;  /* 0x0000000c000a7202 */ /* 0x000fe20000000f00 */
[----:B------:R-:W3:Y:S02]  /*78a10*/  LDL.LU R13, [R1+0x16cc] ;  /* 0x0016cc00010d7983 */ /* 0x000ee40000300800 */
[----:B------:R-:W-:-:S02]  /*78a20*/  IMAD.X R20, R20, 0x1, R0, P1 ;  /* 0x0000000114147824 */ /* 0x000fc400008e0600 */
[----:B------:R-:W3:Y:S04]  /*78a30*/  LDL.LU R12, [R1+0x16d0] ;  /* 0x0016d000010c7983 */ /* 0x000ee80000300800 */
        /* <DEDUP_REMOVED lines=8> */
[----:B------:R-:W-:Y:S04]  /*78ac0*/  STL [R1+0x1610], R3 ;  /* 0x0016100301007387 */ /* 0x000fe80000100800 */
[----:B------:R-:W2:Y:S04]  /*78ad0*/  LDL.LU R20, [R1+0x170c] ;  /* 0x00170c0001147983 */ /* 0x000ea80000300800 */
[----:B------:R1:W-:Y:S04]  /*78ae0*/  STL [R1+0x160c], R14 ;  /* 0x00160c0e01007387 */ /* 0x0003e80000100800 */
[----:B------:R-:W2:Y:S01]  /*78af0*/  LDL.LU R15, [R1+0x1710] ;  /* 0x00171000010f7983 */ /* 0x000ea20000300800 */
[----:B----4-:R-:W-:Y:S01]  /*78b00*/  IADD3 R18, P1, R18, R5, RZ ;  /* 0x0000000512127210 */ /* 0x010fe20007f3e0ff */
[----:B-1----:R-:W-:-:S02]  /*78b10*/  IMAD.MOV.U32 R10, RZ, RZ, R3 ;  /* 0x000000ffff0a7224 */ /* 0x002fc400078e0003 */
[----:B------:R-:W-:Y:S02]  /*78b20*/  IMAD.MOV.U32 R11, RZ, RZ, R14 ;  /* 0x000000ffff0b7224 */ /* 0x000fe400078e000e */
[----:B------:R-:W-:Y:S01]  /*78b30*/  IMAD.X R19, R19, 0x1, R0, P1 ;  /* 0x0000000113137824 */ /* 0x000fe200008e0600 */
[----:B------:R-:W4:Y:S04]  /*78b40*/  LDL.LU R14, [R1+0x174c] ;  /* 0x00174c00010e7983 */ /* 0x000f280000300800 */
[----:B------:R-:W4:Y:S04]  /*78b50*/  LDL.LU R3, [R1+0x1750] ;  /* 0x0017500001037983 */ /* 0x000f280000300800 */
[----:B------:R-:W-:Y:S04]  /*78b60*/  STL [R1+0x1650], R18 ;  /* 0x0016501201007387 */ /* 0x000fe80000100800 */
[----:B------:R1:W-:Y:S04]  /*78b70*/  LDGSTS.E [R4+0x20700], desc[UR60][R10.64], P0 ;  /* 0x207000000a047fae */ /* 0x0003e8000812187c */
[----:B------:R3:W-:Y:S01]  /*78b80*/  STL [R1+0x164c], R19 ;  /* 0x00164c1301007387 */ /* 0x0007e20000100800 */
        /* <DEDUP_REMOVED lines=9> */
[----:B------:R-:W-:Y:S01]  /*78c20*/  IADD3 R12, P1, R12, R5, RZ ;  /* 0x000000050c0c7210 */ /* 0x000fe20007f3e0ff */
[----:B-1----:R-:W-:-:S02]  /*78c30*/  IMAD.MOV.U32 R10, RZ, RZ, R16 ;  /* 0x000000ffff0a7224 */ /* 0x002fc400078e0010 */
[----:B------:R-:W-:Y:S02]  /*78c40*/  IMAD.MOV.U32 R11, RZ, RZ, R17 ;  /* 0x000000ffff0b7224 */ /* 0x000fe400078e0011 */
[----:B------:R-:W-:Y:S01]  /*78c50*/  IMAD.X R13, R13, 0x1, R0, P1 ;  /* 0x000000010d0d7824 */ /* 0x000fe200008e0600 */
[----:B------:R-:W3:Y:S04]  /*78c60*/  LDL.LU R17, [R1+0x17cc] ;  /* 0x0017cc0001117983 */ /* 0x000ee80000300800 */
[----:B------:R-:W3:Y:S04]  /*78c70*/  LDL.LU R16, [R1+0x17d0] ;  /* 0x0017d00001107983 */ /* 0x000ee80000300800 */
[----:B------:R-:W-:Y:S04]  /*78c80*/  STL [R1+0x16d0], R12 ;  /* 0x0016d00c01007387 */ /* 0x000fe80000100800 */
[----:B------:R1:W-:Y:S04]  /*78c90*/  LDGSTS.E [R4+0x20f00], desc[UR60][R10.64], P0 ;  /* 0x20f000000a047fae */ /* 0x0003e8000812187c */
[----:B------:R2:W-:Y:S01]  /*78ca0*/  STL [R1+0x16cc], R13 ;  /* 0x0016cc0d01007387 */ /* 0x0005e20000100800 */
[----:B-1----:R-:W-:-:S02]  /*78cb0*/  IMAD.MOV.U32 R11, RZ, RZ, R13 ;  /* 0x000000ffff0b7224 */ /* 0x002fc400078e000d */
[----:B------:R-:W-:-:S05]  /*78cc0*/  IMAD.MOV.U32 R10, RZ, RZ, R12 ;  /* 0x000000ffff0a7224 */ /* 0x000fca00078e000c */
[----:B------:R1:W-:Y:S01]  /*78cd0*/  LDGSTS.E [R4+0x21300], desc[UR60][R10.64], P0 ;  /* 0x213000000a047fae */ /* 0x0003e2000812187c */
[----:B--2---:R-:W-:-:S04]  /*78ce0*/  IADD3 R15, P2, R15, R5, RZ ;  /* 0x000000050f0f7210 */ /* 0x004fc80007f5e0ff */
[----:B------:R-:W-:Y:S01]  /*78cf0*/  IADD3.X R20, R20, R0, RZ, P2, !PT ;  /* 0x0000000014147210 */ /* 0x000fe200017fe4ff */
[----:B------:R2:W-:Y:S04]  /*78d00*/  STL [R1+0x1710], R15 ;  /* 0x0017100f01007387 */ /* 0x0005e80000100800 */
[----:B------:R-:W2:Y:S04]  /*78d10*/  LDL.LU R13, [R1+0x186c] ;  /* 0x00186c00010d7983 */ /* 0x000ea80000300800 */
[----:B------:R-:W-:Y:S04]  /*78d20*/  STL [R1+0x170c], R20 ;  /* 0x00170c1401007387 */ /* 0x000fe80000100800 */
[----:B------:R-:W2:Y:S01]  /*78d30*/  LDL.LU R12, [R1+0x1870] ;  /* 0x00187000010c7983 */ /* 0x000ea20000300800 */
[----:B----4-:R-:W-:Y:S01]  /*78d40*/  IADD3 R3, P1, R3, R5, RZ ;  /* 0x0000000503037210 */ /* 0x010fe20007f3e0ff */
[----:B-1----:R-:W-:-:S02]  /*78d50*/  IMAD.MOV.U32 R10, RZ, RZ, R15 ;  /* 0x000000ffff0a7224 */ /* 0x002fc400078e000f */
[----:B------:R-:W4:Y:S01]  /*78d60*/  LDL.LU R152, [R1+0x188c] ;  /* 0x00188c0001987983 */ /* 0x000f220000300800 */
[----:B------:R-:W-:Y:S01]  /*78d70*/  IADD3.X R14, R14, R0, RZ, P1, !PT ;  /* 0x000000000e0e7210 */ /* 0x000fe20000ffe4ff */
[----:B------:R-:W-:Y:S02]  /*78d80*/  IMAD.MOV.U32 R11, RZ, RZ, R20 ;  /* 0x000000ffff0b7224 */ /* 0x000fe400078e0014 */
[----:B------:R-:W-:Y:S04]  /*78d90*/  STL [R1+0x1750], R3 ;  /* 0x0017500301007387 */ /* 0x000fe80000100800 */
[----:B------:R1:W-:Y:S04]  /*78da0*/  STL [R1+0x174c], R14 ;  /* 0x00174c0e01007387 */ /* 0x0003e80000100800 */
[----:B------:R1:W-:Y:S02]  /*78db0*/  LDGSTS.E [R4+0x21700], desc[UR60][R10.64], P0 ;  /* 0x217000000a047fae */ /* 0x0003e4000812187c */
[----:B-1----:R-:W-:-:S02]  /*78dc0*/  IMAD.MOV.U32 R11, RZ, RZ, R14 ;  /* 0x000000ffff0b7224 */ /* 0x002fc400078e000e */
[----:B------:R-:W-:-:S05]  /*78dd0*/  IMAD.MOV.U32 R10, RZ, RZ, R3 ;  /* 0x000000ffff0a7224 */ /* 0x000fca00078e0003 */
[----:B------:R1:W-:Y:S01]  /*78de0*/  LDGSTS.E [R4+0x21b00], desc[UR60][R10.64], P0 ;  /* 0x21b000000a047fae */ /* 0x0003e2000812187c */
[----:B---3--:R-:W-:-:S05]  /*78df0*/  IADD3 R18, P2, R18, R5, RZ ;  /* 0x0000000512127210 */ /* 0x008fca0007f5e0ff */
[----:B------:R-:W-:Y:S01]  /*78e00*/  IMAD.X R19, R19, 0x1, R0, P2 ;  /* 0x0000000113137824 */ /* 0x000fe200010e0600 */
[----:B------:R-:W-:Y:S04]  /*78e10*/  STL [R1+0x1790], R18 ;  /* 0x0017901201007387 */ /* 0x000fe80000100800 */
[----:B--2---:R-:W2:Y:S04]  /*78e20*/  LDL.LU R15, [R1+0x1890] ;  /* 0x00189000010f7983 */ /* 0x004ea80000300800 */
[----:B------:R-:W-:Y:S04]  /*78e30*/  STL [R1+0x178c], R19 ;  /* 0x00178c1301007387 */ /* 0x000fe80000100800 */
[----:B------:R-:W3:Y:S04]  /*78e40*/  LDL.LU R14, [R1+0x18b4] ;  /* 0x0018b400010e7983 */ /* 0x000ee80000300800 */
[----:B------:R-:W3:Y:S01]  /*78e50*/  LDL.LU R3, [R1+0x18b8] ;  /* 0x0018b80001037983 */ /* 0x000ee20000300800 */
[----:B------:R-:W-:Y:S01]  /*78e60*/  IADD3 R16, P1, R16, R5, RZ ;  /* 0x0000000510107210 */ /* 0x000fe20007f3e0ff */
[----:B-1----:R-:W-:Y:S01]  /*78e70*/  IMAD.MOV.U32 R10, RZ, RZ, R18 ;  /* 0x000000ffff0a7224 */ /* 0x002fe200078e0012 */
[----:B------:R-:W-:Y:S01]  /*78e80*/  MOV R11, R19 ;  /* 0x00000013000b7202 */ /* 0x000fe20000000f00 */
[----:B------:R-:W3:Y:S02]  /*78e90*/  LDL.LU.64 R22, [R1+0x688] ;  /* 0x0006880001167983 */ /* 0x000ee40000300a00 */
[----:B------:R-:W-:-:S02]  /*78ea0*/  IMAD.X R17, R17, 0x1, R0, P1 ;  /* 0x0000000111117824 */ /* 0x000fc400008e0600 */
[----:B------:R-:W-:Y:S04]  /*78eb0*/  STL [R1+0x17d0], R16 ;  /* 0x0017d01001007387 */ /* 0x000fe80000100800 */
[----:B------:R1:W-:Y:S04]  /*78ec0*/  LDGSTS.E [R4+0x21f00], desc[UR60][R10.64], P0 ;  /* 0x21f000000a047fae */ /* 0x0003e8000812187c */
[----:B------:R4:W-:Y:S01]  /*78ed0*/  STL [R1+0x17cc], R17 ;  /* 0x0017cc1101007387 */ /* 0x0009e20000100800 */
[----:B-1----:R-:W-:Y:S02]  /*78ee0*/  IMAD.MOV.U32 R10, RZ, RZ, R16 ;  /* 0x000000ffff0a7224 */ /* 0x002fe400078e0010 */
[----:B------:R-:W-:-:S05]  /*78ef0*/  IMAD.MOV.U32 R11, RZ, RZ, R17 ;  /* 0x000000ffff0b7224 */ /* 0x000fca00078e0011 */
[----:B------:R1:W-:Y:S01]  /*78f00*/  LDGSTS.E [R4+0x22300], desc[UR60][R10.64], P0 ;  /* 0x223000000a047fae */ /* 0x0003e2000812187c */
[----:B------:R-:W-:-:S05]  /*78f10*/  IADD3 R12, P2, R12, R5, RZ ;  /* 0x000000050c0c7210 */ /* 0x000fca0007f5e0ff */
[----:B------:R-:W-:Y:S01]  /*78f20*/  STL [R1+0x1870], R12 ;  /* 0x0018700c01007387 */ /* 0x000fe20000100800 */
[----:B------:R-:W-:-:S03]  /*78f30*/  IMAD.X R13, R13, 0x1, R0, P2 ;  /* 0x000000010d0d7824 */ /* 0x000fc600010e0600 */
[----:B----4-:R-:W4:Y:S04]  /*78f40*/  LDL.LU.64 R16, [R1+0x670] ;  /* 0x0006700001107983 */ /* 0x010f280000300a00 */
[----:B------:R1:W-:Y:S04]  /*78f50*/  STL [R1+0x186c], R13 ;  /* 0x00186c0d01007387 */ /* 0x0003e80000100800 */
[----:B------:R-:W4:Y:S01]  /*78f60*/  LDL.LU.64 R18, [R1+0x658] ;  /* 0x0006580001127983 */ /* 0x000f220000300a00 */
[----:B-1----:R-:W-:Y:S01]  /*78f70*/  MOV R10, R12 ;  /* 0x0000000c000a7202 */ /* 0x002fe20000000f00 */
[----:B------:R-:W-:-:S02]  /*78f80*/  IMAD.MOV.U32 R11, RZ, RZ, R13 ;  /* 0x000000ffff0b7224 */ /* 0x000fc400078e000d */
[----:B------:R-:W4:Y:S04]  /*78f90*/  LDL.LU.64 R12, [R1+0x640] ;  /* 0x00064000010c7983 */ /* 0x000f280000300a00 */
[----:B------:R-:W4:Y:S04]  /*78fa0*/  LDL.LU.64 R20, [R1+0x628] ;  /* 0x0006280001147983 */ /* 0x000f280000300a00 */
[----:B------:R1:W-:Y:S01]  /*78fb0*/  LDGSTS.E [R4+0x22700], desc[UR60][R10.64], P0 ;  /* 0x227000000a047fae */ /* 0x0003e2000812187c */
[----:B--2---:R-:W-:-:S05]  /*78fc0*/  IADD3 R15, P1, R15, R5, RZ ;  /* 0x000000050f0f7210 */ /* 0x004fca0007f3e0ff */
[--C-:B------:R-:W-:Y:S02]  /*78fd0*/  IMAD.X R152, R152, 0x1, R0.reuse, P1 ;  /* 0x0000000198987824 */ /* 0x100fe400008e0600 */
[----:B-1----:R-:W-:Y:S01]  /*78fe0*/  IMAD.MOV.U32 R10, RZ, RZ, R15 ;  /* 0x000000ffff0a7224 */ /* 0x002fe200078e000f */
[-C--:B---3--:R-:W-:Y:S02]  /*78ff0*/  IADD3 R3, P2, R3, R5.reuse, RZ ;  /* 0x0000000503037210 */ /* 0x088fe40007f5e0ff */
[----:B------:R-:W-:Y:S01]  /*79000*/  MOV R11, R152 ;  /* 0x00000098000b7202 */ /* 0x000fe20000000f00 */
[----:B------:R-:W-:Y:S02]  /*79010*/  STL [R1+0x1890], R15 ;  /* 0x0018900f01007387 */ /* 0x000fe40000100800 */
[----:B------:R-:W-:Y:S02]  /*79020*/  IMAD.X R14, R14, 0x1, R0, P2 ;  /* 0x000000010e0e7824 */ /* 0x000fe400010e0600 */
[----:B------:R-:W-:Y:S04]  /*79030*/  STL [R1+0x188c], R152 ;  /* 0x00188c9801007387 */ /* 0x000fe80000100800 */
[----:B------:R-:W-:Y:S04]  /*79040*/  STL [R1+0x18b8], R3 ;  /* 0x0018b80301007387 */ /* 0x000fe80000100800 */
[----:B------:R1:W-:Y:S04]  /*79050*/  LDGSTS.E [R4+0x22b00], desc[UR60][R10.64], P0 ;  /* 0x22b000000a047fae */ /* 0x0003e8000812187c */
[----:B------:R2:W-:Y:S01]  /*79060*/  STL [R1+0x18b4], R14 ;  /* 0x0018b40e01007387 */ /* 0x0005e20000100800 */
[----:B-1----:R-:W-:Y:S01]  /*79070*/  IMAD.MOV.U32 R11, RZ, RZ, R14 ;  /* 0x000000ffff0b7224 */ /* 0x002fe200078e000e */
[----:B--2---:R-:W-:Y:S01]  /*79080*/  IADD3 R14, P1, R22, R5, RZ ;  /* 0x00000005160e7210 */ /* 0x004fe20007f3e0ff */
[----:B------:R-:W-:-:S04]  /*79090*/  IMAD.MOV.U32 R10, RZ, RZ, R3 ;  /* 0x000000ffff0a7224 */ /* 0x000fc800078e0003 */
[----:B------:R-:W-:Y:S01]  /*790a0*/  IMAD.X R3, R23, 0x1, R0, P1 ;  /* 0x0000000117037824 */ /* 0x000fe200008e0600 */
[----:B------:R1:W-:Y:S01]  /*790b0*/  LDGSTS.E [R4+0x22f00], desc[UR60][R10.64], P0 ;  /* 0x22f000000a047fae */ /* 0x0003e2000812187c */
[----:B------:R-:W-:Y:S02]  /*790c0*/  IMAD.MOV.U32 R162, RZ, RZ, R14 ;  /* 0x000000ffffa27224 */ /* 0x000fe400078e000e */
[----:B------:R-:W-:-:S05]  /*790d0*/  IMAD.MOV.U32 R163, RZ, RZ, R3 ;  /* 0x000000ffffa37224 */ /* 0x000fca00078e0003 */
[----:B------:R2:W-:Y:S01]  /*790e0*/  STL.64 [R1+0x688], R162 ;  /* 0x000688a201007387 */ /* 0x0005e20000100a00 */
[----:B----4-:R-:W-:-:S05]  /*790f0*/  IADD3 R15, P1, R16, R5, RZ ;  /* 0x00000005100f7210 */ /* 0x010fca0007f3e0ff */
[----:B-1----:R-:W-:Y:S01]  /*79100*/  IMAD.X R10, R17, 0x1, R0, P1 ;  /* 0x00000001110a7824 */ /* 0x002fe200008e0600 */
[----:B------:R-:W-:-:S04]  /*79110*/  IADD3 R16, P1, R18, R5, RZ ;  /* 0x0000000512107210 */ /* 0x000fc80007f3e0ff */
[----:B------:R-:W-:Y:S02]  /*79120*/  IADD3.X R11, R19, R0, RZ, P1, !PT ;  /* 0x00000000130b7210 */ /* 0x000fe40000ffe4ff */
[----:B------:R-:W-:-:S05]  /*79130*/  IADD3 R17, P1, R12, R5, RZ ;  /* 0x000000050c117210 */ /* 0x000fca0007f3e0ff */
[----:B------:R-:W-:Y:S01]  /*79140*/  IMAD.X R12, R13, 0x1, R0, P1 ;  /* 0x000000010d0c7824 */ /* 0x000fe200008e0600 */
[----:B------:R-:W-:Y:S02]  /*79150*/  IADD3 R18, P1, R20, R5, RZ ;  /* 0x0000000514127210 */ /* 0x000fe40007f3e0ff */
[----:B------:R-:W-:Y:S01]  /*79160*/  MOV R14, R15 ;  /* 0x0000000f000e7202 */ /* 0x000fe20000000f00 */
[----:B------:R-:W-:Y:S02]  /*79170*/  IMAD.MOV.U32 R15, RZ, RZ, R10 ;  /* 0x000000ffff0f7224 */ /* 0x000fe400078e000a */
[----:B------:R-:W-:Y:S02]  /*79180*/  IMAD.X R13, R21, 0x1, R0, P1 ;  /* 0x00000001150d7824 */ /* 0x000fe400008e0600 */
[----:B------:R-:W-:Y:S02]  /*79190*/  IMAD.MOV.U32 R168, RZ, RZ, R16 ;  /* 0x000000ffffa87224 */ /* 0x000fe400078e0010 */
[----:B------:R-:W-:Y:S01]  /*791a0*/  IMAD.MOV.U32 R169, RZ, RZ, R11 ;  /* 0x000000ffffa97224 */ /* 0x000fe200078e000b */
[----:B------:R-:W-:Y:S01]  /*791b0*/  MOV R11, R163 ;  /* 0x000000a3000b7202 */ /* 0x000fe20000000f00 */
[----:B------:R-:W-:-:S02]  /*791c0*/  IMAD.MOV.U32 R10, RZ, RZ, R162 ;  /* 0x000000ffff0a7224 */ /* 0x000fc400078e00a2 */
[----:B------:R-:W-:Y:S02]  /*791d0*/  IMAD.MOV.U32 R166, RZ, RZ, R17 ;  /* 0x000000ffffa67224 */ /* 0x000fe400078e0011 */
[----:B------:R-:W-:Y:S01]  /*791e0*/  IMAD.MOV.U32 R167, RZ, RZ, R12 ;  /* 0x000000ffffa77224 */ /* 0x000fe200078e000c */
[----:B------:R1:W-:Y:S01]  /*791f0*/  STL.64 [R1+0x670], R14 ;  /* 0x0006700e01007387 */ /* 0x0003e20000100a00 */
[----:B--2---:R-:W-:Y:S02]  /*79200*/  IMAD.MOV.U32 R162, RZ, RZ, R18 ;  /* 0x000000ffffa27224 */ /* 0x004fe400078e0012 */
[----:B------:R-:W-:Y:S01]  /*79210*/  IMAD.MOV.U32 R163, RZ, RZ, R13 ;  /* 0x000000ffffa37224 */ /* 0x000fe200078e000d */
[----:B------:R-:W-:Y:S04]  /*79220*/  STL.64 [R1+0x658], R168 ;  /* 0x000658a801007387 */ /* 0x000fe80000100a00 */
[----:B------:R-:W-:Y:S04]  /*79230*/  STL.64 [R1+0x640], R166 ;  /* 0x000640a601007387 */ /* 0x000fe80000100a00 */
[----:B------:R-:W-:Y:S04]  /*79240*/  STL.64 [R1+0x628], R162 ;  /* 0x000628a201007387 */ /* 0x000fe80000100a00 */
[----:B------:R2:W-:Y:S01]  /*79250*/  LDGSTS.E [R4+0x23300], desc[UR60][R10.64], P0 ;  /* 0x233000000a047fae */ /* 0x0005e2000812187c */
[----:B------:R-:W-:-:S03]  /*79260*/  IADD3 R19, P1, R228, R5, RZ ;  /* 0x00000005e4137210 */ /* 0x000fc60007f3e0ff */
[----:B------:R3:W-:Y:S04]  /*79270*/  LDGSTS.E [R4+0x23700], desc[UR60][R14.64], P0 ;  /* 0x237000000e047fae */ /* 0x0007e8000812187c */
[----:B------:R-:W4:Y:S04]  /*79280*/  LDL.LU R11, [R1+0xdd8] ;  /* 0x000dd800010b7983 */ /* 0x000f280000300800 */
[----:B------:R-:W3:Y:S04]  /*79290*/  LDL.LU R16, [R1+0xe18] ;  /* 0x000e180001107983 */ /* 0x000ee80000300800 */
[----:B------:R-:W4:Y:S04]  /*792a0*/  LDL.LU R18, [R1+0xdd4] ;  /* 0x000dd40001127983 */ /* 0x000f280000300800 */
[----:B------:R-:W4:Y:S01]  /*792b0*/  LDL.LU R17, [R1+0xe14] ;  /* 0x000e140001117983 */ /* 0x000f220000300800 */
[----:B------:R-:W-:Y:S01]  /*792c0*/  IMAD.X R228, R229, 0x1, R0, P1 ;  /* 0x00000001e5e47824 */ /* 0x000fe200008e0600 */
[----:B------:R-:W-:-:S02]  /*792d0*/  IADD3 R20, P1, R224, R5, RZ ;  /* 0x00000005e0147210 */ /* 0x000fc40007f3e0ff */
[----:B------:R-:W4:Y:S03]  /*792e0*/  LDL.LU R13, [R1+0xe54] ;  /* 0x000e5400010d7983 */ /* 0x000f260000300800 */
[----:B------:R-:W-:Y:S01]  /*792f0*/  IMAD.X R224, R225, 0x1, R0, P1 ;  /* 0x00000001e1e07824 */ /* 0x000fe200008e0600 */
[-C--:B------:R-:W-:Y:S01]  /*79300*/  IADD3 R21, P1, R220, R5.reuse, RZ ;  /* 0x00000005dc157210 */ /* 0x080fe20007f3e0ff */
[----:B------:R-:W4:Y:S03]  /*79310*/  LDL.LU R12, [R1+0xe58] ;  /* 0x000e5800010c7983 */ /* 0x000f260000300800 */
[----:B------:R-:W-:Y:S01]  /*79320*/  IADD3.X R220, R221, R0, RZ, P1, !PT ;  /* 0x00000000dddc7210 */ /* 0x000fe20000ffe4ff */
[----:B------:R-:W-:Y:S01]  /*79330*/  LDGSTS.E [R4+0x23b00], desc[UR60][R168.64], P0 ;  /* 0x23b00000a8047fae */ /* 0x000fe2000812187c */
[----:B------:R-:W-:Y:S01]  /*79340*/  IADD3 R22, P1, R216, R5, RZ ;  /* 0x00000005d8167210 */ /* 0x000fe20007f3e0ff */
[----:B------:R-:W-:-:S02]  /*79350*/  IMAD.MOV.U32 R225, RZ, RZ, R224 ;  /* 0x000000ffffe17224 */ /* 0x000fc400078e00e0 */
[----:B------:R-:W-:Y:S01]  /*79360*/  IMAD.MOV.U32 R221, RZ, RZ, R220 ;  /* 0x000000ffffdd7224 */ /* 0x000fe200078e00dc */
[----:B--2---:R-:W-:Y:S01]  /*79370*/  LOP3.LUT R10, R7, 0x70, RZ, 0x3c, !PT ;  /* 0x00000070070a7812 */ /* 0x004fe200078e3cff */
[--C-:B------:R-:W-:Y:S01]  /*79380*/  IMAD.X R216, R217, 0x1, R0.reuse, P1 ;  /* 0x00000001d9d87824 */ /* 0x100fe200008e0600 */
[-C--:B------:R-:W-:Y:S01]  /*79390*/  IADD3 R23, P1, R212, R5.reuse, RZ ;  /* 0x00000005d4177210 */ /* 0x080fe20007f3e0ff */
[----:B------:R-:W-:Y:S04]  /*793a0*/  LDGSTS.E [R4+0x23f00], desc[UR60][R166.64], P0 ;  /* 0x23f00000a6047fae */ /* 0x000fe8000812187c */
[----:B------:R-:W-:Y:S01]  /*793b0*/  IMAD.X R212, R213, 0x1, R0, P1 ;  /* 0x00000001d5d47824 */ /* 0x000fe200008e0600 */
[----:B------:R-:W-:Y:S01]  /*793c0*/  IADD3 R152, P1, R208, R5, RZ ;  /* 0x00000005d0987210 */ /* 0x000fe20007f3e0ff */
[----:B------:R-:W-:Y:S01]  /*793d0*/  IMAD.MOV.U32 R224, RZ, RZ, R20 ;  /* 0x000000ffffe07224 */ /* 0x000fe200078e0014 */
[----:B------:R-:W-:-:S02]  /*793e0*/  MOV R220, R21 ;  /* 0x0000001500dc7202 */ /* 0x000fc40000000f00 */
[----:B------:R-:W-:Y:S01]  /*793f0*/  MOV R229, R228 ;  /* 0x000000e400e57202 */ /* 0x000fe20000000f00 */
[--C-:B------:R-:W-:Y:S01]  /*79400*/  IMAD.X R208, R209, 0x1, R0.reuse, P1 ;  /* 0x00000001d1d07824 */ /* 0x100fe200008e0600 */
[-C--:B------:R-:W-:Y:S01]  /*79410*/  IADD3 R153, P1, R204, R5.reuse, RZ ;  /* 0x00000005cc997210 */ /* 0x080fe20007f3e0ff */
[----:B------:R-:W2:Y:S04]  /*79420*/  LDL.LU R21, [R1+0xe94] ;  /* 0x000e940001157983 */ /* 0x000ea80000300800 */
[----:B------:R-:W-:Y:S01]  /*79430*/  IMAD.X R204, R205, 0x1, R0, P1 ;  /* 0x00000001cdcc7824 */ /* 0x000fe200008e0600 */
[-C--:B------:R-:W-:Y:S01]  /*79440*/  IADD3 R154, P1, R200, R5.reuse, RZ ;  /* 0x00000005c89a7210 */ /* 0x080fe20007f3e0ff */
[----:B------:R-:W2:Y:S03]  /*79450*/  LDL.LU R20, [R1+0xe98] ;  /* 0x000e980001147983 */ /* 0x000ea60000300800 */
[----:B------:R-:W-:Y:S01]  /*79460*/  IADD3.X R200, R201, R0, RZ, P1, !PT ;  /* 0x00000000c9c87210 */ /* 0x000fe20000ffe4ff */
[----:B-1----:R-:W2:Y:S01]  /*79470*/  LDL.LU R15, [R1+0xed4] ;  /* 0x000ed400010f7983 */ /* 0x002ea20000300800 */
[----:B------:R-:W-:-:S03]  /*79480*/  IADD3 R155, P1, R198, R5, RZ ;  /* 0x00000005c69b7210 */ /* 0x000fc60007f3e0ff */
[----:B------:R-:W2:Y:S02]  /*79490*/  LDL.LU R14, [R1+0xed8] ;  /* 0x000ed800010e7983 */ /* 0x000ea40000300800 */
[--C-:B------:R-:W-:Y:S01]  /*794a0*/  IMAD.X R198, R199, 0x1, R0.reuse, P1 ;  /* 0x00000001c7c67824 */ /* 0x100fe200008e0600 */
[----:B------:R-:W-:Y:S02]  /*794b0*/  IADD3 R156, P1, R196, R5, RZ ;  /* 0x00000005c49c7210 */ /* 0x000fe40007f3e0ff */
[----:B------:R-:W-:Y:S02]  /*794c0*/  IADD3 R3, R10, R9, RZ ;  /* 0x000000090a037210 */ /* 0x000fe40007ffe0ff */
[-C--:B---3--:R-:W-:Y:S01]  /*794d0*/  IADD3 R16, P2, R16, R5.reuse, RZ ;  /* 0x0000000510107210 */ /* 0x088fe20007f5e0ff */
[----:B------:R-:W-:Y:S01]  /*794e0*/  IMAD.X R196, R197, 0x1, R0, P1 ;  /* 0x00000001c5c47824 */ /* 0x000fe200008e0600 */
[-C--:B------:R-:W-:Y:S01]  /*794f0*/  IADD3 R157, P1, R194, R5.reuse, RZ ;  /* 0x00000005c29d7210 */ /* 0x080fe20007f3e0ff */
[----:B------:R-:W-:Y:S01]  /*79500*/  IMAD.MOV.U32 R217, RZ, RZ, R216 ;  /* 0x000000ffffd97224 */ /* 0x000fe200078e00d8 */
[----:B------:R-:W-:Y:S03]  /*79510*/  LDGSTS.E [R4+0x24300], desc[UR60][R162.64], P0 ;  /* 0x24300000a2047fae */ /* 0x000fe6000812187c */
        /* <DEDUP_REMOVED lines=8> */
[--C-:B------:R-:W-:Y:S01]  /*795a0*/  IMAD.X R186, R187, 0x1, R0.reuse, P1 ;  /* 0x00000001bbba7824 */ /* 0x100fe200008e0600 */
[----:B----4-:R-:W-:Y:S01]  /*795b0*/  IADD3 R11, P1, R11, R5, RZ ;  /* 0x000000050b0b7210 */ /* 0x010fe20007f3e0ff */
[----:B------:R-:W-:-:S04]  /*795c0*/  IMAD.X R17, R17, 0x1, R0, P2 ;  /* 0x0000000111117824 */ /* 0x000fc800010e0600 */
[----:B------:R-:W-:Y:S01]  /*795d0*/  IMAD.X R18, R18, 0x1, R0, P1 ;  /* 0x0000000112127824 */ /* 0x000fe200008e0600 */
[----:B------:R1:W-:Y:S01]  /*795e0*/  STL [R1+0xdd8], R11 ;  /* 0x000dd80b01007387 */ /* 0x0003e20000100800 */
[----:B------:R-:W-:-:S03]  /*795f0*/  IMAD.MOV.U32 R228, RZ, RZ, R19 ;  /* 0x000000ffffe47224 */ /* 0x000fc600078e0013 */
[----:B------:R3:W-:Y:S01]  /*79600*/  STL [R1+0xdd4], R18 ;  /* 0x000dd41201007387 */ /* 0x0007e20000100800 */
[----:B------:R-:W-:-:S03]  /*79610*/  IMAD.MOV.U32 R10, RZ, RZ, R11 ;  /* 0x000000ffff0a7224 */ /* 0x000fc600078e000b */
[----:B------:R-:W-:Y:S01]  /*79620*/  STL [R1+0xe18], R16 ;  /* 0x000e181001007387 */ /* 0x000fe20000100800 */
[----:B-1----:R-:W-:-:S03]  /*79630*/  IMAD.MOV.U32 R11, RZ, RZ, R18 ;  /* 0x000000ffff0b7224 */ /* 0x002fc600078e0012 */
[----:B------:R-:W4:Y:S04]  /*79640*/  LDL.LU R19, [R1+0xf14] ;  /* 0x000f140001137983 */ /* 0x000f280000300800 */
[----:B------:R1:W-:Y:S04]  /*79650*/  STL [R1+0xe14], R17 ;  /* 0x000e141101007387 */ /* 0x0003e80000100800 */
[----:B---3--:R-:W3:Y:S01]  /*79660*/  LDL.LU R18, [R1+0xf18] ;  /* 0x000f180001127983 */ /* 0x008ee20000300800 */
        /* <DEDUP_REMOVED lines=10> */
[----:B------:R-:W-:Y:S01]  /*79710*/  IMAD.MOV.U32 R201, RZ, RZ, R200 ;  /* 0x000000ffffc97224 */ /* 0x000fe200078e00c8 */
[----:B------:R-:W-:Y:S01]  /*79720*/  MOV R200, R154 ;  /* 0x0000009a00c87202 */ /* 0x000fe20000000f00 */
[----:B------:R-:W-:Y:S01]  /*79730*/  IMAD.MOV.U32 R199, RZ, RZ, R198 ;  /* 0x000000ffffc77224 */ /* 0x000fe200078e00c6 */
[----:B------:R-:W-:Y:S01]  /*79740*/  LDGSTS.E [R4+0x25300], desc[UR60][R216.64], P0 ;  /* 0x25300000d8047fae */ /* 0x000fe2000812187c */
        /* <DEDUP_REMOVED lines=17> */
[----:B------:R-:W-:-:S03]  /*79860*/  IMAD.MOV.U32 R186, RZ, RZ, R161 ;  /* 0x000000ffffba7224 */ /* 0x000fc600078e00a1 */
[----:B------:R-:W-:Y:S01]  /*79870*/  LDGSTS.E [R4+0x26b00], desc[UR60][R196.64], P0 ;  /* 0x26b00000c4047fae */ /* 0x000fe2000812187c */
[----:B------:R-:W-:-:S03]  /*79880*/  IADD3 R12, P1, R12, R5, RZ ;  /* 0x000000050c0c7210 */ /* 0x000fc60007f3e0ff */
[----:B------:R-:W-:Y:S04]  /*79890*/  LDGSTS.E [R4+0x26f00], desc[UR60][R194.64], P0 ;  /* 0x26f00000c2047fae */ /* 0x000fe8000812187c */
[----:B------:R-:W-:Y:S04]  /*798a0*/  LDGSTS.E [R4+0x27300], desc[UR60][R192.64], P0 ;  /* 0x27300000c0047fae */ /* 0x000fe8000812187c */
[----:B------:R-:W-:Y:S04]  /*798b0*/  LDGSTS.E [R4+0x27700], desc[UR60][R190.64], P0 ;  /* 0x27700000be047fae */ /* 0x000fe8000812187c */
[----:B------:R-:W-:Y:S01]  /*798c0*/  LDGSTS.E [R4+0x27b00], desc[UR60][R188.64], P0 ;  /* 0x27b00000bc047fae */ /* 0x000fe2000812187c */
[----:B------:R-:W-:-:S03]  /*798d0*/  IMAD.X R13, R13, 0x1, R0, P1 ;  /* 0x000000010d0d7824 */ /* 0x000fc600008e0600 */
[----:B------:R-:W-:Y:S01]  /*798e0*/  LDGSTS.E [R4+0x27f00], desc[UR60][R186.64], P0 ;  /* 0x27f00000ba047fae */ /* 0x000fe2000812187c */
[----:B--2---:R-:W-:-:S03]  /*798f0*/  IADD3 R20, P2, R20, R5, RZ ;  /* 0x0000000514147210 */ /* 0x004fc60007f5e0ff */
[----:B------:R2:W-:Y:S01]  /*79900*/  LDGSTS.E [R3+0x380], desc[UR60][R10.64], P0 ;  /* 0x003800000a037fae */ /* 0x0005e2000812187c */
[----:B------:R-:W-:Y:S01]  /*79910*/  IADD3 R14, P1, R14, R5, RZ ;  /* 0x000000050e0e7210 */ /* 0x000fe20007f3e0ff */
[----:B------:R-:W-:Y:S01]  /*79920*/  IMAD.X R21, R21, 0x1, R0, P2 ;  /* 0x0000000115157824 */ /* 0x000fe200010e0600 */
[----:B--2---:R-:W-:Y:S01]  /*79930*/  MOV R10, R16 ;  /* 0x00000010000a7202 */ /* 0x004fe20000000f00 */
[----:B------:R-:W-:Y:S02]  /*79940*/  IMAD.MOV.U32 R11, RZ, RZ, R17 ;  /* 0x000000ffff0b7224 */ /* 0x000fe400078e0011 */
[----:B-1----:R-:W2:Y:S04]  /*79950*/  LDL.LU R17, [R1+0xf54] ;  /* 0x000f540001117983 */ /* 0x002ea80000300800 */
[----:B------:R1:W-:Y:S04]  /*79960*/  LDGSTS.E [R3+0x780], desc[UR60][R10.64], P0 ;  /* 0x007800000a037fae */ /* 0x0003e8000812187c */
[----:B------:R-:W2:Y:S04]  /*79970*/  LDL.LU R16, [R1+0xf58] ;  /* 0x000f580001107983 */ /* 0x000ea80000300800 */
[----:B------:R-:W-:Y:S01]  /*79980*/  STL [R1+0xe58], R12 ;  /* 0x000e580c01007387 */ /* 0x000fe20000100800 */
[----:B-1----:R-:W-:Y:S01]  /*79990*/  IMAD.MOV.U32 R10, RZ, RZ, R12 ;  /* 0x000000ffff0a7224 */ /* 0x002fe200078e000c */
[----:B------:R-:W-:-:S02]  /*799a0*/  MOV R11, R13 ;  /* 0x0000000d000b7202 */ /* 0x000fc40000000f00 */
[----:B------:R1:W-:Y:S01]  /*799b0*/  STL [R1+0xe54], R13 ;  /* 0x000e540d01007387 */ /* 0x0003e20000100800 */
[----:B------:R-:W-:-:S03]  /*799c0*/  IMAD.X R15, R15, 0x1, R0, P1 ;  /* 0x000000010f0f7824 */ /* 0x000fc600008e0600 */
[----:B------:R-:W-:Y:S04]  /*799d0*/  STL [R1+0xe98], R20 ;  /* 0x000e981401007387 */ /* 0x000fe80000100800 */
[----:B------:R1:W-:Y:S04]  /*799e0*/  LDGSTS.E [R3+0xb80], desc[UR60][R10.64], P0 ;  /* 0x00b800000a037fae */ /* 0x0003e8000812187c */
[----:B-1----:R-:W2:Y:S04]  /*799f0*/  LDL.LU R13, [R1+0xf94] ;  /* 0x000f9400010d7983 */ /* 0x002ea80000300800 */
[----:B------:R-:W-:Y:S01]  /*79a00*/  STL [R1+0xe94], R21 ;  /* 0x000e941501007387 */ /* 0x000fe20000100800 */
[----:B------:R-:W-:-:S03]  /*79a10*/  IMAD.MOV.U32 R10, RZ, RZ, R20 ;  /* 0x000000ffff0a7224 */ /* 0x000fc600078e0014 */
[----:B------:R-:W2:Y:S01]  /*79a20*/  LDL.LU R12, [R1+0xf98] ;  /* 0x000f9800010c7983 */ /* 0x000ea20000300800 */
[----:B------:R-:W-:-:S03]  /*79a30*/  IMAD.MOV.U32 R11, RZ, RZ, R21 ;  /* 0x000000ffff0b7224 */ /* 0x000fc600078e0015 */
[----:B------:R-:W2:Y:S04]  /*79a40*/  LDL.LU R9, [R1+0xfd4] ;  /* 0x000fd40001097983 */ /* 0x000ea80000300800 */
[----:B------:R-:W2:Y:S04]  /*79a50*/  LDL.LU R4, [R1+0xfd8] ;  /* 0x000fd80001047983 */ /* 0x000ea80000300800 */
[----:B------:R-:W-:Y:S04]  /*79a60*/  STL [R1+0xed8], R14 ;  /* 0x000ed80e01007387 */ /* 0x000fe80000100800 */
[----:B------:R1:W-:Y:S04]  /*79a70*/  LDGSTS.E [R3+0xf80], desc[UR60][R10.64], P0 ;  /* 0x00f800000a037fae */ /* 0x0003e8000812187c */
[----:B------:R4:W-:Y:S01]  /*79a80*/  STL [R1+0xed4], R15 ;  /* 0x000ed40f01007387 */ /* 0x0009e20000100800 */
[----:B-1----:R-:W-:Y:S01]  /*79a90*/  IMAD.MOV.U32 R11, RZ, RZ, R15 ;  /* 0x000000ffff0b7224 */ /* 0x002fe200078e000f */
[----:B------:R-:W-:-:S05]  /*79aa0*/  MOV R10, R14 ;  /* 0x0000000e000a7202 */ /* 0x000fca0000000f00 */
[----:B------:R1:W-:Y:S01]  /*79ab0*/  LDGSTS.E [R3+0x1380], desc[UR60][R10.64], P0 ;  /* 0x013800000a037fae */ /* 0x0003e2000812187c */
[----:B---3--:R-:W-:-:S05]  /*79ac0*/  IADD3 R18, P2, R18, R5, RZ ;  /* 0x0000000512127210 */ /* 0x008fca0007f5e0ff */
[----:B----4-:R-:W-:Y:S01]  /*79ad0*/  IMAD.X R19, R19, 0x1, R0, P2 ;  /* 0x0000000113137824 */ /* 0x010fe200010e0600 */
[----:B------:R-:W-:Y:S04]  /*79ae0*/  STL [R1+0xf18], R18 ;  /* 0x000f181201007387 */ /* 0x000fe80000100800 */
[----:B------:R-:W3:Y:S04]  /*79af0*/  LDL.LU R15, [R1+0x1014] ;  /* 0x00101400010f7983 */ /* 0x000ee80000300800 */
[----:B------:R4:W-:Y:S04]  /*79b00*/  STL [R1+0xf14], R19 ;  /* 0x000f141301007387 */ /* 0x0009e80000100800 */
[----:B------:R-:W3:Y:S01]  /*79b10*/  LDL.LU R14, [R1+0x1018] ;  /* 0x00101800010e7983 */ /* 0x000ee20000300800 */
[----:B-1----:R-:W-:-:S02]  /*79b20*/  IMAD.MOV.U32 R10, RZ, RZ, R18 ;  /* 0x000000ffff0a7224 */ /* 0x002fc400078e0012 */
[----:B------:R-:W-:Y:S01]  /*79b30*/  IMAD.MOV.U32 R11, RZ, RZ, R19 ;  /* 0x000000ffff0b7224 */ /* 0x000fe200078e0013 */
[----:B------:R-:W3:Y:S04]  /*79b40*/  LDL.LU R21, [R1+0x1054] ;  /* 0x0010540001157983 */ /* 0x000ee80000300800 */
[----:B------:R1:W-:Y:S04]  /*79b50*/  LDGSTS.E [R3+0x1780], desc[UR60][R10.64], P0 ;  /* 0x017800000a037fae */ /* 0x0003e8000812187c */
[----:B------:R-:W3:Y:S01]  /*79b60*/  LDL.LU R20, [R1+0x1058] ;  /* 0x0010580001147983 */ /* 0x000ee20000300800 */
[----:B--2---:R-:W-:-:S05]  /*79b70*/  IADD3 R16, P1, R16, R5, RZ ;  /* 0x0000000510107210 */ /* 0x004fca0007f3e0ff */
[----:B------:R-:W-:Y:S02]  /*79b80*/  IMAD.X R17, R17, 0x1, R0, P1 ;  /* 0x0000000111117824 */ /* 0x000fe400008e0600 */
[----:B-1----:R-:W-:Y:S02]  /*79b90*/  IMAD.MOV.U32 R10, RZ, RZ, R16 ;  /* 0x000000ffff0a7224 */ /* 0x002fe400078e0010 */
[----:B------:R-:W-:Y:S01]  /*79ba0*/  IMAD.MOV.U32 R11, RZ, RZ, R17 ;  /* 0x000000ffff0b7224 */ /* 0x000fe200078e0011 */
[----:B------:R-:W-:Y:S04]  /*79bb0*/  STL [R1+0xf58], R16 ;  /* 0x000f581001007387 */ /* 0x000fe80000100800 */
[----:B------:R-:W-:Y:S04]  /*79bc0*/  STL [R1+0xf54], R17 ;  /* 0x000f541101007387 */ /* 0x000fe80000100800 */
[----:B------:R1:W-:Y:S01]  /*79bd0*/  LDGSTS.E [R3+0x1b80], desc[UR60][R10.64], P0 ;  /* 0x01b800000a037fae */ /* 0x0003e2000812187c */
[----:B------:R-:W-:-:S04]  /*79be0*/  IADD3 R12, P2, R12, R5, RZ ;  /* 0x000000050c0c7210 */ /* 0x000fc80007f5e0ff */
[----:B------:R-:W-:Y:S01]  /*79bf0*/  IADD3.X R13, R13, R0, RZ, P2, !PT ;  /* 0x000000000d0d7210 */ /* 0x000fe200017fe4ff */
[----:B------:R-:W-:Y:S01]  /*79c00*/  STL [R1+0xf98], R12 ;  /* 0x000f980c01007387 */ /* 0x000fe20000100800 */
[----:B------:R-:W-:-:S03]  /*79c10*/  IADD3 R4, P1, R4, R5, RZ ;  /* 0x0000000504047210 */ /* 0x000fc60007f3e0ff */
[----:B----4-:R-:W2:Y:S01]  /*79c20*/  LDL.LU R19, [R1+0x1094] ;  /* 0x0010940001137983 */ /* 0x010ea20000300800 */
[----:B-1----:R-:W-:Y:S02]  /*79c30*/  IMAD.MOV.U32 R10, RZ, RZ, R12 ;  /* 0x000000ffff0a7224 */ /* 0x002fe400078e000c */
[----:B------:R-:W-:Y:S01]  /*79c40*/  IMAD.MOV.U32 R11, RZ, RZ, R13 ;  /* 0x000000ffff0b7224 */ /* 0x000fe200078e000d */
[----:B------:R1:W-:Y:S01]  /*79c50*/  STL [R1+0xf94], R13 ;  /* 0x000f940d01007387 */ /* 0x0003e20000100800 */
[----:B------:R-:W-:-:S03]  /*79c60*/  IADD3.X R9, R9, R0, RZ, P1, !PT ;  /* 0x0000000009097210 */ /* 0x000fc60000ffe4ff */
[----:B------:R-:W4:Y:S04]  /*79c70*/  LDL.LU R18, [R1+0x1098] ;  /* 0x0010980001127983 */ /* 0x000f280000300800 */
[----:B------:R1:W-:Y:S04]  /*79c80*/  LDGSTS.E [R3+0x1f80], desc[UR60][R10.64], P0 ;  /* 0x01f800000a037fae */ /* 0x0003e8000812187c */
[----:B-1----:R-:W2:Y:S04]  /*79c90*/  LDL.LU R13, [R1+0x10d4] ;  /* 0x0010d400010d7983 */ /* 0x002ea80000300800 */
[----:B------:R-:W2:Y:S04]  /*79ca0*/  LDL.LU R12, [R1+0x10d8] ;  /* 0x0010d800010c7983 */ /* 0x000ea80000300800 */
[----:B------:R-:W-:Y:S01]  /*79cb0*/  STL [R1+0xfd8], R4 ;  /* 0x000fd80401007387 */ /* 0x000fe20000100800 */
[----:B------:R-:W-:-:S03]  /*79cc0*/  IMAD.MOV.U32 R11, RZ, RZ, R9 ;  /* 0x000000ffff0b7224 */ /* 0x000fc600078e0009 */
[----:B------:R1:W-:Y:S01]  /*79cd0*/  STL [R1+0xfd4], R9 ;  /* 0x000fd40901007387 */ /* 0x0003e20000100800 */
[----:B------:R-:W-:-:S05]  /*79ce0*/  IMAD.MOV.U32 R10, RZ, RZ, R4 ;  /* 0x000000ffff0a7224 */ /* 0x000fca00078e0004 */
[----:B------:R1:W-:Y:S01]  /*79cf0*/  LDGSTS.E [R3+0x2380], desc[UR60][R10.64], P0 ;  /* 0x023800000a037fae */ /* 0x0003e2000812187c */
[----:B---3--:R-:W-:-:S05]  /*79d00*/  IADD3 R14, P2, R14, R5, RZ ;  /* 0x000000050e0e7210 */ /* 0x008fca0007f5e0ff */
[----:B------:R-:W-:Y:S01]  /*79d10*/  IMAD.X R15, R15, 0x1, R0, P2 ;  /* 0x000000010f0f7824 */ /* 0x000fe200010e0600 */
[----:B------:R-:W-:Y:S04]  /*79d20*/  STL [R1+0x1018], R14 ;  /* 0x0010180e01007387 */ /* 0x000fe80000100800 */
[----:B-1----:R-:W3:Y:S04]  /*79d30*/  LDL.LU R9, [R1+0x1114] ;  /* 0x0011140001097983 */ /* 0x002ee80000300800 */
[----:B------:R1:W-:Y:S04]  /*79d40*/  STL [R1+0x1014], R15 ;  /* 0x0010140f01007387 */ /* 0x0003e80000100800 */
[----:B------:R-:W3:Y:S01]  /*79d50*/  LDL.LU R4, [R1+0x1118] ;  /* 0x0011180001047983 */ /* 0x000ee20000300800 */
[----:B------:R-:W-:Y:S01]  /*79d60*/  IADD3 R20, P1, R20, R5, RZ ;  /* 0x0000000514147210 */ /* 0x000fe20007f3e0ff */
[----:B------:R-:W-:Y:S01]  /*79d70*/  IMAD.MOV.U32 R10, RZ, RZ, R14 ;  /* 0x000000ffff0a7224 */ /* 0x000fe200078e000e */
[----:B------:R-:W-:Y:S01]  /*79d80*/  MOV R11, R15 ;  /* 0x0000000f000b7202 */ /* 0x000fe20000000f00 */
[----:B------:R-:W3:Y:S02]  /*79d90*/  LDL.LU R17, [R1+0x1154] ;  /* 0x0011540001117983 */ /* 0x000ee40000300800 */
[----:B------:R-:W-:-:S02]  /*79da0*/  IMAD.X R21, R21, 0x1, R0, P1 ;  /* 0x0000000115157824 */ /* 0x000fc400008e0600 */
[----:B------:R1:W-:Y:S04]  /*79db0*/  LDGSTS.E [R3+0x2780], desc[UR60][R10.64], P0 ;  /* 0x027800000a037fae */ /* 0x0003e8000812187c */
[----:B------:R-:W3:Y:S04]  /*79dc0*/  LDL.LU R16, [R1+0x1158] ;  /* 0x0011580001107983 */ /* 0x000ee80000300800 */
[----:B-1----:R-:W3:Y:S01]  /*79dd0*/  LDL.LU R15, [R1+0x1194] ;  /* 0x00119400010f7983 */ /* 0x002ee20000300800 */
[----:B------:R-:W-:-:S03]  /*79de0*/  IMAD.MOV.U32 R10, RZ, RZ, R20 ;  /* 0x000000ffff0a7224 */ /* 0x000fc600078e0014 */
[----:B------:R-:W3:Y:S01]  /*79df0*/  LDL.LU R14, [R1+0x1198] ;  /* 0x00119800010e7983 */ /* 0x000ee20000300800 */
[----:B------:R-:W-:-:S03]  /*79e00*/  IMAD.MOV.U32 R11, RZ, RZ, R21 ;  /* 0x000000ffff0b7224 */ /* 0x000fc600078e0015 */
[----:B------:R-:W-:Y:S04]  /*79e10*/  STL [R1+0x1058], R20 ;  /* 0x0010581401007387 */ /* 0x000fe80000100800 */
[----:B------:R-:W-:Y:S04]  /*79e20*/  STL [R1+0x1054], R21 ;  /* 0x0010541501007387 */ /* 0x000fe80000100800 */
[----:B------:R1:W-:Y:S01]  /*79e30*/  LDGSTS.E [R3+0x2b80], desc[UR60][R10.64], P0 ;  /* 0x02b800000a037fae */ /* 0x0003e2000812187c */
[----:B----4-:R-:W-:-:S05]  /*79e40*/  IADD3 R18, P2, R18, R5, RZ ;  /* 0x0000000512127210 */ /* 0x010fca0007f5e0ff */
[--C-:B--2---:R-:W-:Y:S01]  /*79e50*/  IMAD.X R19, R19, 0x1, R0.reuse, P2 ;  /* 0x0000000113137824 */ /* 0x104fe200010e0600 */
[----:B------:R-:W-:Y:S01]  /*79e60*/  STL [R1+0x1098], R18 ;  /* 0x0010981201007387 */ /* 0x000fe20000100800 */
[----:B-1----:R-:W-:Y:S02]  /*79e70*/  MOV R10, R18 ;  /* 0x00000012000a7202 */ /* 0x002fe40000000f00 */
[----:B------:R-:W-:Y:S01]  /*79e80*/  IADD3 R12, P1, R12, R5, RZ ;  /* 0x000000050c0c7210 */ /* 0x000fe20007f3e0ff */
[----:B------:R-:W-:Y:S01]  /*79e90*/  IMAD.MOV.U32 R11, RZ, RZ, R19 ;  /* 0x000000ffff0b7224 */ /* 0x000fe200078e0013 */
[----:B------:R1:W-:Y:S03]  /*79ea0*/  STL [R1+0x1094], R19 ;  /* 0x0010941301007387 */ /* 0x0003e60000100800 */
[----:B------:R-:W-:Y:S01]  /*79eb0*/  IMAD.X R13, R13, 0x1, R0, P1 ;  /* 0x000000010d0d7824 */ /* 0x000fe200008e0600 */
[----:B------:R2:W-:Y:S04]  /*79ec0*/  LDGSTS.E [R3+0x2f80], desc[UR60][R10.64], P0 ;  /* 0x02f800000a037fae */ /* 0x0005e8000812187c */
[----:B-1----:R-:W4:Y:S04]  /*79ed0*/  LDL.LU R19, [R1+0x11d4] ;  /* 0x0011d40001137983 */ /* 0x002f280000300800 */
[----:B------:R-:W4:Y:S01]  /*79ee0*/  LDL.LU R18, [R1+0x11d8] ;  /* 0x0011d80001127983 */ /* 0x000f220000300800 */
[----:B--2---:R-:W-:-:S03]  /*79ef0*/  MOV R11, R13 ;  /* 0x0000000d000b7202 */ /* 0x004fc60000000f00 */
[----:B------:R-:W-:Y:S01]  /*79f00*/  STL [R1+0x10d8], R12 ;  /* 0x0010d80c01007387 */ /* 0x000fe20000100800 */
[----:B------:R-:W-:-:S03]  /*79f10*/  IMAD.MOV.U32 R10, RZ, RZ, R12 ;  /* 0x000000ffff0a7224 */ /* 0x000fc600078e000c */
[----:B------:R1:W-:Y:S04]  /*79f20*/  STL [R1+0x10d4], R13 ;  /* 0x0010d40d01007387 */ /* 0x0003e80000100800 */
        /* <DEDUP_REMOVED lines=8> */
[----:B--2---:R-:W-:-:S02]  /*79fb0*/  IMAD.MOV.U32 R10, RZ, RZ, R4 ;  /* 0x000000ffff0a7224 */ /* 0x004fc400078e0004 */
[----:B------:R-:W-:Y:S01]  /*79fc0*/  IMAD.MOV.U32 R11, RZ, RZ, R9 ;  /* 0x000000ffff0b7224 */ /* 0x000fe200078e0009 */
[----:B------:R-:W-:Y:S01]  /*79fd0*/  IADD3 R14, P2, R14, R5, RZ ;  /* 0x000000050e0e7210 */ /* 0x000fe20007f5e0ff */
[--C-:B------:R-:W-:Y:S01]  /*79fe0*/  IMAD.X R17, R17, 0x1, R0.reuse, P1 ;  /* 0x0000000111117824 */ /* 0x100fe200008e0600 */
[----:B-1----:R-:W2:Y:S04]  /*79ff0*/  LDL.LU R9, [R1+0x1254] ;  /* 0x0012540001097983 */ /* 0x002ea80000300800 */
[----:B------:R1:W-:Y:S01]  /*7a000*/  LDGSTS.E [R3+0x3780], desc[UR60][R10.64], P0 ;  /* 0x037800000a037fae */ /* 0x0003e2000812187c */
[----:B------:R-:W-:-:S03]  /*7a010*/  IMAD.X R15, R15, 0x1, R0, P2 ;  /* 0x000000010f0f7824 */ /* 0x000fc600010e0600 */
[----:B------:R-:W2:Y:S04]  /*7a020*/  LDL.LU R4, [R1+0x1258] ;  /* 0x0012580001047983 */ /* 0x000ea80000300800 */
[----:B------:R-:W-:Y:S01]  /*7a030*/  STL [R1+0x1158], R16 ;  /* 0x0011581001007387 */ /* 0x000fe20000100800 */
[----:B-1----:R-:W-:Y:S01]  /*7a040*/  MOV R10, R16 ;  /* 0x00000010000a7202 */ /* 0x002fe20000000f00 */
[----:B------:R-:W-:Y:S02]  /*7a050*/  IMAD.MOV.U32 R11, RZ, RZ, R17 ;  /* 0x000000ffff0b7224 */ /* 0x000fe400078e0011 */
[----:B------:R1:W-:Y:S04]  /*7a060*/  STL [R1+0x1154], R17 ;  /* 0x0011541101007387 */ /* 0x0003e80000100800 */
[----:B------:R-:W-:Y:S04]  /*7a070*/  STL [R1+0x1198], R14 ;  /* 0x0011980e01007387 */ /* 0x000fe80000100800 */
[----:B------:R1:W-:Y:S04]  /*7a080*/  LDGSTS.E [R3+0x3b80], desc[UR60][R10.64], P0 ;  /* 0x03b800000a037fae */ /* 0x0003e8000812187c */
[----:B-1----:R-:W2:Y:S04]  /*7a090*/  LDL.LU R17, [R1+0x1294] ;  /* 0x0012940001117983 */ /* 0x002ea80000300800 */
[----:B------:R1:W-:Y:S01]  /*7a0a0*/  STL [R1+0x1194], R15 ;  /* 0x0011940f01007387 */ /* 0x0003e20000100800 */
[----:B------:R-:W-:-:S03]  /*7a0b0*/  IMAD.MOV.U32 R10, RZ, RZ, R14 ;  /* 0x000000ffff0a7224 */ /* 0x000fc600078e000e */
[----:B------:R-:W2:Y:S01]  /*7a0c0*/  LDL.LU R16, [R1+0x1298] ;  /* 0x0012980001107983 */ /* 0x000ea20000300800 */
[----:B------:R-:W-:-:S03]  /*7a0d0*/  IMAD.MOV.U32 R11, RZ, RZ, R15 ;  /* 0x000000ffff0b7224 */ /* 0x000fc600078e000f */
[----:B-1----:R-:W2:Y:S04]  /*7a0e0*/  LDL.LU R15, [R1+0x12d4] ;  /* 0x0012d400010f7983 */ /* 0x002ea80000300800 */
[----:B------:R-:W2:Y:S04]  /*7a0f0*/  LDL.LU R14, [R1+0x12d8] ;  /* 0x0012d800010e7983 */ /* 0x000ea80000300800 */
[----:B------:R1:W-:Y:S01]  /*7a100*/  LDGSTS.E [R3+0x3f80], desc[UR60][R10.64], P0 ;  /* 0x03f800000a037fae */ /* 0x0003e2000812187c */
[----:B----4-:R-:W-:-:S05]  /*7a110*/  IADD3 R18, P1, R18, R5, RZ ;  /* 0x0000000512127210 */ /* 0x010fca0007f3e0ff */
[----:B------:R-:W-:Y:S01]  /*7a120*/  IMAD.X R19, R19, 0x1, R0, P1 ;  /* 0x0000000113137824 */ /* 0x000fe200008e0600 */
[----:B------:R-:W-:Y:S01]  /*7a130*/  STL [R1+0x11d8], R18 ;  /* 0x0011d81201007387 */ /* 0x000fe20000100800 */
[----:B-1----:R-:W-:Y:S02]  /*7a140*/  IMAD.MOV.U32 R10, RZ, RZ, R18 ;  /* 0x000000ffff0a7224 */ /* 0x002fe400078e0012 */
[----:B------:R-:W-:Y:S01]  /*7a150*/  IMAD.MOV.U32 R11, RZ, RZ, R19 ;  /* 0x000000ffff0b7224 */ /* 0x000fe200078e0013 */
[----:B------:R1:W-:Y:S04]  /*7a160*/  STL [R1+0x11d4], R19 ;  /* 0x0011d41301007387 */ /* 0x0003e80000100800 */
[----:B------:R4:W-:Y:S01]  /*7a170*/  LDGSTS.E [R3+0x4380], desc[UR60][R10.64], P0 ;  /* 0x043800000a037fae */ /* 0x0009e2000812187c */
[----:B---3--:R-:W-:-:S04]  /*7a180*/  IADD3 R12, P2, R12, R5, RZ ;  /* 0x000000050c0c7210 */ /* 0x008fc80007f5e0ff */
[----:B------:R-:W-:Y:S01]  /*7a190*/  IADD3.X R13, R13, R0, RZ, P2, !PT ;  /* 0x000000000d0d7210 */ /* 0x000fe200017fe4ff */
[----:B------:R-:W-:Y:S04]  /*7a1a0*/  STL [R1+0x1218], R12 ;  /* 0x0012180c01007387 */ /* 0x000fe80000100800 */
[----:B-1----:R-:W3:Y:S04]  /*7a1b0*/  LDL.LU R19, [R1+0x1314] ;  /* 0x0013140001137983 */ /* 0x002ee80000300800 */
[----:B------:R1:W-:Y:S04]  /*7a1c0*/  STL [R1+0x1214], R13 ;  /* 0x0012140d01007387 */ /* 0x0003e80000100800 */
[----:B------:R-:W3:Y:S01]  /*7a1d0*/  LDL.LU R18, [R1+0x1318] ;  /* 0x0013180001127983 */ /* 0x000ee20000300800 */
[----:B--2---:R-:W-:Y:S01]  /*7a1e0*/  IADD3 R4, P1, R4, R5, RZ ;  /* 0x0000000504047210 */ /* 0x004fe20007f3e0ff */
[----:B----4-:R-:W-:-:S02]  /*7a1f0*/  IMAD.MOV.U32 R10, RZ, RZ, R12 ;  /* 0x000000ffff0a7224 */ /* 0x010fc400078e000c */
[----:B------:R-:W-:Y:S01]  /*7a200*/  IMAD.MOV.U32 R11, RZ, RZ, R13 ;  /* 0x000000ffff0b7224 */ /* 0x000fe200078e000d */
[----:B------:R-:W-:Y:S01]  /*7a210*/  IADD3.X R9, R9, R0, RZ, P1, !PT ;  /* 0x0000000009097210 */ /* 0x000fe20000ffe4ff */
[----:B-1----:R-:W2:Y:S04]  /*7a220*/  LDL.LU R13, [R1+0x1354] ;  /* 0x00135400010d7983 */ /* 0x002ea80000300800 */
[----:B------:R1:W-:Y:S04]  /*7a230*/  LDGSTS.E [R3+0x4780], desc[UR60][R10.64], P0 ;  /* 0x047800000a037fae */ /* 0x0003e8000812187c */
[----:B------:R-:W4:Y:S04]  /*7a240*/  LDL.LU R12, [R1+0x1358] ;  /* 0x00135800010c7983 */ /* 0x000f280000300800 */
[----:B------:R-:W-:Y:S01]  /*7a250*/  STL [R1+0x1258], R4 ;  /* 0x0012580401007387 */ /* 0x000fe20000100800 */
[----:B-1----:R-:W-:-:S02]  /*7a260*/  IMAD.MOV.U32 R10, RZ, RZ, R4 ;  /* 0x000000ffff0a7224 */ /* 0x002fc400078e0004 */
[----:B------:R-:W-:Y:S01]  /*7a270*/  IMAD.MOV.U32 R11, RZ, RZ, R9 ;  /* 0x000000ffff0b7224 */ /* 0x000fe200078e0009 */
[-C--:B------:R-:W-:Y:S01]  /*7a280*/  IADD3 R16, P2, R16, R5.reuse, RZ ;  /* 0x0000000510107210 */ /* 0x080fe20007f5e0ff */
[----:B------:R1:W-:Y:S04]  /*7a290*/  STL [R1+0x1254], R9 ;  /* 0x0012540901007387 */ /* 0x0003e80000100800 */
[----:B------:R-:W-:Y:S01]  /*7a2a0*/  IMAD.X R17, R17, 0x1, R0, P2 ;  /* 0x0000000111117824 */ /* 0x000fe200010e0600 */
[----:B------:R-:W-:Y:S01]  /*7a2b0*/  STL [R1+0x1298], R16 ;  /* 0x0012981001007387 */ /* 0x000fe20000100800 */
[----:B------:R-:W-:-:S03]  /*7a2c0*/  IADD3 R14, P1, R14, R5, RZ ;  /* 0x000000050e0e7210 */ /* 0x000fc60007f3e0ff */
[----:B------:R1:W-:Y:S04]  /*7a2d0*/  LDGSTS.E [R3+0x4b80], desc[UR60][R10.64], P0 ;  /* 0x04b800000a037fae */ /* 0x0003e8000812187c */
[----:B-1----:R-:W2:Y:S01]  /*7a2e0*/  LDL.LU R9, [R1+0x1394] ;  /* 0x0013940001097983 */ /* 0x002ea20000300800 */
[----:B------:R-:W-:-:S03]  /*7a2f0*/  IMAD.X R15, R15, 0x1, R0, P1 ;  /* 0x000000010f0f7824 */ /* 0x000fc600008e0600 */
[----:B------:R1:W-:Y:S01]  /*7a300*/  STL [R1+0x1294], R17 ;  /* 0x0012941101007387 */ /* 0x0003e20000100800 */
[----:B------:R-:W-:Y:S01]  /*7a310*/  IMAD.MOV.U32 R10, RZ, RZ, R16 ;  /* 0x000000ffff0a7224 */ /* 0x000fe200078e0010 */
[----:B------:R-:W-:Y:S02]  /*7a320*/  MOV R11, R17 ;  /* 0x00000011000b7202 */ /* 0x000fe40000000f00 */
[----:B------:R-:W2:Y:S04]  /*7a330*/  LDL.LU R4, [R1+0x1398] ;  /* 0x0013980001047983 */ /* 0x000ea80000300800 */
[----:B-1----:R-:W2:Y:S04]  /*7a340*/  LDL.LU R17, [R1+0x13d4] ;  /* 0x0013d40001117983 */ /* 0x002ea80000300800 */
[----:B------:R-:W2:Y:S04]  /*7a350*/  LDL.LU R16, [R1+0x13d8] ;  /* 0x0013d80001107983 */ /* 0x000ea80000300800 */
        /* <DEDUP_REMOVED lines=10> */
[----:B------:R-:W-:Y:S04]  /*7a400*/  STL [R1+0x1314], R19 ;  /* 0x0013141301007387 */ /* 0x000fe80000100800 */
[----:B------:R-:W3:Y:S01]  /*7a410*/  LDL.LU R14, [R1+0x1418] ;  /* 0x00141800010e7983 */ /* 0x000ee20000300800 */
[----:B----4-:R-:W-:Y:S01]  /*7a420*/  IADD3 R12, P1, R12, R5, RZ ;  /* 0x000000050c0c7210 */ /* 0x010fe20007f3e0ff */
[----:B-1----:R-:W-:Y:S01]  /*7a430*/  IMAD.MOV.U32 R11, RZ, RZ, R19 ;  /* 0x000000ffff0b7224 */ /* 0x002fe200078e0013 */
[----:B------:R-:W-:Y:S01]  /*7a440*/  MOV R10, R18 ;  /* 0x00000012000a7202 */ /* 0x000fe20000000f00 */
[----:B------:R-:W4:Y:S02]  /*7a450*/  LDL.LU R21, [R1+0x1454] ;  /* 0x0014540001157983 */ /* 0x000f240000300800 */
[----:B--2---:R-:W-:-:S02]  /*7a460*/  IMAD.X R13, R13, 0x1, R0, P1 ;  /* 0x000000010d0d7824 */ /* 0x004fc400008e0600 */
[----:B------:R1:W-:Y:S04]  /*7a470*/  LDGSTS.E [R3+0x5780], desc[UR60][R10.64], P0 ;  /* 0x057800000a037fae */ /* 0x0003e8000812187c */
[----:B------:R-:W2:Y:S04]  /*7a480*/  LDL.LU R20, [R1+0x1458] ;  /* 0x0014580001147983 */ /* 0x000ea80000300800 */
[----:B------:R-:W-:Y:S01]  /*7a490*/  STL [R1+0x1358], R12 ;  /* 0x0013580c01007387 */ /* 0x000fe20000100800 */
[----:B-1----:R-:W-:Y:S01]  /*7a4a0*/  IMAD.MOV.U32 R10, RZ, RZ, R12 ;  /* 0x000000ffff0a7224 */ /* 0x002fe200078e000c */
[----:B------:R-:W-:-:S02]  /*7a4b0*/  MOV R11, R13 ;  /* 0x0000000d000b7202 */ /* 0x000fc40000000f00 */
[----:B------:R1:W-:Y:S04]  /*7a4c0*/  STL [R1+0x1354], R13 ;  /* 0x0013540d01007387 */ /* 0x0003e80000100800 */
[----:B------:R1:W-:Y:S01]  /*7a4d0*/  LDGSTS.E [R3+0x5b80], desc[UR60][R10.64], P0 ;  /* 0x05b800000a037fae */ /* 0x0003e2000812187c */
[----:B------:R-:W-:-:S05]  /*7a4e0*/  IADD3 R4, P2, R4, R5, RZ ;  /* 0x0000000504047210 */ /* 0x000fca0007f5e0ff */
[--C-:B------:R-:W-:Y:S01]  /*7a4f0*/  IMAD.X R9, R9, 0x1, R0.reuse, P2 ;  /* 0x0000000109097824 */ /* 0x100fe200010e0600 */
[----:B------:R-:W-:Y:S01]  /*7a500*/  IADD3 R16, P1, R16, R5, RZ ;  /* 0x0000000510107210 */ /* 0x000fe20007f3e0ff */
[----:B------:R-:W-:Y:S02]  /*7a510*/  STL [R1+0x1398], R4 ;  /* 0x0013980401007387 */ /* 0x000fe40000100800 */
[----:B-1----:R-:W-:Y:S02]  /*7a520*/  IMAD.MOV.U32 R11, RZ, RZ, R9 ;  /* 0x000000ffff0b7224 */ /* 0x002fe400078e0009 */
[----:B------:R-:W4:Y:S01]  /*7a530*/  LDL.LU R13, [R1+0x1494] ;  /* 0x00149400010d7983 */ /* 0x000f220000300800 */
[----:B------:R-:W-:-:S03]  /*7a540*/  IMAD.X R17, R17, 0x1, R0, P1 ;  /* 0x0000000111117824 */ /* 0x000fc600008e0600 */
[----:B------:R1:W-:Y:S01]  /*7a550*/  STL [R1+0x1394], R9 ;  /* 0x0013940901007387 */ /* 0x0003e20000100800 */
[----:B------:R-:W-:-:S03]  /*7a560*/  IMAD.MOV.U32 R10, RZ, RZ, R4 ;  /* 0x000000ffff0a7224 */ /* 0x000fc600078e0004 */
[----:B------:R-:W4:Y:S04]  /*7a570*/  LDL.LU R12, [R1+0x1498] ;  /* 0x00149800010c7983 */ /* 0x000f280000300800 */
[----:B------:R3:W-:Y:S04]  /*7a580*/  LDGSTS.E [R3+0x5f80], desc[UR60][R10.64], P0 ;  /* 0x05f800000a037fae */ /* 0x0007e8000812187c */
[----:B-1----:R-:W4:Y:S04]  /*7a590*/  LDL.LU R9, [R1+0x14d4] ;  /* 0x0014d40001097983 */ /* 0x002f280000300800 */
[----:B------:R-:W4:Y:S04]  /*7a5a0*/  LDL.LU R4, [R1+0x14d8] ;  /* 0x0014d80001047983 */ /* 0x000f280000300800 */
[----:B------:R-:W-:Y:S04]  /*7a5b0*/  STL [R1+0x13d8], R16 ;  /* 0x0013d81001007387 */ /* 0x000fe80000100800 */
[----:B------:R1:W-:Y:S01]  /*7a5c0*/  STL [R1+0x13d4], R17 ;  /* 0x0013d41101007387 */ /* 0x0003e20000100800 */
[----:B---3--:R-:W-:-:S05]  /*7a5d0*/  IADD3 R14, P2, R14, R5, RZ ;  /* 0x000000050e0e7210 */ /* 0x008fca0007f5e0ff */
[--C-:B------:R-:W-:Y:S01]  /*7a5e0*/  IMAD.X R15, R15, 0x1, R0.reuse, P2 ;  /* 0x000000010f0f7824 */ /* 0x100fe200010e0600 */
[----:B------:R-:W-:Y:S04]  /*7a5f0*/  STL [R1+0x1418], R14 ;  /* 0x0014180e01007387 */ /* 0x000fe80000100800 */
[----:B------:R-:W3:Y:S04]  /*7a600*/  LDL.LU R19, [R1+0x1514] ;  /* 0x0015140001137983 */ /* 0x000ee80000300800 */
[----:B------:R4:W-:Y:S04]  /*7a610*/  STL [R1+0x1414], R15 ;  /* 0x0014140f01007387 */ /* 0x0009e80000100800 */
[----:B------:R-:W3:Y:S01]  /*7a620*/  LDL.LU R18, [R1+0x1518] ;  /* 0x0015180001127983 */ /* 0x000ee20000300800 */
[----:B------:R-:W-:Y:S01]  /*7a630*/  MOV R10, R16 ;  /* 0x00000010000a7202 */ /* 0x000fe20000000f00 */
[----:B------:R-:W-:Y:S01]  /*7a640*/  IMAD.MOV.U32 R11, RZ, RZ, R17 ;  /* 0x000000ffff0b7224 */ /* 0x000fe200078e0011 */
[----:B--2---:R-:W-:Y:S01]  /*7a650*/  IADD3 R20, P1, R20, R5, RZ ;  /* 0x0000000514147210 */ /* 0x004fe20007f3e0ff */
[----:B-1----:R-:W2:Y:S04]  /*7a660*/  LDL.LU R17, [R1+0x1554] ;  /* 0x0015540001117983 */ /* 0x002ea80000300800 */
[----:B------:R1:W-:Y:S01]  /*7a670*/  LDGSTS.E [R3+0x6380], desc[UR60][R10.64], P0 ;  /* 0x063800000a037fae */ /* 0x0003e2000812187c */
[----:B----4-:R-:W-:-:S03]  /*7a680*/  IMAD.X R21, R21, 0x1, R0, P1 ;  /* 0x0000000115157824 */ /* 0x010fc600008e0600 */
[----:B------:R-:W4:Y:S01]  /*7a690*/  LDL.LU R16, [R1+0x1558] ;  /* 0x0015580001107983 */ /* 0x000f220000300800 */
[----:B-1----:R-:W-:Y:S02]  /*7a6a0*/  IMAD.MOV.U32 R10, RZ, RZ, R14 ;  /* 0x000000ffff0a7224 */ /* 0x002fe400078e000e */
[----:B------:R-:W-:Y:S02]  /*7a6b0*/  IMAD.MOV.U32 R11, RZ, RZ, R15 ;  /* 0x000000ffff0b7224 */ /* 0x000fe400078e000f */
[----:B------:R-:W2:Y:S04]  /*7a6c0*/  LDL.LU R15, [R1+0x1594] ;  /* 0x00159400010f7983 */ /* 0x000ea80000300800 */
[----:B------:R-:W2:Y:S04]  /*7a6d0*/  LDL.LU R14, [R1+0x1598] ;  /* 0x00159800010e7983 */ /* 0x000ea80000300800 */
[----:B------:R1:W-:Y:S01]  /*7a6e0*/  LDGSTS.E [R3+0x6780], desc[UR60][R10.64], P0 ;  /* 0x067800000a037fae */ /* 0x0003e2000812187c */
[----:B------:R-:W-:-:S03]  /*7a6f0*/  IADD3 R12, P2, R12, R5, RZ ;  /* 0x000000050c0c7210 */ /* 0x000fc60007f5e0ff */
[----:B------:R-:W-:Y:S01]  /*7a700*/  STL [R1+0x1458], R20 ;  /* 0x0014581401007387 */ /* 0x000fe20000100800 */
[----:B------:R-:W-:Y:S01]  /*7a710*/  IADD3.X R13, R13, R0, RZ, P2, !PT ;  /* 0x000000000d0d7210 */ /* 0x000fe200017fe4ff */
[----:B-1----:R-:W-:Y:S02]  /*7a720*/  IMAD.MOV.U32 R10, RZ, RZ, R20 ;  /* 0x000000ffff0a7224 */ /* 0x002fe400078e0014 */
[----:B------:R-:W-:Y:S01]  /*7a730*/  IMAD.MOV.U32 R11, RZ, RZ, R21 ;  /* 0x000000ffff0b7224 */ /* 0x000fe200078e0015 */
[----:B------:R-:W-:Y:S01]  /*7a740*/  STL [R1+0x1454], R21 ;  /* 0x0014541501007387 */ /* 0x000fe20000100800 */
[----:B------:R-:W-:-:S03]  /*7a750*/  IADD3 R4, P1, R4, R5, RZ ;  /* 0x0000000504047210 */ /* 0x000fc60007f3e0ff */
[----:B------:R1:W-:Y:S01]  /*7a760*/  LDGSTS.E [R3+0x6b80], desc[UR60][R10.64], P0 ;  /* 0x06b800000a037fae */ /* 0x0003e2000812187c */
[----:B------:R-:W-:-:S03]  /*7a770*/  IADD3.X R9, R9, R0, RZ, P1, !PT ;  /* 0x0000000009097210 */ /* 0x000fc60000ffe4ff */
[----:B------:R-:W-:Y:S04]  /*7a780*/  STL [R1+0x1498], R12 ;  /* 0x0014980c01007387 */ /* 0x000fe80000100800 */
[----:B------:R1:W-:Y:S02]  /*7a790*/  STL [R1+0x1494], R13 ;  /* 0x0014940d01007387 */ /* 0x0003e40000100800 */
[----:B-1----:R-:W-:Y:S02]  /*7a7a0*/  IMAD.MOV.U32 R10, RZ, RZ, R12 ;  /* 0x000000ffff0a7224 */ /* 0x002fe400078e000c */
[----:B------:R-:W-:Y:S02]  /*7a7b0*/  IMAD.MOV.U32 R11, RZ, RZ, R13 ;  /* 0x000000ffff0b7224 */ /* 0x000fe400078e000d */
[----:B------:R-:W2:Y:S04]  /*7a7c0*/  LDL.LU R13, [R1+0x15d4] ;  /* 0x0015d400010d7983 */ /* 0x000ea80000300800 */
        /* <DEDUP_REMOVED lines=14> */
[----:B-1----:R-:W-:Y:S01]  /*7a8b0*/  IMAD.MOV.U32 R10, RZ, RZ, R18 ;  /* 0x000000ffff0a7224 */ /* 0x002fe200078e0012 */
[----:B------:R-:W-:-:S03]  /*7a8c0*/  MOV R11, R19 ;  /* 0x00000013000b7202 */ /* 0x000fc60000000f00 */
[----:B--2---:R-:W-:Y:S01]  /*7a8d0*/  IMAD.X R17, R17, 0x1, R0, P1 ;  /* 0x0000000111117824 */ /* 0x004fe200008e0600 */
[----:B------:R-:W2:Y:S01]  /*7a8e0*/  LDL.LU R19, [R1+0x1654] ;  /* 0x0016540001137983 */ /* 0x000ea20000300800 */
[----:B------:R-:W-:-:S03]  /*7a8f0*/  IADD3 R14, P2, R14, R5, RZ ;  /* 0x000000050e0e7210 */ /* 0x000fc60007f5e0ff */
[----:B------:R-:W4:Y:S02]  /*7a900*/  LDL.LU R18, [R1+0x1658] ;  /* 0x0016580001127983 */ /* 0x000f240000300800 */
[----:B------:R-:W-:Y:S02]  /*7a910*/  IMAD.X R15, R15, 0x1, R0, P2 ;  /* 0x000000010f0f7824 */ /* 0x000fe400010e0600 */
[----:B------:R-:W-:Y:S04]  /*7a920*/  STL [R1+0x1558], R16 ;  /* 0x0015581001007387 */ /* 0x000fe80000100800 */
        /* <DEDUP_REMOVED lines=8> */
[----:B------:R1:W-:Y:S01]  /*7a9b0*/  LDGSTS.E [R3+0x7b80], desc[UR60][R10.64], P0 ;  /* 0x07b800000a037fae */ /* 0x0003e2000812187c */
[----:B------:R-:W-:Y:S02]  /*7a9c0*/  IADD3 R12, P1, R12, R5, RZ ;  /* 0x000000050c0c7210 */ /* 0x000fe40007f3e0ff */
[----:B-1----:R-:W-:Y:S01]  /*7a9d0*/  MOV R10, R14 ;  /* 0x0000000e000a7202 */ /* 0x002fe20000000f00 */
[----:B------:R-:W-:-:S02]  /*7a9e0*/  IMAD.MOV.U32 R11, RZ, RZ, R15 ;  /* 0x000000ffff0b7224 */ /* 0x000fc400078e000f */
[----:B------:R-:W-:Y:S01]  /*7a9f0*/  IMAD.X R13, R13, 0x1, R0, P1 ;  /* 0x000000010d0d7824 */ /* 0x000fe200008e0600 */
[----:B------:R-:W2:Y:S04]  /*7aa00*/  LDL.LU R15, [R1+0x16d4] ;  /* 0x0016d400010f7983 */ /* 0x000ea80000300800 */
[----:B------:R-:W2:Y:S04]  /*7aa10*/  LDL.LU R14, [R1+0x16d8] ;  /* 0x0016d800010e7983 */ /* 0x000ea80000300800 */
[----:B------:R-:W-:Y:S04]  /*7aa20*/  STL [R1+0x15d8], R12 ;  /* 0x0015d80c01007387 */ /* 0x000fe80000100800 */
[----:B------:R1:W-:Y:S04]  /*7aa30*/  LDGSTS.E [R3+0x7f80], desc[UR60][R10.64], P0 ;  /* 0x07f800000a037fae */ /* 0x0003e8000812187c */
[----:B------:R3:W-:Y:S01]  /*7aa40*/  STL [R1+0x15d4], R13 ;  /* 0x0015d40d01007387 */ /* 0x0007e20000100800 */
[----:B-1----:R-:W-:Y:S01]  /*7aa50*/  MOV R11, R13 ;  /* 0x0000000d000b7202 */ /* 0x002fe20000000f00 */
        /* <DEDUP_REMOVED lines=11> */
[----:B--2---:R-:W-:Y:S01]  /*7ab10*/  IMAD.X R19, R19, 0x1, R0, P1 ;  /* 0x0000000113137824 */ /* 0x004fe200008e0600 */
[----:B------:R-:W2:Y:S04]  /*7ab20*/  LDL.LU R9, [R1+0x1754] ;  /* 0x0017540001097983 */ /* 0x000ea80000300800 */
[----:B------:R-:W4:Y:S04]  /*7ab30*/  LDL.LU R4, [R1+0x1758] ;  /* 0x0017580001047983 */ /* 0x000f280000300800 */
[----:B------:R-:W-:Y:S01]  /*7ab40*/  STL [R1+0x1658], R18 ;  /* 0x0016581201007387 */ /* 0x000fe20000100800 */
[----:B------:R-:W-:-:S03]  /*7ab50*/  IADD3 R16, P2, R16, R5, RZ ;  /* 0x0000000510107210 */ /* 0x000fc60007f5e0ff */
[----:B------:R-:W-:Y:S02]  /*7ab60*/  STL [R1+0x1654], R19 ;  /* 0x0016541301007387 */ /* 0x000fe40000100800 */
[----:B------:R-:W-:Y:S02]  /*7ab70*/  IMAD.X R17, R17, 0x1, R0, P2 ;  /* 0x0000000111117824 */ /* 0x000fe400010e0600 */
[----:B------:R-:W-:Y:S04]  /*7ab80*/  STL [R1+0x1698], R16 ;  /* 0x0016981001007387 */ /* 0x000fe80000100800 */
[----:B------:R-:W2:Y:S04]  /*7ab90*/  LDL.LU R21, [R1+0x1794] ;  /* 0x0017940001157983 */ /* 0x000ea80000300800 */
[----:B------:R1:W-:Y:S04]  /*7aba0*/  STL [R1+0x1694], R17 ;  /* 0x0016941101007387 */ /* 0x0003e80000100800 */
[----:B------:R-:W2:Y:S04]  /*7abb0*/  LDL.LU R20, [R1+0x1798] ;  /* 0x0017980001147983 */ /* 0x000ea80000300800 */
[----:B------:R1:W-:Y:S01]  /*7abc0*/  LDGSTS.E [R3+0x20780], desc[UR60][R10.64], P0 ;  /* 0x207800000a037fae */ /* 0x0003e2000812187c */
[----:B------:R-:W-:-:S05]  /*7abd0*/  IADD3 R14, P1, R14, R5, RZ ;  /* 0x000000050e0e7210 */ /* 0x000fca0007f3e0ff */
[----:B------:R-:W-:Y:S01]  /*7abe0*/  IMAD.X R15, R15, 0x1, R0, P1 ;  /* 0x000000010f0f7824 */ /* 0x000fe200008e0600 */
[----:B-1----:R-:W-:Y:S01]  /*7abf0*/  MOV R10, R18 ;  /* 0x00000012000a7202 */ /* 0x002fe20000000f00 */
[----:B------:R-:W-:-:S05]  /*7ac00*/  IMAD.MOV.U32 R11, RZ, RZ, R19 ;  /* 0x000000ffff0b7224 */ /* 0x000fca00078e0013 */
[----:B------:R1:W-:Y:S02]  /*7ac10*/  LDGSTS.E [R3+0x20b80], desc[UR60][R10.64], P0 ;  /* 0x20b800000a037fae */ /* 0x0003e4000812187c */
[----:B-1----:R-:W-:Y:S02]  /*7ac20*/  IMAD.MOV.U32 R11, RZ, RZ, R17 ;  /* 0x000000ffff0b7224 */ /* 0x002fe400078e0011 */
[----:B------:R-:W-:Y:S01]  /*7ac30*/  IMAD.MOV.U32 R10, RZ, RZ, R16 ;  /* 0x000000ffff0a7224 */ /* 0x000fe200078e0010 */
[----:B------:R-:W2:Y:S04]  /*7ac40*/  LDL.LU R17, [R1+0x17d4] ;  /* 0x0017d40001117983 */ /* 0x000ea80000300800 */
[----:B------:R-:W2:Y:S04]  /*7ac50*/  LDL.LU R16, [R1+0x17d8] ;  /* 0x0017d80001107983 */ /* 0x000ea80000300800 */
[----:B------:R-:W-:Y:S04]  /*7ac60*/  STL [R1+0x16d8], R14 ;  /* 0x0016d80e01007387 */ /* 0x000fe80000100800 */
[----:B------:R-:W-:Y:S04]  /*7ac70*/  STL [R1+0x16d4], R15 ;  /* 0x0016d40f01007387 */ /* 0x000fe80000100800 */
[----:B------:R1:W-:Y:S01]  /*7ac80*/  LDGSTS.E [R3+0x20f80], desc[UR60][R10.64], P0 ;  /* 0x20f800000a037fae */ /* 0x0003e2000812187c */
[----:B---3--:R-:W-:-:S04]  /*7ac90*/  IADD3 R12, P2, R12, R5, RZ ;  /* 0x000000050c0c7210 */ /* 0x008fc80007f5e0ff */
[----:B------:R-:W-:Y:S01]  /*7aca0*/  IADD3.X R13, R13, R0, RZ, P2, !PT ;  /* 0x000000000d0d7210 */ /* 0x000fe200017fe4ff */
[----:B------:R-:W-:Y:S04]  /*7acb0*/  STL [R1+0x1718], R12 ;  /* 0x0017180c01007387 */ /* 0x000fe80000100800 */
[----:B------:R-:W3:Y:S04]  /*7acc0*/  LDL.LU R19, [R1+0x1874] ;  /* 0x0018740001137983 */ /* 0x000ee80000300800 */
[----:B------:R2:W-:Y:S04]  /*7acd0*/  STL [R1+0x1714], R13 ;  /* 0x0017140d01007387 */ /* 0x0005e80000100800 */
[----:B------:R-:W3:Y:S01]  /*7ace0*/  LDL.LU R18, [R1+0x1878] ;  /* 0x0018780001127983 */ /* 0x000ee20000300800 */
[----:B-1----:R-:W-:-:S02]  /*7acf0*/  IMAD.MOV.U32 R10, RZ, RZ, R14 ;  /* 0x000000ffff0a7224 */ /* 0x002fc400078e000e */
[----:B------:R-:W-:Y:S01]  /*7ad00*/  IMAD.MOV.U32 R11, RZ, RZ, R15 ;  /* 0x000000ffff0b7224 */ /* 0x000fe200078e000f */
[----:B----4-:R-:W-:-:S04]  /*7ad10*/  IADD3 R4, P1, R4, R5, RZ ;  /* 0x0000000504047210 */ /* 0x010fc80007f3e0ff */
[----:B------:R1:W-:Y:S01]  /*7ad20*/  LDGSTS.E [R3+0x21380], desc[UR60][R10.64], P0 ;  /* 0x213800000a037fae */ /* 0x0003e2000812187c */
[----:B--2---:R-:W-:Y:S01]  /*7ad30*/  IADD3.X R9, R9, R0, RZ, P1, !PT ;  /* 0x0000000009097210 */ /* 0x004fe20000ffe4ff */
[----:B-1----:R-:W-:Y:S02]  /*7ad40*/  IMAD.MOV.U32 R11, RZ, RZ, R13 ;  /* 0x000000ffff0b7224 */ /* 0x002fe400078e000d */
[----:B------:R-:W-:Y:S01]  /*7ad50*/  IMAD.MOV.U32 R10, RZ, RZ, R12 ;  /* 0x000000ffff0a7224 */ /* 0x000fe200078e000c */
        /* <DEDUP_REMOVED lines=11> */
[----:B------:R-:W-:Y:S04]  /*7ae10*/  STL [R1+0x1794], R21 ;  /* 0x0017941501007387 */ /* 0x000fe80000100800 */
[----:B------:R-:W2:Y:S04]  /*7ae20*/  LDL.LU R4, [R1+0x18c0] ;  /* 0x0018c00001047983 */ /* 0x000ea80000300800 */
[----:B------:R-:W2:Y:S04]  /*7ae30*/  LDL.LU.64 R14, [R1+0x680] ;  /* 0x00068000010e7983 */ /* 0x000ea80000300a00 */
[----:B------:R1:W-:Y:S01]  /*7ae40*/  LDGSTS.E [R3+0x21b80], desc[UR60][R10.64], P0 ;  /* 0x21b800000a037fae */ /* 0x0003e2000812187c */
[----:B------:R-:W-:-:S03]  /*7ae50*/  IADD3 R16, P1, R16, R5, RZ ;  /* 0x0000000510107210 */ /* 0x000fc60007f3e0ff */
[----:B------:R-:W2:Y:S02]  /*7ae60*/  LDL.LU.64 R22, [R1+0x668] ;  /* 0x0006680001167983 */ /* 0x000ea40000300a00 */
[----:B------:R-:W-:Y:S02]  /*7ae70*/  IMAD.X R17, R17, 0x1, R0, P1 ;  /* 0x0000000111117824 */ /* 0x000fe400008e0600 */
[----:B------:R-:W-:Y:S01]  /*7ae80*/  STL [R1+0x17d8], R16 ;  /* 0x0017d81001007387 */ /* 0x000fe20000100800 */
[----:B-1----:R-:W-:Y:S01]  /*7ae90*/  IMAD.MOV.U32 R10, RZ, RZ, R20 ;  /* 0x000000ffff0a7224 */ /* 0x002fe200078e0014 */
[----:B------:R-:W-:Y:S02]  /*7aea0*/  MOV R11, R21 ;  /* 0x00000015000b7202 */ /* 0x000fe40000000f00 */
        /* <DEDUP_REMOVED lines=8> */
[----:B------:R-:W3:Y:S04]  /*7af30*/  LDL.LU.64 R16, [R1+0x650] ;  /* 0x0006500001107983 */ /* 0x000ee80000300a00 */
[----:B------:R1:W-:Y:S04]  /*7af40*/  STL [R1+0x1874], R19 ;  /* 0x0018741301007387 */ /* 0x0003e80000100800 */
[----:B------:R-:W3:Y:S01]  /*7af50*/  LDL.LU.64 R20, [R1+0x638] ;  /* 0x0006380001147983 */ /* 0x000ee20000300a00 */
[----:B-1----:R-:W-:Y:S01]  /*7af60*/  MOV R10, R18 ;  /* 0x00000012000a7202 */ /* 0x002fe20000000f00 */
[----:B------:R-:W-:-:S02]  /*7af70*/  IMAD.MOV.U32 R11, RZ, RZ, R19 ;  /* 0x000000ffff0b7224 */ /* 0x000fc400078e0013 */
[----:B------:R-:W3:Y:S01]  /*7af80*/  LDL.LU.64 R18, [R1+0x620] ;  /* 0x0006200001127983 */ /* 0x000ee20000300a00 */
[----:B----4-:R-:W-:-:S03]  /*7af90*/  IADD3 R12, P1, R12, R5, RZ ;  /* 0x000000050c0c7210 */ /* 0x010fc60007f3e0ff */
[----:B------:R1:W-:Y:S02]  /*7afa0*/  LDGSTS.E [R3+0x22780], desc[UR60][R10.64], P0 ;  /* 0x227800000a037fae */ /* 0x0003e4000812187c */
[----:B--2---:R-:W-:Y:S02]  /*7afb0*/  IMAD.X R13, R13, 0x1, R0, P1 ;  /* 0x000000010d0d7824 */ /* 0x004fe400008e0600 */
[----:B------:R-:W-:Y:S04]  /*7afc0*/  STL [R1+0x1898], R12 ;  /* 0x0018980c01007387 */ /* 0x000fe80000100800 */
[----:B------:R2:W-:Y:S01]  /*7afd0*/  STL [R1+0x1894], R13 ;  /* 0x0018940d01007387 */ /* 0x0005e20000100800 */
[----:B-1----:R-:W-:Y:S01]  /*7afe0*/  IMAD.MOV.U32 R10, RZ, RZ, R12 ;  /* 0x000000ffff0a7224 */ /* 0x002fe200078e000c */
[----:B------:R-:W-:-:S05]  /*7aff0*/  MOV R11, R13 ;  /* 0x0000000d000b7202 */ /* 0x000fca0000000f00 */
[----:B------:R1:W-:Y:S01]  /*7b000*/  LDGSTS.E [R3+0x22b80], desc[UR60][R10.64], P0 ;  /* 0x22b800000a037fae */ /* 0x0003e2000812187c */
[-C--:B------:R-:W-:Y:S02]  /*7b010*/  IADD3 R4, P2, R4, R5.reuse, RZ ;  /* 0x0000000504047210 */ /* 0x080fe40007f5e0ff */
[----:B--2---:R-:W-:-:S03]  /*7b020*/  IADD3 R13, P1, R14, R5, RZ ;  /* 0x000000050e0d7210 */ /* 0x004fc60007f3e0ff */
[----:B------:R2:W-:Y:S01]  /*7b030*/  STL [R1+0x18c0], R4 ;  /* 0x0018c00401007387 */ /* 0x0005e20000100800 */
[----:B-1----:R-:W-:Y:S02]  /*7b040*/  IMAD.MOV.U32 R10, RZ, RZ, R4 ;  /* 0x000000ffff0a7224 */ /* 0x002fe400078e0004 */
[--C-:B------:R-:W-:Y:S02]  /*7b050*/  IMAD.X R9, R9, 0x1, R0.reuse, P2 ;  /* 0x0000000109097824 */ /* 0x100fe400010e0600 */
[----:B--2---:R-:W-:Y:S01]  /*7b060*/  IMAD.X R4, R15, 0x1, R0, P1 ;  /* 0x000000010f047824 */ /* 0x004fe200008e0600 */
[----:B------:R-:W-:Y:S02]  /*7b070*/  IADD3 R14, P1, R22, R5, RZ ;  /* 0x00000005160e7210 */ /* 0x000fe40007f3e0ff */
[----:B------:R1:W-:Y:S01]  /*7b080*/  STL [R1+0x18bc], R9 ;  /* 0x0018bc0901007387 */ /* 0x0003e20000100800 */
[----:B------:R-:W-:-:S05]  /*7b090*/  IMAD.MOV.U32 R11, RZ, RZ, R9 ;  /* 0x000000ffff0b7224 */ /* 0x000fca00078e0009 */
[----:B------:R2:W-:Y:S01]  /*7b0a0*/  LDGSTS.E [R3+0x22f80], desc[UR60][R10.64], P0 ;  /* 0x22f800000a037fae */ /* 0x0005e2000812187c */
[----:B-1----:R-:W-:Y:S01]  /*7b0b0*/  IMAD.X R9, R23, 0x1, R0, P1 ;  /* 0x0000000117097824 */ /* 0x002fe200008e0600 */
[----:B------:R-:W-:-:S03]  /*7b0c0*/  MOV R166, R14 ;  /* 0x0000000e00a67202 */ /* 0x000fc60000000f00 */
[----:B------:R-:W-:Y:S02]  /*7b0d0*/  IMAD.MOV.U32 R167, RZ, RZ, R9 ;  /* 0x000000ffffa77224 */ /* 0x000fe400078e0009 */
[----:B------:R-:W-:Y:S02]  /*7b0e0*/  IMAD.MOV.U32 R162, RZ, RZ, R13 ;  /* 0x000000ffffa27224 */ /* 0x000fe400078e000d */
[----:B------:R-:W-:Y:S01]  /*7b0f0*/  IMAD.MOV.U32 R163, RZ, RZ, R4 ;  /* 0x000000ffffa37224 */ /* 0x000fe200078e0004 */
[----:B------:R1:W-:Y:S01]  /*7b100*/  STL.64 [R1+0x668], R166 ;  /* 0x000668a601007387 */ /* 0x0003e20000100a00 */
[----:B------:R-:W-:-:S03]  /*7b110*/  IMAD.MOV.U32 R14, RZ, RZ, R166 ;  /* 0x000000ffff0e7224 */ /* 0x000fc600078e00a6 */
[----:B------:R4:W-:Y:S01]  /*7b120*/  STL.64 [R1+0x680], R162 ;  /* 0x000680a201007387 */ /* 0x0009e20000100a00 */
[----:B------:R-:W-:Y:S02]  /*7b130*/  VIADD R164, R164, 0x1 ;  /* 0x00000001a4a47836 */ /* 0x000fe40000000000 */
[----:B------:R-:W-:-:S04]  /*7b140*/  IMAD.SHL.U32 R8, R8, 0x80, RZ ;  /* 0x0000008008087824 */ /* 0x000fc800078e00ff */
[----:B------:R-:W-:Y:S01]  /*7b150*/  IMAD.SHL.U32 R8, R8, 0x4, RZ ;  /* 0x0000000408087824 */ /* 0x000fe200078e00ff */
[----:B---3--:R-:W-:-:S04]  /*7b160*/  IADD3 R15, P1, R16, R5, RZ ;  /* 0x00000005100f7210 */ /* 0x008fc80007f3e0ff */
[----:B--2---:R-:W-:Y:S02]  /*7b170*/  IADD3.X R10, R17, R0, RZ, P1, !PT ;  /* 0x00000000110a7210 */ /* 0x004fe40000ffe4ff */
        /* <DEDUP_REMOVED lines=26> */
[----:B------:R-:W-:Y:S01]  /*7b320*/  IADD3 R157, P1, R176, R5, RZ ;  /* 0x00000005b09d7210 */ /* 0x000fe20007f3e0ff */
[----:B------:R-:W-:Y:S01]  /*7b330*/  IMAD.MOV.U32 R168, RZ, RZ, R15 ;  /* 0x000000ffffa87224 */ /* 0x000fe200078e000f */
[----:B------:R-:W-:Y:S01]  /*7b340*/  MOV R15, R167 ;  /* 0x000000a7000f7202 */ /* 0x000fe20000000f00 */
[----:B------:R-:W-:Y:S02]  /*7b350*/  IMAD.MOV.U32 R169, RZ, RZ, R10 ;  /* 0x000000ffffa97224 */ /* 0x000fe400078e000a */
[----:B------:R-:W-:Y:S01]  /*7b360*/  IMAD.X R176, R177, 0x1, R0, P1 ;  /* 0x00000001b1b07824 */ /* 0x000fe200008e0600 */
[----:B------:R-:W-:Y:S01]  /*7b370*/  IADD3 R158, P1, R174, R5, RZ ;  /* 0x00000005ae9e7210 */ /* 0x000fe20007f3e0ff */
[----:B-1----:R-:W-:Y:S02]  /*7b380*/  IMAD.MOV.U32 R167, RZ, RZ, R11 ;  /* 0x000000ffffa77224 */ /* 0x002fe400078e000b */
[----:B------:R-:W-:-:S02]  /*7b390*/  IMAD.MOV.U32 R10, RZ, RZ, R162 ;  /* 0x000000ffff0a7224 */ /* 0x000fc400078e00a2 */
[----:B------:R-:W-:Y:S01]  /*7b3a0*/  IMAD.MOV.U32 R11, RZ, RZ, R163 ;  /* 0x000000ffff0b7224 */ /* 0x000fe200078e00a3 */
[----:B------:R-:W-:Y:S01]  /*7b3b0*/  IADD3.X R174, R175, R0, RZ, P1, !PT ;  /* 0x00000000afae7210 */ /* 0x000fe20000ffe4ff */
[----:B------:R-:W-:Y:S01]  /*7b3c0*/  IMAD.MOV.U32 R166, RZ, RZ, R16 ;  /* 0x000000ffffa67224 */ /* 0x000fe200078e0010 */
[----:B------:R-:W-:Y:S01]  /*7b3d0*/  IADD3 R159, P1, R172, R5, RZ ;  /* 0x00000005ac9f7210 */ /* 0x000fe20007f3e0ff */
[----:B----4-:R-:W-:Y:S01]  /*7b3e0*/  IMAD.MOV.U32 R163, RZ, RZ, R12 ;  /* 0x000000ffffa37224 */ /* 0x010fe200078e000c */
[----:B------:R-:W-:Y:S01]  /*7b3f0*/  MOV R162, R17 ;  /* 0x0000001100a27202 */ /* 0x000fe20000000f00 */
[----:B------:R-:W-:Y:S01]  /*7b400*/  IMAD.MOV.U32 R227, RZ, RZ, R226 ;  /* 0x000000ffffe37224 */ /* 0x000fe200078e00e2 */
[----:B------:R-:W-:Y:S01]  /*7b410*/  LDGSTS.E [R3+0x23380], desc[UR60][R10.64], P0 ;  /* 0x233800000a037fae */ /* 0x000fe2000812187c */
[----:B------:R-:W-:Y:S02]  /*7b420*/  IMAD.MOV.U32 R226, RZ, RZ, R18 ;  /* 0x000000ffffe27224 */ /* 0x000fe400078e0012 */
[----:B------:R-:W-:Y:S01]  /*7b430*/  IMAD.MOV.U32 R223, RZ, RZ, R222 ;  /* 0x000000ffffdf7224 */ /* 0x000fe200078e00de */
[----:B------:R-:W-:Y:S01]  /*7b440*/  LDGSTS.E [R3+0x23780], desc[UR60][R14.64], P0 ;  /* 0x237800000e037fae */ /* 0x000fe2000812187c */
[----:B------:R-:W-:Y:S01]  /*7b450*/  MOV R222, R19 ;  /* 0x0000001300de7202 */ /* 0x000fe20000000f00 */
[----:B------:R-:W-:-:S02]  /*7b460*/  IMAD.MOV.U32 R219, RZ, RZ, R218 ;  /* 0x000000ffffdb7224 */ /* 0x000fc400078e00da */
[----:B------:R-:W-:Y:S01]  /*7b470*/  STL.64 [R1+0x650], R168 ;  /* 0x000650a801007387 */ /* 0x000fe20000100a00 */
[----:B------:R-:W-:Y:S01]  /*7b480*/  IMAD.X R172, R173, 0x1, R0, P1 ;  /* 0x00000001adac7824 */ /* 0x000fe200008e0600 */
[----:B------:R-:W-:Y:S01]  /*7b490*/  IADD3 R160, P1, R170, R5, RZ ;  /* 0x00000005aaa07210 */ /* 0x000fe20007f3e0ff */
[----:B------:R-:W-:Y:S01]  /*7b4a0*/  IMAD.MOV.U32 R218, RZ, RZ, R20 ;  /* 0x000000ffffda7224 */ /* 0x000fe200078e0014 */
[----:B------:R-:W-:Y:S01]  /*7b4b0*/  LDGSTS.E [R3+0x23b80], desc[UR60][R168.64], P0 ;  /* 0x23b80000a8037fae */ /* 0x000fe2000812187c */
[----:B------:R-:W-:Y:S01]  /*7b4c0*/  IMAD.MOV.U32 R215, RZ, RZ, R214 ;  /* 0x000000ffffd77224 */ /* 0x000fe200078e00d6 */
[----:B------:R-:W-:Y:S01]  /*7b4d0*/  MOV R211, R210 ;  /* 0x000000d200d37202 */ /* 0x000fe20000000f00 */
[----:B------:R-:W-:Y:S01]  /*7b4e0*/  IMAD.MOV.U32 R214, RZ, RZ, R21 ;  /* 0x000000ffffd67224 */ /* 0x000fe200078e0015 */
[----:B------:R1:W-:Y:S01]  /*7b4f0*/  STL.64 [R1+0x638], R166 ;  /* 0x000638a601007387 */ /* 0x0003e20000100a00 */
[----:B------:R-:W-:-:S03]  /*7b500*/  IMAD.MOV.U32 R210, RZ, RZ, R22 ;  /* 0x000000ffffd27224 */ /* 0x000fc600078e0016 */
[----:B------:R1:W-:Y:S01]  /*7b510*/  LDGSTS.E [R3+0x23f80], desc[UR60][R166.64], P0 ;  /* 0x23f80000a6037fae */ /* 0x0003e2000812187c */
[----:B------:R-:W-:Y:S02]  /*7b520*/  IMAD.MOV.U32 R207, RZ, RZ, R206 ;  /* 0x000000ffffcf7224 */ /* 0x000fe400078e00ce */
[----:B------:R-:W-:Y:S01]  /*7b530*/  IMAD.MOV.U32 R206, RZ, RZ, R23 ;  /* 0x000000ffffce7224 */ /* 0x000fe200078e0017 */
[----:B------:R2:W-:Y:S01]  /*7b540*/  LDGSTS.E [R3+0x24380], desc[UR60][R162.64], P0 ;  /* 0x24380000a2037fae */ /* 0x0005e2000812187c */
[----:B------:R-:W-:Y:S01]  /*7b550*/  IMAD.MOV.U32 R203, RZ, RZ, R202 ;  /* 0x000000ffffcb7224 */ /* 0x000fe200078e00ca */
[----:B------:R-:W-:Y:S01]  /*7b560*/  MOV R202, R152 ;  /* 0x0000009800ca7202 */ /* 0x000fe20000000f00 */
[----:B------:R-:W-:Y:S01]  /*7b570*/  IMAD.MOV.U32 R185, RZ, RZ, R184 ;  /* 0x000000ffffb97224 */ /* 0x000fe200078e00b8 */
[----:B------:R2:W-:Y:S01]  /*7b580*/  LDGSTS.E [R3+0x24780], desc[UR60][R226.64], P0 ;  /* 0x24780000e2037fae */ /* 0x0005e2000812187c */
[----:B-1----:R-:W-:-:S03]  /*7b590*/  VIADD R166, R165, 0x7f ;  /* 0x0000007fa5a67836 */ /* 0x002fc60000000000 */
[----:B------:R2:W-:Y:S01]  /*7b5a0*/  LDGSTS.E [R3+0x24b80], desc[UR60][R222.64], P0 ;  /* 0x24b80000de037fae */ /* 0x0005e2000812187c */
[----:B------:R-:W-:Y:S01]  /*7b5b0*/  IMAD.MOV.U32 R184, RZ, RZ, R153 ;  /* 0x000000ffffb87224 */ /* 0x000fe200078e0099 */
[----:B------:R-:W-:Y:S01]  /*7b5c0*/  MOV R181, R180 ;  /* 0x000000b400b57202 */ /* 0x000fe20000000f00 */
[----:B------:R-:W-:Y:S01]  /*7b5d0*/  IMAD.MOV.U32 R183, RZ, RZ, R182 ;  /* 0x000000ffffb77224 */ /* 0x000fe200078e00b6 */
[----:B------:R2:W-:Y:S01]  /*7b5e0*/  LDGSTS.E [R3+0x24f80], desc[UR60][R218.64], P0 ;  /* 0x24f80000da037fae */ /* 0x0005e2000812187c */
[----:B------:R-:W-:Y:S01]  /*7b5f0*/  IMAD.X R170, R171, 0x1, R0, P1 ;  /* 0x00000001abaa7824 */ /* 0x000fe200008e0600 */
[----:B------:R-:W-:Y:S01]  /*7b600*/  SHF.R.S32.HI R165, RZ, 0x1f, R166 ;  /* 0x0000001fffa57819 */ /* 0x000fe200000114a6 */
[----:B------:R-:W-:Y:S01]  /*7b610*/  IMAD.MOV.U32 R182, RZ, RZ, R154 ;  /* 0x000000ffffb67224 */ /* 0x000fe200078e009a */
[----:B------:R2:W-:Y:S01]  /*7b620*/  LDGSTS.E [R3+0x25380], desc[UR60][R214.64], P0 ;  /* 0x25380000d6037fae */ /* 0x0005e2000812187c */
[----:B------:R-:W-:Y:S02]  /*7b630*/  IMAD.MOV.U32 R180, RZ, RZ, R155 ;  /* 0x000000ffffb47224 */ /* 0x000fe400078e009b */
[----:B------:R-:W-:Y:S01]  /*7b640*/  IMAD.MOV.U32 R179, RZ, RZ, R178 ;  /* 0x000000ffffb37224 */ /* 0x000fe200078e00b2 */
[----:B------:R2:W-:Y:S01]  /*7b650*/  LDGSTS.E [R3+0x25780], desc[UR60][R210.64], P0 ;  /* 0x25780000d2037fae */ /* 0x0005e2000812187c */
[----:B------:R-:W-:-:S02]  /*7b660*/  IMAD.MOV.U32 R178, RZ, RZ, R156 ;  /* 0x000000ffffb27224 */ /* 0x000fc400078e009c */
[----:B------:R-:W-:Y:S01]  /*7b670*/  IMAD.MOV.U32 R177, RZ, RZ, R176 ;  /* 0x000000ffffb17224 */ /* 0x000fe200078e00b0 */
[----:B------:R2:W-:Y:S01]  /*7b680*/  LDGSTS.E [R3+0x25b80], desc[UR60][R206.64], P0 ;  /* 0x25b80000ce037fae */ /* 0x0005e2000812187c */
[----:B------:R-:W-:Y:S01]  /*7b690*/  MOV R176, R157 ;  /* 0x0000009d00b07202 */ /* 0x000fe20000000f00 */
[----:B------:R-:W-:Y:S01]  /*7b6a0*/  IMAD.MOV.U32 R175, RZ, RZ, R174 ;  /* 0x000000ffffaf7224 */ /* 0x000fe200078e00ae */
[----:B------:R-:W-:Y:S01]  /*7b6b0*/  LEA.HI R165, R165, R166, RZ, 0x7 ;  /* 0x000000a6a5a57211 */ /* 0x000fe200078f38ff */
[----:B------:R2:W-:Y:S01]  /*7b6c0*/  LDGSTS.E [R3+0x25f80], desc[UR60][R202.64], P0 ;  /* 0x25f80000ca037fae */ /* 0x0005e2000812187c */
[----:B------:R-:W-:Y:S01]  /*7b6d0*/  IMAD.MOV.U32 R174, RZ, RZ, R158 ;  /* 0x000000ffffae7224 */ /* 0x000fe200078e009e */
[----:B------:R-:W-:Y:S01]  /*7b6e0*/  MOV R171, R170 ;  /* 0x000000aa00ab7202 */ /* 0x000fe20000000f00 */
[----:B------:R-:W-:Y:S01]  /*7b6f0*/  IMAD.MOV.U32 R173, RZ, RZ, R172 ;  /* 0x000000ffffad7224 */ /* 0x000fe200078e00ac */
[----:B------:R2:W-:Y:S01]  /*7b700*/  LDGSTS.E [R3+0x26380], desc[UR60][R184.64], P0 ;  /* 0x26380000b8037fae */ /* 0x0005e2000812187c */
[----:B------:R-:W-:-:S02]  /*7b710*/  IMAD.MOV.U32 R172, RZ, RZ, R159 ;  /* 0x000000ffffac7224 */ /* 0x000fc400078e009f */
[----:B------:R-:W-:Y:S01]  /*7b720*/  IMAD.MOV.U32 R170, RZ, RZ, R160 ;  /* 0x000000ffffaa7224 */ /* 0x000fe200078e00a0 */
[----:B------:R2:W-:Y:S01]  /*7b730*/  LDGSTS.E [R3+0x26780], desc[UR60][R182.64], P0 ;  /* 0x26780000b6037fae */ /* 0x0005e2000812187c */
[----:B------:R-:W-:-:S03]  /*7b740*/  SHF.R.S32.HI R165, RZ, 0x7, R165 ;  /* 0x00000007ffa57819 */ /* 0x000fc600000114a5 */
[----:B------:R2:W-:Y:S04]  /*7b750*/  STL.64 [R1+0x620], R162 ;  /* 0x000620a201007387 */ /* 0x0005e80000100a00 */
[----:B------:R2:W-:Y:S04]  /*7b760*/  LDGSTS.E [R3+0x26b80], desc[UR60][R180.64], P0 ;  /* 0x26b80000b4037fae */ /* 0x0005e8000812187c */
[----:B------:R2:W-:Y:S04]  /*7b770*/  LDGSTS.E [R3+0x26f80], desc[UR60][R178.64], P0 ;  /* 0x26f80000b2037fae */ /* 0x0005e8000812187c */
[----:B------:R2:W-:Y:S04]  /*7b780*/  STL [R1+0x990], R164 ;  /* 0x000990a401007387 */ /* 0x0005e80000100800 */
[----:B------:R2:W-:Y:S04]  /*7b790*/  LDGSTS.E [R3+0x27380], desc[UR60][R176.64], P0 ;  /* 0x27380000b0037fae */ /* 0x0005e8000812187c */
[----:B------:R2:W-:Y:S04]  /*7b7a0*/  LDGSTS.E [R3+0x27780], desc[UR60][R174.64], P0 ;  /* 0x27780000ae037fae */ /* 0x0005e8000812187c */
[----:B------:R2:W-:Y:S04]  /*7b7b0*/  LDGSTS.E [R3+0x27b80], desc[UR60][R172.64], P0 ;  /* 0x27b80000ac037fae */ /* 0x0005e8000812187c */
[----:B------:R2:W-:Y:S01]  /*7b7c0*/  LDGSTS.E [R3+0x27f80], desc[UR60][R170.64], P0 ;  /* 0x27f80000aa037fae */ /* 0x0005e2000812187c */
[----:B------:R-:W-:-:S03]  /*7b7d0*/  ISETP.NE.U32.AND P0, PT, R164, R165, PT ;  /* 0x000000a5a400720c */ /* 0x000fc60003f05070 */
[----:B------:R-:W0:Y:S10]  /*7b7e0*/  LDGDEPBAR ;  /* 0x00000000000079af */ /* 0x000e340000000000 */
[----:B--2---:R-:W-:Y:S05]  /*7b7f0*/  @P0 BRA `(.L_x_1) ;  /* 0xfffffe4000600947 */ /* 0x004fea000383ffff */
.L_x_0:
[----:B------:R-:W2:Y:S01]  /*7b800*/  LDL.LU R167, [R1+0x400] ;  /* 0x0004000001a77983 */ /* 0x000ea20000300800 */
[----:B------:R-:W-:-:S04]  /*7b810*/  DEPBAR.LE SB0, 0x0 ;  /* 0x000080000000791a */ /* 0x000fc80000000000 */
[----:B------:R-:W3:Y:S01]  /*7b820*/  LDL.LU R9, [R1+0x408] ;  /* 0x0004080001097983 */ /* 0x000ee20000300800 */
[----:B-----5:R-:W1:Y:S03]  /*7b830*/  LDC R7, c[0x0][0x244] ;  /* 0x00009100ff077b82 */ /* 0x020e660000000800 */
[----:B------:R-:W3:Y:S04]  /*7b840*/  LDL.LU R10, [R1] ;  /* 0x00000000010a7983 */ /* 0x000ee80000300800 */
[----:B------:R-:W3:Y:S01]  /*7b850*/  LDL.LU R11, [R1+0x8] ;  /* 0x00000800010b7983 */ /* 0x000ee20000300800 */
[----:B------:R-:W4:Y:S03]  /*7b860*/  LDC R5, c[0x0][0x228] ;  /* 0x00008a00ff057b82 */ /* 0x000f260000000800 */
[----:B------:R-:W4:Y:S04]  /*7b870*/  LDL.LU R166, [R1+0x404] ;  /* 0x0004040001a67983 */ /* 0x000f280000300800 */
        /* <DEDUP_REMOVED lines=25> */
[----:B------:R-:W1:Y:S01]  /*7ba10*/  S2R R0, SR_TID.X ;  /* 0x0000000000007919 */ /* 0x000e620000002100 */
[----:B------:R-:W1:Y:S02]  /*7ba20*/  S2R R4, SR_TID.X ;  /* 0x0000000000047919 */ /* 0x000e640000002100 */
[C---:B-1----:R-:W-:Y:S01]  /*7ba30*/  IMAD.SHL.U32 R3, R0.reuse, 0x10, RZ ;  /* 0x0000001000037824 */ /* 0x042fe200078e00ff */
[----:B------:R-:W-:-:S02]  /*7ba40*/  SHF.L.U32 R2, R0, 0x6, RZ ;  /* 0x0000000600027819 */ /* 0x000fc400000006ff */
[----:B------:R-:W-:Y:S02]  /*7ba50*/  LOP3.LUT R164, R4, 0x7f, RZ, 0xc0, !PT ;  /* 0x0000007f04a47812 */ /* 0x000fe400078ec0ff */
[----:B------:R-:W-:Y:S02]  /*7ba60*/  LOP3.LUT R3, R3, 0xf0, RZ, 0xc0, !PT ;  /* 0x000000f003037812 */ /* 0x000fe400078ec0ff */
[----:B------:R-:W-:Y:S01]  /*7ba70*/  LOP3.LUT R2, R2, 0x400, RZ, 0xc0, !PT ;  /* 0x0000040002027812 */ /* 0x000fe200078ec0ff */
[----:B------:R-:W-:Y:S01]  /*7ba80*/  IMAD R164, R164, 0x10, R252 ;  /* 0x00000010a4a47824 */ /* 0x000fe200078e02fc */
[----:B------:R-:W-:Y:S01]  /*7ba90*/  BAR.SYNC.DEFER_BLOCKING 0x0 ;  /* 0x0000000000007b1d */ /* 0x000fe20000010000 */
[----:B------:R-:W-:Y:S02]  /*7baa0*/  LOP3.LUT R4, R0, 0x60, RZ, 0xc0, !PT ;  /* 0x0000006000047812 */ /* 0x000fe400078ec0ff */
[----:B------:R-:W-:-:S05]  /*7bab0*/  IADD3 R0, R2, R252, R3 ;  /* 0x000000fc02007210 */ /* 0x000fca0007ffe003 */
[----:B------:R-:W1:Y:S01]  /*7bac0*/  LDC.64 R2, c[0x0][0x220] ;  /* 0x00008800ff027b82 */ /* 0x000e620000000a00 */
[----:B--2---:R-:W-:Y:S02]  /*7bad0*/  IMAD.MOV.U32 R168, RZ, RZ, R167 ;  /* 0x000000ffffa87224 */ /* 0x004fe400078e00a7 */
[----:B----4-:R-:W-:Y:S02]  /*7bae0*/  IMAD.MOV.U32 R167, RZ, RZ, R166 ;  /* 0x000000ffffa77224 */ /* 0x010fe400078e00a6 */
[----:B---3--:R-:W-:Y:S01]  /*7baf0*/  IMAD.MOV.U32 R166, RZ, RZ, R165 ;  /* 0x000000ffffa67224 */ /* 0x008fe200078e00a5 */
[----:B------:R-:W-:Y:S01]  /*7bb00*/  MOV R165, R163 ;  /* 0x000000a300a57202 */ /* 0x000fe20000000f00 */
[----:B------:R-:W-:Y:S02]  /*7bb10*/  IMAD.MOV.U32 R163, RZ, RZ, R162 ;  /* 0x000000ffffa37224 */ /* 0x000fe400078e00a2 */
[----:B------:R-:W-:Y:S02]  /*7bb20*/  IMAD.MOV.U32 R162, RZ, RZ, R161 ;  /* 0x000000ffffa27224 */ /* 0x000fe400078e00a1 */
[----:B------:R-:W-:-:S02]  /*7bb30*/  IMAD.MOV.U32 R161, RZ, RZ, R160 ;  /* 0x000000ffffa17224 */ /* 0x000fc400078e00a0 */
[----:B------:R-:W-:Y:S01]  /*7bb40*/  IMAD.MOV.U32 R160, RZ, RZ, R159 ;  /* 0x000000ffffa07224 */ /* 0x000fe200078e009f */
[----:B------:R-:W-:Y:S02]  /*7bb50*/  MOV R159, R158 ;  /* 0x0000009e009f7202 */ /* 0x000fe40000000f00 */
[----:B------:R-:W2:Y:S01]  /*7bb60*/  LDL.LU R158, [R1+0x420] ;  /* 0x00042000019e7983 */ /* 0x000ea20000300800 */
[----:B------:R-:W-:Y:S02]  /*7bb70*/  IMAD R0, R4, 0x8, R0 ;  /* 0x0000000804007824 */ /* 0x000fe400078e0200 */
[----:B------:R-:W-:Y:S01]  /*7bb80*/  IMAD.MOV.U32 R8, RZ, RZ, R168 ;  /* 0x000000ffff087224 */ /* 0x000fe200078e00a8 */
[----:B------:R-:W-:Y:S01]  /*7bb90*/  STL [R1+0xe20], R164 ;  /* 0x000e20a401007387 */ /* 0x000fe20000100800 */
[----:B------:R-:W3:Y:S03]  /*7bba0*/  LDC R4, c[0x0][0x248] ;  /* 0x00009200ff047b82 */ /* 0x000ee60000000800 */
[----:B------:R4:W-:Y:S05]  /*7bbb0*/  STSM.16.M88.4 [R0], R8 ;  /* 0x0000000800007844 */ /* 0x0009ea0000000200 */
[----:B------:R-:W-:Y:S01]  /*7bbc0*/  BAR.SYNC.DEFER_BLOCKING 0x0 ;  /* 0x0000000000007b1d */ /* 0x000fe20000010000 */
[----:B----4-:R-:W-:Y:S01]  /*7bbd0*/  IMAD.MOV.U32 R8, RZ, RZ, R167 ;  /* 0x000000ffff087224 */ /* 0x010fe200078e00a7 */
[----:B------:R-:W-:Y:S01]  /*7bbe0*/  MOV R10, R165 ;  /* 0x000000a5000a7202 */ /* 0x000fe20000000f00 */
[----:B------:R-:W-:-:S02]  /*7bbf0*/  IMAD.MOV.U32 R9, RZ, RZ, R166 ;  /* 0x000000ffff097224 */ /* 0x000fc400078e00a6 */
[----:B------:R-:W-:Y:S01]  /*7bc00*/  IMAD.MOV.U32 R11, RZ, RZ, R163 ;  /* 0x000000ffff0b7224 */ /* 0x000fe200078e00a3 */
[----:B------:R-:W4:Y:S02]  /*7bc10*/  LDS.128 R168, [R164] ;  /* 0x00000000a4a87984 */ /* 0x000f240000000c00 */
[----:B------:R-:W-:Y:S06]  /*7bc20*/  BAR.SYNC.DEFER_BLOCKING 0x0 ;  /* 0x0000000000007b1d */ /* 0x000fec0000010000 */
[----:B------:R1:W-:Y:S04]  /*7bc30*/  STSM.16.M88.4 [R0], R8 ;  /* 0x0000000800007844 */ /* 0x0003e80000000200 */
[----:B----4-:R-:W-:Y:S04]  /*7bc40*/  STL.64 [R1+0x630], R168 ;  /* 0x000630a801007387 */ /* 0x010fe80000100a00 */
[----:B------:R-:W-:Y:S01]  /*7bc50*/  STL.64 [R1+0x638], R170 ;  /* 0x000638aa01007387 */ /* 0x000fe20000100a00 */
[----:B-1----:R-:W-:Y:S01]  /*7bc60*/  IMAD.MOV.U32 R8, RZ, RZ, R162 ;  /* 0x000000ffff087224 */ /* 0x002fe200078e00a2 */
[----:B------:R-:W-:Y:S01]  /*7bc70*/  MOV R11, R159 ;  /* 0x0000009f000b7202 */ /* 0x000fe20000000f00 */
[----:B------:R-:W-:Y:S01]  /*7bc80*/  IMAD.MOV.U32 R9, RZ, RZ, R161 ;  /* 0x000000ffff097224 */ /* 0x000fe200078e00a1 */
[----:B------:R-:W-:Y:S01]  /*7bc90*/  BAR.SYNC.DEFER_BLOCKING 0x0 ;  /* 0x0000000000007b1d */ /* 0x000fe20000010000 */
[----:B------:R-:W-:-:S05]  /*7bca0*/  IMAD.MOV.U32 R10, RZ, RZ, R160 ;  /* 0x000000ffff0a7224 */ /* 0x000fca00078e00a0 */
[----:B------:R-:W1:Y:S02]  /*7bcb0*/  LDS.128 R168, [R164] ;  /* 0x00000000a4a87984 */ /* 0x000e640000000c00 */
[----:B------:R-:W-:Y:S06]  /*7bcc0*/  BAR.SYNC.DEFER_BLOCKING 0x0 ;  /* 0x0000000000007b1d */ /* 0x000fec0000010000 */
[----:B------:R4:W-:Y:S02]  /*7bcd0*/  STSM.16.M88.4 [R0], R12 ;  /* 0x0000000c00007844 */ /* 0x0009e40000000200 */
[----:B------:R-:W-:Y:S06]  /*7bce0*/  BAR.SYNC.DEFER_BLOCKING 0x0 ;  /* 0x0000000000007b1d */ /* 0x000fec0000010000 */
[----:B-1----:R-:W-:Y:S01]  /*7bcf0*/  STL.64 [R1+0x620], R168 ;  /* 0x000620a801007387 */ /* 0x002fe20000100a00 */
[----:B----4-:R-:W-:-:S03]  /*7bd00*/  IMAD.MOV.U32 R13, RZ, RZ, R157 ;  /* 0x000000ffff0d7224 */ /* 0x010fc600078e009d */
[----:B------:R-:W-:Y:S01]  /*7bd10*/  STL.64 [R1+0x628], R170 ;  /* 0x000628aa01007387 */ /* 0x000fe20000100a00 */
[----:B------:R-:W-:Y:S02]  /*7bd20*/  IMAD.MOV.U32 R14, RZ, RZ, R156 ;  /* 0x000000ffff0e7224 */ /* 0x000fe400078e009c */
[----:B------:R-:W-:Y:S01]  /*7bd30*/  IMAD.MOV.U32 R15, RZ, RZ, R155 ;  /* 0x000000ffff0f7224 */ /* 0x000fe200078e009b */
[----:B------:R-:W1:Y:S01]  /*7bd40*/  LDS.128 R160, [R164] ;  /* 0x00000000a4a07984 */ /* 0x000e620000000c00 */
[----:B------:R-:W-:Y:S06]  /*7bd50*/  BAR.SYNC.DEFER_BLOCKING 0x0 ;  /* 0x0000000000007b1d */ /* 0x000fec0000010000 */
[----:B------:R4:W-:Y:S04]  /*7bd60*/  STSM.16.M88.4 [R0], R8 ;  /* 0x0000000800007844 */ /* 0x0009e80000000200 */
[----:B-1----:R-:W-:Y:S01]  /*7bd70*/  STL.64 [R1+0x610], R160 ;  /* 0x000610a001007387 */ /* 0x002fe20000100a00 */
[----:B----4-:R-:W-:Y:S01]  /*7bd80*/  MOV R8, R154 ;  /* 0x0000009a00087202 */ /* 0x010fe20000000f00 */
[----:B------:R-:W-:-:S02]  /*7bd90*/  IMAD.MOV.U32 R9, RZ, RZ, R153 ;  /* 0x000000ffff097224 */ /* 0x000fc400078e0099 */
[----:B------:R-:W-:Y:S01]  /*7bda0*/  STL.64 [R1+0x618], R162 ;  /* 0x000618a201007387 */ /* 0x000fe20000100a00 */
[----:B------:R-:W-:Y:S02]  /*7bdb0*/  IMAD.MOV.U32 R10, RZ, RZ, R152 ;  /* 0x000000ffff0a7224 */ /* 0x000fe400078e0098 */
[----:B------:R-:W-:Y:S01]  /*7bdc0*/  IMAD.MOV.U32 R11, RZ, RZ, R23 ;  /* 0x000000ffff0b7224 */ /* 0x000fe200078e0017 */
[----:B------:R-:W-:Y:S01]  /*7bdd0*/  BAR.SYNC.DEFER_BLOCKING 0x0 ;  /* 0x0000000000007b1d */ /* 0x000fe20000010000 */
[----:B--2---:R-:W-:-:S05]  /*7bde0*/  IMAD.MOV.U32 R12, RZ, RZ, R158 ;  /* 0x000000ffff0c7224 */ /* 0x004fca00078e009e */
[----:B------:R-:W1:Y:S02]  /*7bdf0*/  LDS.128 R156, [R164] ;  /* 0x00000000a49c7984 */ /* 0x000e640000000c00 */
[----:B------:R-:W-:Y:S06]  /*7be00*/  BAR.SYNC.DEFER_BLOCKING 0x0 ;  /* 0x0000000000007b1d */ /* 0x000fec0000010000 */
[----:B------:R2:W-:Y:S02]  /*7be10*/  STSM.16.M88.4 [R0], R12 ;  /* 0x0000000c00007844 */ /* 0x0005e40000000200 */
[----:B------:R-:W-:Y:S06]  /*7be20*/  BAR.SYNC.DEFER_BLOCKING 0x0 ;  /* 0x0000000000007b1d */ /* 0x000fec0000010000 */
[----:B-1----:R-:W-:Y:S01]  /*7be30*/  STL.64 [R1+0x600], R156 ;  /* 0x0006009c01007387 */ /* 0x002fe20000100a00 */
[----:B--2---:R-:W-:Y:S01]  /*7be40*/  IMAD.MOV.U32 R12, RZ, RZ, R22 ;  /* 0x000000ffff0c7224 */ /* 0x004fe200078e0016 */
[----:B------:R-:W-:Y:S01]  /*7be50*/  MOV R13, R21 ;  /* 0x00000015000d7202 */ /* 0x000fe20000000f00 */
[----:B------:R-:W-:Y:S01]  /*7be60*/  IMAD.MOV.U32 R14, RZ, RZ, R20 ;  /* 0x000000ffff0e7224 */ /* 0x000fe200078e0014 */
[----:B------:R-:W-:Y:S01]  /*7be70*/  STL.64 [R1+0x608], R158 ;  /* 0x0006089e01007387 */ /* 0x000fe20000100a00 */
[----:B------:R-:W-:-:S03]  /*7be80*/  IMAD.MOV.U32 R15, RZ, RZ, R19 ;  /* 0x000000ffff0f7224 */ /* 0x000fc600078e0013 */
[----:B------:R-:W1:Y:S01]  /*7be90*/  LDS.128 R152, [R164] ;  /* 0x00000000a4987984 */ /* 0x000e620000000c00 */
[----:B------:R-:W-:Y:S06]  /*7bea0*/  BAR.SYNC.DEFER_BLOCKING 0x0 ;  /* 0x0000000000007b1d */ /* 0x000fec0000010000 */
[----:B------:R2:W-:Y:S02]  /*7beb0*/  STSM.16.M88.4 [R0], R8 ;  /* 0x0000000800007844 */ /* 0x0005e40000000200 */
[----:B------:R-:W-:Y:S06]  /*7bec0*/  BAR.SYNC.DEFER_BLOCKING 0x0 ;  /* 0x0000000000007b1d */ /* 0x000fec0000010000 */
[----:B-1----:R-:W-:Y:S04]  /*7bed0*/  STL.64 [R1+0x410], R152 ;  /* 0x0004109801007387 */ /* 0x002fe80000100a00 */
[----:B------:R-:W-:Y:S01]  /*7bee0*/  STL.64 [R1+0x418], R154 ;  /* 0x0004189a01007387 */ /* 0x000fe20000100a00 */
[----:B--2---:R-:W-:Y:S01]  /*7bef0*/  IMAD.MOV.U32 R8, RZ, RZ, R18 ;  /* 0x000000ffff087224 */ /* 0x004fe200078e0012 */
[----:B------:R-:W-:Y:S01]  /*7bf00*/  MOV R10, R16 ;  /* 0x00000010000a7202 */ /* 0x000fe20000000f00 */
[----:B------:R-:W-:Y:S01]  /*7bf10*/  IMAD.MOV.U32 R9, RZ, RZ, R17 ;  /* 0x000000ffff097224 */ /* 0x000fe200078e0011 */
[----:B------:R-:W1:Y:S01]  /*7bf20*/  LDS.128 R20, [R164] ;  /* 0x00000000a4147984 */ /* 0x000e620000000c00 */
[----:B------:R-:W-:Y:S06]  /*7bf30*/  BAR.SYNC.DEFER_BLOCKING 0x0 ;  /* 0x0000000000007b1d */ /* 0x000fec0000010000 */
[----:B------:R2:W-:Y:S02]  /*7bf40*/  STSM.16.M88.4 [R0], R12 ;  /* 0x0000000c00007844 */ /* 0x0005e40000000200 */
[----:B------:R-:W-:Y:S06]  /*7bf50*/  BAR.SYNC.DEFER_BLOCKING 0x0 ;  /* 0x0000000000007b1d */ /* 0x000fec0000010000 */
[----:B-1----:R-:W-:Y:S04]  /*7bf60*/  STL.64 [R1+0x400], R20 ;  /* 0x0004001401007387 */ /* 0x002fe80000100a00 */
[----:B------:R-:W-:Y:S04]  /*7bf70*/  STL.64 [R1+0x408], R22 ;  /* 0x0004081601007387 */ /* 0x000fe80000100a00 */
[----:B------:R-:W4:Y:S04]  /*7bf80*/  LDL.LU R11, [R1+0x3c] ;  /* 0x00003c00010b7983 */ /* 0x000f280000300800 */
[----:B--2---:R-:W2:Y:S04]  /*7bf90*/  LDL.LU R12, [R1+0x440] ;  /* 0x00044000010c7983 */ /* 0x004ea80000300800 */
[----:B------:R-:W1:Y:S01]  /*7bfa0*/  LDS.128 R16, [R164] ;  /* 0x00000000a4107984 */ /* 0x000e620000000c00 */
[----:B------:R-:W-:Y:S06]  /*7bfb0*/  BAR.SYNC.DEFER_BLOCKING 0x0 ;  /* 0x0000000000007b1d */ /* 0x000fec0000010000 */
[----:B-1----:R-:W-:Y:S04]  /*7bfc0*/  STL.64 [R1+0x20], R16 ;  /* 0x0000201001007387 */ /* 0x002fe80000100a00 */
[----:B------:R-:W-:Y:S04]  /*7bfd0*/  STL.64 [R1+0x28], R18 ;  /* 0x0000281201007387 */ /* 0x000fe80000100a00 */
[----:B------:R-:W2:Y:S04]  /*7bfe0*/  LDL.LU R13, [R1+0x448] ;  /* 0x00044800010d7983 */ /* 0x000ea80000300800 */
[----:B------:R-:W2:Y:S04]  /*7bff0*/  LDL.LU R14, [R1+0x40] ;  /* 0x00004000010e7983 */ /* 0x000ea80000300800 */
[----:B------:R-:W2:Y:S04]  /*7c000*/  LDL.LU R15, [R1+0x48] ;  /* 0x00004800010f7983 */ /* 0x000ea80000300800 */
[----:B----4-:R1:W-:Y:S01]  /*7c010*/  STSM.16.M88.4 [R0], R8 ;  /* 0x0000000800007844 */ /* 0x0103e20000000200 */
[----:B------:R-:W-:Y:S06]  /*7c020*/  BAR.SYNC.DEFER_BLOCKING 0x0 ;  /* 0x0000000000007b1d */ /* 0x000fec0000010000 */
[----:B-1----:R-:W4:Y:S04]  /*7c030*/  LDL.LU R8, [R1+0x444] ;  /* 0x0004440001087983 */ /* 0x002f280000300800 */
[----:B------:R-:W1:Y:S01]  /*7c040*/  LDS.128 R16, [R164] ;  /* 0x00000000a4107984 */ /* 0x000e620000000c00 */
[----:B------:R-:W-:Y:S06]  /*7c050*/  BAR.SYNC.DEFER_BLOCKING 0x0 ;  /* 0x0000000000007b1d */ /* 0x000fec0000010000 */
[----:B--2---:R2:W-:Y:S04]  /*7c060*/  STSM.16.M88.4 [R0], R12 ;  /* 0x0000000c00007844 */ /* 0x0045e80000000200 */
[----:B-1----:R-:W-:Y:S04]  /*7c070*/  STL.64 [R1+0x10], R16 ;  /* 0x0000101001007387 */ /* 0x002fe80000100a00 */
[----:B------:R-:W-:Y:S01]  /*7c080*/  STL.64 [R1+0x18], R18 ;  /* 0x0000181201007387 */ /* 0x000fe20000100a00 */
[----:B------:R-:W-:Y:S06]  /*7c090*/  BAR.SYNC.DEFER_BLOCKING 0x0 ;  /* 0x0000000000007b1d */ /* 0x000fec0000010000 */
[----:B------:R-:W4:Y:S04]  /*7c0a0*/  LDL.LU R9, [R1+0x44c] ;  /* 0x00044c0001097983 */ /* 0x000f280000300800 */
[----:B------:R-:W4:Y:S04]  /*7c0b0*/  LDL.LU R10, [R1+0x44] ;  /* 0x00004400010a7983 */ /* 0x000f280000300800 */
[----:B------:R-:W4:Y:S04]  /*7c0c0*/  LDL.LU R11, [R1+0x4c] ;  /* 0x00004c00010b7983 */ /* 0x000f280000300800 */
[----:B--2---:R-:W2:Y:S04]  /*7c0d0*/  LDL.LU R12, [R1+0x450] ;  /* 0x00045000010c7983 */ /* 0x004ea80000300800 */
[----:B------:R-:W1:Y:S01]  /*7c0e0*/  LDS.128 R16, [R164] ;  /* 0x00000000a4107984 */ /* 0x000e620000000c00 */
[----:B------:R-:W-:Y:S06]  /*7c0f0*/  BAR.SYNC.DEFER_BLOCKING 0x0 ;  /* 0x0000000000007b1d */ /* 0x000fec0000010000 */
[----:B-1----:R-:W-:Y:S04]  /*7c100*/  STL.64 [R1], R16 ;  /* 0x0000001001007387 */ /* 0x002fe80000100a00 */
[----:B------:R-:W-:Y:S04]  /*7c110*/  STL.64 [R1+0x8], R18 ;  /* 0x0000081201007387 */ /* 0x000fe80000100a00 */
[----:B------:R-:W2:Y:S04]  /*7c120*/  LDL.LU R13, [R1+0x458] ;  /* 0x00045800010d7983 */ /* 0x000ea80000300800 */
[----:B------:R-:W2:Y:S04]  /*7c130*/  LDL.LU R14, [R1+0x50] ;  /* 0x00005000010e7983 */ /* 0x000ea80000300800 */
[----:B------:R-:W2:Y:S04]  /*7c140*/  LDL.LU R15, [R1+0x58] ;  /* 0x00005800010f7983 */ /* 0x000ea80000300800 */
[----:B----4-:R1:W-:Y:S01]  /*7c150*/  STSM.16.M88.4 [R0], R8 ;  /* 0x0000000800007844 */ /* 0x0103e20000000200 */
[----:B------:R-:W-:Y:S06]  /*7c160*/  BAR.SYNC.DEFER_BLOCKING 0x0 ;  /* 0x0000000000007b1d */ /* 0x000fec0000010000 */
[----:B-1----:R-:W4:Y:S04]  /*7c170*/  LDL.LU R8, [R1+0x454] ;  /* 0x0004540001087983 */ /* 0x002f280000300800 */
[----:B------:R-:W4:Y:S04]  /*7c180*/  LDL.LU R9, [R1+0x45c] ;  /* 0x00045c0001097983 */ /* 0x000f280000300800 */
[----:B------:R-:W4:Y:S04]  /*7c190*/  LDL.LU R10, [R1+0x54] ;  /* 0x00005400010a7983 */ /* 0x000f280000300800 */
[----:B------:R-:W4:Y:S04]  /*7c1a0*/  LDL.LU R11, [R1+0x5c] ;  /* 0x00005c00010b7983 */ /* 0x000f280000300800 */
[----:B------:R-:W-:Y:S01]  /*7c1b0*/  LDS.128 R248, [R164] ;  /* 0x00000000a4f87984 */ /* 0x000fe20000000c00 */
[----:B------:R-:W-:Y:S06]  /*7c1c0*/  BAR.SYNC.DEFER_BLOCKING 0x0 ;  /* 0x0000000000007b1d */ /* 0x000fec0000010000 */
[----:B--2---:R1:W-:Y:S02]  /*7c1d0*/  STSM.16.M88.4 [R0], R12 ;  /* 0x0000000c00007844 */ /* 0x0043e40000000200 */
[----:B------:R-:W-:Y:S06]  /*7c1e0*/  BAR.SYNC.DEFER_BLOCKING 0x0 ;  /* 0x0000000000007b1d */ /* 0x000fec0000010000 */
[----:B-1----:R-:W2:Y:S04]  /*7c1f0*/  LDL.LU R12, [R1+0x460] ;  /* 0x00046000010c7983 */ /* 0x002ea80000300800 */
[----:B------:R-:W2:Y:S04]  /*7c200*/  LDL.LU R13, [R1+0x468] ;  /* 0x00046800010d7983 */ /* 0x000ea80000300800 */
[----:B------:R-:W2:Y:S04]  /*7c210*/  LDL.LU R14, [R1+0x60] ;  /* 0x00006000010e7983 */ /* 0x000ea80000300800 */
[----:B------:R-:W2:Y:S04]  /*7c220*/  LDL.LU R15, [R1+0x68] ;  /* 0x00006800010f7983 */ /* 0x000ea80000300800 */
[----:B------:R-:W-:Y:S01]  /*7c230*/  LDS.128 R244, [R164] ;  /* 0x00000000a4f47984 */ /* 0x000fe20000000c00 */
[----:B------:R-:W-:Y:S06]  /*7c240*/  BAR.SYNC.DEFER_BLOCKING 0x0 ;  /* 0x0000000000007b1d */ /* 0x000fec0000010000 */
[----:B----4-:R1:W-:Y:S02]  /*7c250*/  STSM.16.M88.4 [R0], R8 ;  /* 0x0000000800007844 */ /* 0x0103e40000000200 */
        /* <DEDUP_REMOVED lines=148> */
[----:B------:R-:W-:Y:S01]  /*7cba0*/  LDS.128 R168, [R164] ;  /* 0x00000000a4a87984 */ /* 0x000fe20000000c00 */
[----:B------:R-:W-:Y:S06]  /*7cbb0*/  BAR.SYNC.DEFER_BLOCKING 0x0 ;  /* 0x0000000000007b1d */ /* 0x000fec0000010000 */
[----:B------:R-:W4:Y:S04]  /*7cbc0*/  LDL.LU R11, [R1+0xfc] ;  /* 0x0000fc00010b7983 */ /* 0x000f280000300800 */
[----:B--2---:R1:W-:Y:S01]  /*7cbd0*/  STSM.16.M88.4 [R0], R12 ;  /* 0x0000000c00007844 */ /* 0x0043e20000000200 */
[----:B------:R-:W-:Y:S06]  /*7cbe0*/  BAR.SYNC.DEFER_BLOCKING 0x0 ;  /* 0x0000000000007b1d */ /* 0x000fec0000010000 */
[----:B-1----:R-:W2:Y:S04]  /*7cbf0*/  LDL.LU R12, [R1+0x500] ;  /* 0x00050000010c7983 */ /* 0x002ea80000300800 */
[----:B------:R-:W1:Y:S01]  /*7cc00*/  LDS.128 R16, [R164] ;  /* 0x00000000a4107984 */ /* 0x000e620000000c00 */
[----:B------:R-:W-:Y:S06]  /*7cc10*/  BAR.SYNC.DEFER_BLOCKING 0x0 ;  /* 0x0000000000007b1d */ /* 0x000fec0000010000 */
[----:B-1----:R-:W-:Y:S04]  /*7cc20*/  STL [R1+0x2904], R18 ;  /* 0x0029041201007387 */ /* 0x002fe80000100800 */
[----:B------:R-:W-:Y:S04]  /*7cc30*/  STL [R1+0x2900], R19 ;  /* 0x0029001301007387 */ /* 0x000fe80000100800 */
        /* <DEDUP_REMOVED lines=8> */
[----:B-1----:R-:W-:Y:S04]  /*7ccc0*/  STL [R1+0xe1c], R23 ;  /* 0x000e1c1701007387 */ /* 0x002fe80000100800 */
[----:B------:R-:W4:Y:S04]  /*7ccd0*/  LDL.LU R9, [R1+0x50c] ;  /* 0x00050c0001097983 */ /* 0x000f280000300800 */
[----:B------:R-:W4:Y:S04]  /*7cce0*/  LDL.LU R10, [R1+0x104] ;  /* 0x00010400010a7983 */ /* 0x000f280000300800 */
[----:B------:R-:W4:Y:S01]  /*7ccf0*/  LDL.LU R11, [R1+0x10c] ;  /* 0x00010c00010b7983 */ /* 0x000f220000300800 */
[----:B------:R-:W-:-:S02]  /*7cd00*/  IMAD.MOV.U32 R18, RZ, RZ, R20 ;  /* 0x000000ffff127224 */ /* 0x000fc400078e0014 */
[----:B------:R-:W-:Y:S01]  /*7cd10*/  IMAD.MOV.U32 R19, RZ, RZ, R21 ;  /* 0x000000ffff137224 */ /* 0x000fe200078e0015 */
[----:B--2---:R1:W-:Y:S01]  /*7cd20*/  STSM.16.M88.4 [R0], R12 ;  /* 0x0000000c00007844 */ /* 0x0043e20000000200 */
[----:B------:R-:W-:Y:S01]  /*7cd30*/  IMAD.MOV.U32 R252, RZ, RZ, R22 ;  /* 0x000000fffffc7224 */ /* 0x000fe200078e0016 */
[----:B------:R-:W-:Y:S06]  /*7cd40*/  BAR.SYNC.DEFER_BLOCKING 0x0 ;  /* 0x0000000000007b1d */ /* 0x000fec0000010000 */
[----:B-1----:R-:W2:Y:S04]  /*7cd50*/  LDL.LU R12, [R1+0x510] ;  /* 0x00051000010c7983 */ /* 0x002ea80000300800 */
        /* <DEDUP_REMOVED lines=12> */
[----:B-1----:R-:W-:Y:S04]  /*7ce20*/  STL.64 [R1+0xdf0], R20 ;  /* 0x000df01401007387 */ /* 0x002fe80000100a00 */
[----:B------:R-:W-:Y:S04]  /*7ce30*/  STL.64 [R1+0xdf8], R22 ;  /* 0x000df81601007387 */ /* 0x000fe80000100a00 */
[----:B------:R-:W4:Y:S04]  /*7ce40*/  LDL.LU R9, [R1+0x51c] ;  /* 0x00051c0001097983 */ /* 0x000f280000300800 */
[----:B------:R-:W4:Y:S04]  /*7ce50*/  LDL.LU R10, [R1+0x114] ;  /* 0x00011400010a7983 */ /* 0x000f280000300800 */
[----:B------:R-:W4:Y:S04]  /*7ce60*/  LDL.LU R11, [R1+0x11c] ;  /* 0x00011c00010b7983 */ /* 0x000f280000300800 */
[----:B--2---:R1:W-:Y:S01]  /*7ce70*/  STSM.16.M88.4 [R0], R12 ;  /* 0x0000000c00007844 */ /* 0x0043e20000000200 */
        /* <DEDUP_REMOVED lines=286> */
[----:B------:R-:W2:Y:S01]  /*7e060*/  LDL.LU R13, [R1+0x208] ;  /* 0x00020800010d7983 */ /* 0x000ea20000300800 */
[----:B------:R-:W-:Y:S01]  /*7e070*/  IMAD.MOV.U32 R14, RZ, RZ, R24 ;  /* 0x000000ffff0e7224 */ /* 0x000fe200078e0018 */
[----:B------:R-:W-:-:S02]  /*7e080*/  MOV R15, R26 ;  /* 0x0000001a000f7202 */ /* 0x000fc40000000f00 */
        /* <DEDUP_REMOVED lines=8> */
[----:B--2---:R1:W-:Y:S01]  /*7e110*/  STSM.16.M88.4 [R0], R12 ;  /* 0x0000000c00007844 */ /* 0x0043e20000000200 */
[----:B------:R-:W-:Y:S06]  /*7e120*/  BAR.SYNC.DEFER_BLOCKING 0x0 ;  /* 0x0000000000007b1d */ /* 0x000fec0000010000 */
[----:B-1----:R-:W2:Y:S04]  /*7e130*/  LDL.LU R12, [R1+0x210] ;  /* 0x00021000010c7983 */ /* 0x002ea80000300800 */
[----:B------:R-:W1:Y:S04]  /*7e140*/  LDS.128 R20, [R164] ;  /* 0x00000000a4147984 */ /* 0x000e680000000c00 */
[----:B-1----:R-:W-:Y:S04]  /*7e150*/  STL.64 [R1+0xc00], R20 ;  /* 0x000c001401007387 */ /* 0x002fe80000100a00 */
[----:B------:R-:W-:Y:S04]  /*7e160*/  STL.64 [R1+0xc08], R22 ;  /* 0x000c081601007387 */ /* 0x000fe80000100a00 */
[----:B------:R-:W2:Y:S01]  /*7e170*/  LDL.LU R13, [R1+0x218] ;  /* 0x00021800010d7983 */ /* 0x000ea20000300800 */
[----:B------:R-:W-:Y:S01]  /*7e180*/  BAR.SYNC.DEFER_BLOCKING 0x0 ;  /* 0x0000000000007b1d */ /* 0x000fe20000010000 */
[----:B------:R-:W-:-:S02]  /*7e190*/  IMAD.MOV.U32 R10, RZ, RZ, R25 ;  /* 0x000000ffff0a7224 */ /* 0x000fc400078e0019 */
[----:B------:R-:W-:Y:S02]  /*7e1a0*/  IMAD.MOV.U32 R11, RZ, RZ, R27 ;  /* 0x000000ffff0b7224 */ /* 0x000fe400078e001b */
[----:B------:R-:W-:Y:S02]  /*7e1b0*/  IMAD.MOV.U32 R14, RZ, RZ, R28 ;  /* 0x000000ffff0e7224 */ /* 0x000fe400078e001c */
[----:B------:R-:W-:Y:S01]  /*7e1c0*/  IMAD.MOV.U32 R15, RZ, RZ, R30 ;  /* 0x000000ffff0f7224 */ /* 0x000fe200078e001e */
        /* <DEDUP_REMOVED lines=16> */
[----:B------:R-:W-:Y:S01]  /*7e2d0*/  MOV R10, R29 ;  /* 0x0000001d000a7202 */ /* 0x000fe20000000f00 */
[----:B------:R-:W-:-:S02]  /*7e2e0*/  IMAD.MOV.U32 R11, RZ, RZ, R31 ;  /* 0x000000ffff0b7224 */ /* 0x000fc400078e001f */
        /* <DEDUP_REMOVED lines=18> */
[----:B------:R-:W-:Y:S01]  /*7e410*/  IMAD.MOV.U32 R10, RZ, RZ, R33 ;  /* 0x000000ffff0a7224 */ /* 0x000fe200078e0021 */
[----:B------:R-:W-:Y:S01]  /*7e420*/  MOV R11, R35 ;  /* 0x00000023000b7202 */ /* 0x000fe20000000f00 */
[----:B------:R-:W-:-:S02]  /*7e430*/  IMAD.MOV.U32 R14, RZ, RZ, R36 ;  /* 0x000000ffff0e7224 */ /* 0x000fc400078e0024 */
[----:B------:R-:W-:Y:S02]  /*7e440*/  IMAD.MOV.U32 R15, RZ, RZ, R38 ;  /* 0x000000ffff0f7224 */ /* 0x000fe400078e0026 */
        /* <DEDUP_REMOVED lines=17> */
[----:B------:R-:W-:Y:S01]  /*7e560*/  IMAD.MOV.U32 R11, RZ, RZ, R39 ;  /* 0x000000ffff0b7224 */ /* 0x000fe200078e0027 */
[----:B------:R-:W-:Y:S01]  /*7e570*/  MOV R14, R40 ;  /* 0x00000028000e7202 */ /* 0x000fe20000000f00 */
[----:B------:R-:W-:-:S03]  /*7e580*/  IMAD.MOV.U32 R15, RZ, RZ, R42 ;  /* 0x000000ffff0f7224 */ /* 0x000fc600078e002a */
        /* <DEDUP_REMOVED lines=199> */
[----:B------:R-:W-:Y:S01]  /*7f200*/  IMAD.MOV.U32 R62, RZ, RZ, R124 ;  /* 0x000000ffff3e7224 */ /* 0x000fe200078e007c */
[----:B------:R-:W1:Y:S01]  /*7f210*/  LDC R76, c[0x0][0x22c] ;  /* 0x00008b00ff4c7b82 */ /* 0x000e620000000800 */
[----:B----4-:R4:W-:Y:S07]  /*7f220*/  STSM.16.M88.4 [R0], R8 ;  /* 0x0000000800007844 */ /* 0x0109ee0000000200 */
[----:B------:R-:W-:Y:S06]  /*7f230*/  BAR.SYNC.DEFER_BLOCKING 0x0 ;  /* 0x0000000000007b1d */ /* 0x000fec0000010000 */
[----:B----4-:R-:W4:Y:S04]  /*7f240*/  LDL.LU R8, [R1+0x2d4] ;  /* 0x0002d40001087983 */ /* 0x010f280000300800 */
[----:B------:R-:W3:Y:S01]  /*7f250*/  LDS.128 R20, [R164] ;  /* 0x00000000a4147984 */ /* 0x000ee20000000c00 */
[----:B------:R-:W-:Y:S06]  /*7f260*/  BAR.SYNC.DEFER_BLOCKING 0x0 ;  /* 0x0000000000007b1d */ /* 0x000fec0000010000 */
[----:B---3--:R-:W-:Y:S04]  /*7f270*/  STL.64 [R1+0x840], R20 ;  /* 0x0008401401007387 */ /* 0x008fe80000100a00 */
[----:B------:R-:W-:Y:S04]  /*7f280*/  STL.64 [R1+0x848], R22 ;  /* 0x0008481601007387 */ /* 0x000fe80000100a00 */
[----:B------:R-:W4:Y:S04]  /*7f290*/  LDL.LU R9, [R1+0x2dc] ;  /* 0x0002dc0001097983 */ /* 0x000f280000300800 */
[----:B--2---:R2:W-:Y:S01]  /*7f2a0*/  STSM.16.M88.4 [R0], R12 ;  /* 0x0000000c00007844 */ /* 0x0045e20000000200 */
[----:B------:R-:W-:Y:S06]  /*7f2b0*/  BAR.SYNC.DEFER_BLOCKING 0x0 ;  /* 0x0000000000007b1d */ /* 0x000fec0000010000 */
[----:B--2---:R-:W2:Y:S04]  /*7f2c0*/  LDL.LU R12, [R1+0x2e0] ;  /* 0x0002e000010c7983 */ /* 0x004ea80000300800 */
[----:B------:R-:W3:Y:S04]  /*7f2d0*/  LDS.128 R20, [R164] ;  /* 0x00000000a4147984 */ /* 0x000ee80000000c00 */
[----:B---3--:R-:W-:Y:S04]  /*7f2e0*/  STL.64 [R1+0x800], R20 ;  /* 0x0008001401007387 */ /* 0x008fe80000100a00 */
[----:B------:R-:W-:Y:S04]  /*7f2f0*/  STL.64 [R1+0x808], R22 ;  /* 0x0008081601007387 */ /* 0x000fe80000100a00 */
[----:B------:R-:W2:Y:S01]  /*7f300*/  LDL.LU R13, [R1+0x2e8] ;  /* 0x0002e800010d7983 */ /* 0x000ea20000300800 */
[----:B------:R-:W-:Y:S01]  /*7f310*/  BAR.SYNC.DEFER_BLOCKING 0x0 ;  /* 0x0000000000007b1d */ /* 0x000fe20000010000 */
[----:B------:R-:W-:-:S02]  /*7f320*/  IMAD.MOV.U32 R10, RZ, RZ, R77 ;  /* 0x000000ffff0a7224 */ /* 0x000fc400078e004d */
[----:B------:R-:W-:Y:S01]  /*7f330*/  IMAD.MOV.U32 R11, RZ, RZ, R79 ;  /* 0x000000ffff0b7224 */ /* 0x000fe200078e004f */
[----:B------:R-:W-:Y:S01]  /*7f340*/  MOV R14, R80 ;  /* 0x00000050000e7202 */ /* 0x000fe20000000f00 */
[----:B------:R-:W-:-:S03]  /*7f350*/  IMAD.MOV.U32 R15, RZ, RZ, R82 ;  /* 0x000000ffff0f7224 */ /* 0x000fc600078e0052 */
[----:B------:R-:W3:Y:S01]  /*7f360*/  LDC R77, c[0x0][0x22c] ;  /* 0x00008b00ff4d7b82 */ /* 0x000ee20000000800 */
[----:B----4-:R4:W-:Y:S07]  /*7f370*/  STSM.16.M88.4 [R0], R8 ;  /* 0x0000000800007844 */ /* 0x0109ee0000000200 */
[----:B------:R-:W-:Y:S06]  /*7f380*/  BAR.SYNC.DEFER_BLOCKING 0x0 ;  /* 0x0000000000007b1d */ /* 0x000fec0000010000 */
[----:B----4-:R-:W4:Y:S04]  /*7f390*/  LDL.LU R8, [R1+0x2e4] ;  /* 0x0002e40001087983 */ /* 0x010f280000300800 */
        /* <DEDUP_REMOVED lines=56> */
[----:B------:R-:W-:Y:S02]  /*7f720*/  IMAD.MOV.U32 R15, RZ, RZ, R94 ;  /* 0x000000ffff0f7224 */ /* 0x000fe400078e005e */
[----:B------:R-:W1:Y:S01]  /*7f730*/  LDC R91, c[0x0][0x22c] ;  /* 0x00008b00ff5b7b82 */ /* 0x000e620000000800 */
[----:B------:R-:W-:Y:S02]  /*7f740*/  IMAD.MOV.U32 R66, RZ, RZ, R125 ;  /* 0x000000ffff427224 */ /* 0x000fe400078e007d */
[----:B------:R-:W-:Y:S02]  /*7f750*/  IMAD.MOV.U32 R67, RZ, RZ, R127 ;  /* 0x000000ffff437224 */ /* 0x000fe400078e007f */
[----:B------:R-:W-:Y:S02]  /*7f760*/  IMAD.MOV.U32 R70, RZ, RZ, R128 ;  /* 0x000000ffff467224 */ /* 0x000fe400078e0080 */
[----:B------:R-:W-:Y:S01]  /*7f770*/  IMAD.MOV.U32 R71, RZ, RZ, R130 ;  /* 0x000000ffff477224 */ /* 0x000fe200078e0082 */
[----:B------:R-:W1:Y:S01]  /*7f780*/  LDC R94, c[0x0][0x22c] ;  /* 0x00008b00ff5e7b82 */ /* 0x000e620000000800 */
[----:B------:R-:W-:-:S02]  /*7f790*/  IMAD.MOV.U32 R74, RZ, RZ, R141 ;  /* 0x000000ffff4a7224 */ /* 0x000fc400078e008d */
[----:B------:R-:W-:-:S05]  /*7f7a0*/  IMAD.MOV.U32 R75, RZ, RZ, R143 ;  /* 0x000000ffff4b7224 */ /* 0x000fca00078e008f */
        /* <DEDUP_REMOVED lines=17> */
[----:B------:R-:W-:Y:S01]  /*7f8c0*/  IMAD.MOV.U32 R10, RZ, RZ, R93 ;  /* 0x000000ffff0a7224 */ /* 0x000fe200078e005d */
[----:B------:R-:W-:Y:S01]  /*7f8d0*/  MOV R11, R95 ;  /* 0x0000005f000b7202 */ /* 0x000fe20000000f00 */
[----:B------:R-:W-:-:S02]  /*7f8e0*/  IMAD.MOV.U32 R14, RZ, RZ, R96 ;  /* 0x000000ffff0e7224 */ /* 0x000fc400078e0060 */
        /* <DEDUP_REMOVED lines=14> */
[----:B-1----:R1:W-:Y:S04]  /*7f9d0*/  STL.64 [R1+0x5c0], R20 ;  /* 0x0005c01401007387 */ /* 0x0023e80000100a00 */
[----:B------:R-:W-:Y:S04]  /*7f9e0*/  STL.64 [R1+0x5c8], R22 ;  /* 0x0005c81601007387 */ /* 0x000fe80000100a00 */
[----:B------:R-:W2:Y:S01]  /*7f9f0*/  LDL.LU R13, [R1+0x338] ;  /* 0x00033800010d7983 */ /* 0x000ea20000300800 */
[----:B------:R-:W-:-:S02]  /*7fa00*/  IMAD.MOV.U32 R10, RZ, RZ, R97 ;  /* 0x000000ffff0a7224 */ /* 0x000fc400078e0061 */
[----:B------:R-:W-:Y:S01]  /*7fa10*/  IMAD.MOV.U32 R11, RZ, RZ, R99 ;  /* 0x000000ffff0b7224 */ /* 0x000fe200078e0063 */
[----:B------:R-:W-:Y:S01]  /*7fa20*/  BAR.SYNC.DEFER_BLOCKING 0x0 ;  /* 0x0000000000007b1d */ /* 0x000fe20000010000 */
[----:B------:R-:W-:Y:S01]  /*7fa30*/  MOV R14, R100 ;  /* 0x00000064000e7202 */ /* 0x000fe20000000f00 */
[----:B------:R-:W-:-:S04]  /*7fa40*/  IMAD.MOV.U32 R15, RZ, RZ, R102 ;  /* 0x000000ffff0f7224 */ /* 0x000fc800078e0066 */
[----:B-1----:R-:W3:Y:S04]  /*7fa50*/  LDL.LU R20, [R1+0x334] ;  /* 0x0003340001147983 */ /* 0x002ee80000300800 */
[----:B----4-:R-:W-:Y:S01]  /*7fa60*/  STSM.16.M88.4 [R0], R8 ;  /* 0x0000000800007844 */ /* 0x010fe20000000200 */
[----:B------:R-:W-:Y:S06]  /*7fa70*/  BAR.SYNC.DEFER_BLOCKING 0x0 ;  /* 0x0000000000007b1d */ /* 0x000fec0000010000 */
[----:B------:R-:W1:Y:S02]  /*7fa80*/  LDS.128 R8, [R164] ;  /* 0x00000000a4087984 */ /* 0x000e640000000c00 */
[----:B------:R-:W-:Y:S06]  /*7fa90*/  BAR.SYNC.DEFER_BLOCKING 0x0 ;  /* 0x0000000000007b1d */ /* 0x000fec0000010000 */
[----:B-1----:R-:W-:Y:S04]  /*7faa0*/  STL.64 [R1+0x540], R8 ;  /* 0x0005400801007387 */ /* 0x002fe80000100a00 */
[----:B------:R-:W-:Y:S04]  /*7fab0*/  STL.64 [R1+0x548], R10 ;  /* 0x0005480a01007387 */ /* 0x000fe80000100a00 */
[----:B------:R-:W3:Y:S04]  /*7fac0*/  LDL.LU R21, [R1+0x33c] ;  /* 0x00033c0001157983 */ /* 0x000ee80000300800 */
[----:B--2---:R1:W-:Y:S01]  /*7fad0*/  STSM.16.M88.4 [R0], R12 ;  /* 0x0000000c00007844 */ /* 0x0043e20000000200 */
[----:B------:R-:W-:Y:S06]  /*7fae0*/  BAR.SYNC.DEFER_BLOCKING 0x0 ;  /* 0x0000000000007b1d */ /* 0x000fec0000010000 */
[----:B-1----:R-:W2:Y:S04]  /*7faf0*/  LDL.LU R12, [R1+0x340] ;  /* 0x00034000010c7983 */ /* 0x002ea80000300800 */
[----:B------:R-:W4:Y:S04]  /*7fb00*/  LDL.LU R78, [R1+0x18d4] ;  /* 0x0018d400014e7983 */ /* 0x000f280000300800 */
        /* <DEDUP_REMOVED lines=8> */
[----:B------:R-:W-:Y:S01]  /*7fb90*/  IMAD.MOV.U32 R14, RZ, RZ, R104 ;  /* 0x000000ffff0e7224 */ /* 0x000fe200078e0068 */
[----:B------:R-:W4:Y:S04]  /*7fba0*/  LDL.LU R24, [R1+0x344] ;  /* 0x0003440001187983 */ /* 0x000f280000300800 */
[----:B---3--:R-:W-:Y:S01]  /*7fbb0*/  STSM.16.M88.4 [R0], R20 ;  /* 0x0000001400007844 */ /* 0x008fe20000000200 */
[----:B------:R-:W-:Y:S06]  /*7fbc0*/  BAR.SYNC.DEFER_BLOCKING 0x0 ;  /* 0x0000000000007b1d */ /* 0x000fec0000010000 */
[----:B------:R-:W1:Y:S02]  /*7fbd0*/  LDS.128 R8, [R164] ;  /* 0x00000000a4087984 */ /* 0x000e640000000c00 */
[----:B------:R-:W-:Y:S06]  /*7fbe0*/  BAR.SYNC.DEFER_BLOCKING 0x0 ;  /* 0x0000000000007b1d */ /* 0x000fec0000010000 */
[----:B-1----:R-:W-:Y:S04]  /*7fbf0*/  STL [R1+0x27b0], R8 ;  /* 0x0027b00801007387 */ /* 0x002fe80000100800 */
[----:B------:R-:W-:Y:S04]  /*7fc00*/  STL [R1+0x2780], R9 ;  /* 0x0027800901007387 */ /* 0x000fe80000100800 */
[----:B------:R-:W-:Y:S04]  /*7fc10*/  STL [R1+0x2770], R10 ;  /* 0x0027700a01007387 */ /* 0x000fe80000100800 */
[----:B------:R-:W-:Y:S04]  /*7fc20*/  STL [R1+0x2760], R11 ;  /* 0x0027600b01007387 */ /* 0x000fe80000100800 */
[----:B------:R-:W3:Y:S04]  /*7fc30*/  LDL.LU R25, [R1+0x34c] ;  /* 0x00034c0001197983 */ /* 0x000ee80000300800 */
[----:B------:R-:W3:Y:S04]  /*7fc40*/  LDL.LU R28, [R1+0x350] ;  /* 0x00035000011c7983 */ /* 0x000ee80000300800 */
[----:B--2---:R-:W-:Y:S01]  /*7fc50*/  STSM.16.M88.4 [R0], R12 ;  /* 0x0000000c00007844 */ /* 0x004fe20000000200 */
[----:B------:R-:W-:Y:S06]  /*7fc60*/  BAR.SYNC.DEFER_BLOCKING 0x0 ;  /* 0x0000000000007b1d */ /* 0x000fec0000010000 */
[----:B------:R-:W1:Y:S02]  /*7fc70*/  LDS.128 R20, [R164] ;  /* 0x00000000a4147984 */ /* 0x000e640000000c00 */
[----:B------:R-:W-:Y:S06]  /*7fc80*/  BAR.SYNC.DEFER_BLOCKING 0x0 ;  /* 0x0000000000007b1d */ /* 0x000fec0000010000 */
[----:B-1----:R-:W-:Y:S04]  /*7fc90*/  STL.64 [R1+0x2748], R20 ;  /* 0x0027481401007387 */ /* 0x002fe80000100a00 */
[----:B------:R1:W-:Y:S04]  /*7fca0*/  STL.64 [R1+0x2728], R22 ;  /* 0x0027281601007387 */ /* 0x0003e80000100a00 */
[----:B------:R-:W2:Y:S04]  /*7fcb0*/  LDL.LU R29, [R1+0x358] ;  /* 0x00035800011d7983 */ /* 0x000ea80000300800 */
[----:B------:R-:W2:Y:S01]  /*7fcc0*/  LDL.LU R32, [R1+0x354] ;  /* 0x0003540001207983 */ /* 0x000ea20000300800 */
[C---:B----4-:R-:W-:Y:S01]  /*7fcd0*/  IMAD R7, R78.reuse, R7, RZ ;  /* 0x000000074e077224 */ /* 0x050fe200078e02ff */
[----:B------:R-:W-:-:S02]  /*7fce0*/  ISETP.GE.AND P0, PT, R78, R5, PT ;  /* 0x000000054e00720c */ /* 0x000fc40003f06270 */
[----:B---3--:R-:W-:Y:S01]  /*7fcf0*/  STSM.16.M88.4 [R0], R24 ;  /* 0x0000001800007844 */ /* 0x008fe20000000200 */
[----:B-1----:R-:W1:Y:S08]  /*7fd00*/  LDC R23, c[0x0][0x248] ;  /* 0x00009200ff177b82 */ /* 0x002e700000000800 */
[----:B------:R-:W-:Y:S08]  /*7fd10*/  BAR.SYNC.DEFER_BLOCKING 0x0 ;  /* 0x0000000000007b1d */ /* 0x000ff00000010000 */
[----:B------:R-:W3:Y:S08]  /*7fd20*/  LDC R21, c[0x0][0x248] ;  /* 0x00009200ff157b82 */ /* 0x000ef00000000800 */
[----:B------:R-:W4:Y:S08]  /*7fd30*/  LDC R20, c[0x0][0x248] ;  /* 0x00009200ff147b82 */ /* 0x000f300000000800 */
[----:B------:R-:W4:Y:S01]  /*7fd40*/  LDC R22, c[0x0][0x248] ;  /* 0x00009200ff167b82 */ /* 0x000f220000000800 */
[----:B------:R-:W1:Y:S07]  /*7fd50*/  LDS.128 R12, [R164] ;  /* 0x00000000a40c7984 */ /* 0x000e6e0000000c00 */
[----:B------:R-:W-:Y:S06]  /*7fd60*/  BAR.SYNC.DEFER_BLOCKING 0x0 ;  /* 0x0000000000007b1d */ /* 0x000fec0000010000 */
[----:B-1----:R-:W-:Y:S04]  /*7fd70*/  STL.64 [R1+0x2740], R12 ;  /* 0x0027400c01007387 */ /* 0x002fe80000100a00 */
[----:B------:R-:W-:Y:S04]  /*7fd80*/  STL.64 [R1+0x2720], R14 ;  /* 0x0027200e01007387 */ /* 0x000fe80000100a00 */
[----:B------:R-:W3:Y:S04]  /*7fd90*/  LDL.LU R33, [R1+0x35c] ;  /* 0x00035c0001217983 */ /* 0x000ee80000300800 */
[----:B------:R-:W4:Y:S04]  /*7fda0*/  LDL.LU R36, [R1+0x360] ;  /* 0x0003600001247983 */ /* 0x000f280000300800 */
[----:B--2---:R-:W-:Y:S01]  /*7fdb0*/  STSM.16.M88.4 [R0], R28 ;  /* 0x0000001c00007844 */ /* 0x004fe20000000200 */
[----:B------:R-:W-:Y:S06]  /*7fdc0*/  BAR.SYNC.DEFER_BLOCKING 0x0 ;  /* 0x0000000000007b1d */ /* 0x000fec0000010000 */
[----:B------:R-:W1:Y:S02]  /*7fdd0*/  LDS.128 R28, [R164] ;  /* 0x00000000a41c7984 */ /* 0x000e640000000c00 */
[----:B------:R-:W-:Y:S06]  /*7fde0*/  BAR.SYNC.DEFER_BLOCKING 0x0 ;  /* 0x0000000000007b1d */ /* 0x000fec0000010000 */
[----:B-1----:R1:W-:Y:S04]  /*7fdf0*/  STL.64 [R1+0x2708], R28 ;  /* 0x0027081c01007387 */ /* 0x0023e80000100a00 */
[----:B------:R2:W-:Y:S04]  /*7fe00*/  STL.64 [R1+0x26f0], R30 ;  /* 0x0026f01e01007387 */ /* 0x0005e80000100a00 */
[----:B------:R-:W4:Y:S04]  /*7fe10*/  LDL.LU R37, [R1+0x368] ;  /* 0x0003680001257983 */ /* 0x000f280000300800 */
[----:B------:R-:W4:Y:S01]  /*7fe20*/  LDL.LU R40, [R1+0x364] ;  /* 0x0003640001287983 */ /* 0x000f220000300800 */
[C---:B------:R-:W-:Y:S01]  /*7fe30*/  IMAD R5, R6.reuse, R4, RZ ;  /* 0x0000000406057224 */ /* 0x040fe200078e02ff */
[----:B------:R-:W-:Y:S01]  /*7fe40*/  LEA R2, P2, R7, R2, 0x2 ;  /* 0x0000000207027211 */ /* 0x000fe200078410ff */
[----:B-1----:R-:W1:Y:S01]  /*7fe50*/  LDC R29, c[0x0][0x248] ;  /* 0x00009200ff1d7b82 */ /* 0x002e620000000800 */
[----:B---3--:R-:W-:Y:S07]  /*7fe60*/  STSM.16.M88.4 [R0], R32 ;  /* 0x0000002000007844 */ /* 0x008fee0000000200 */
[----:B------:R-:W-:Y:S01]  /*7fe70*/  BAR.SYNC.DEFER_BLOCKING 0x0 ;  /* 0x0000000000007b1d */ /* 0x000fe20000010000 */
[----:B------:R-:W-:-:S07]  /*7fe80*/  ISETP.LT.AND P1, PT, R6, R77, !P0 ;  /* 0x0000004d0600720c */ /* 0x000fce0004721270 */
[----:B--2---:R-:W2:Y:S08]  /*7fe90*/  LDC R31, c[0x0][0x248] ;  /* 0x00009200ff1f7b82 */ /* 0x004eb00000000800 */
[----:B------:R-:W3:Y:S08]  /*7fea0*/  LDC R28, c[0x0][0x248] ;  /* 0x00009200ff1c7b82 */ /* 0x000ef00000000800 */
[----:B------:R-:W3:Y:S01]  /*7feb0*/  LDC R30, c[0x0][0x248] ;  /* 0x00009200ff1e7b82 */ /* 0x000ee20000000800 */
[----:B------:R-:W1:Y:S07]  /*7fec0*/  LDS.128 R24, [R164] ;  /* 0x00000000a4187984 */ /* 0x000e6e0000000c00 */
[----:B------:R-:W-:Y:S06]  /*7fed0*/  BAR.SYNC.DEFER_BLOCKING 0x0 ;  /* 0x0000000000007b1d */ /* 0x000fec0000010000 */
[----:B-1----:R1:W-:Y:S04]  /*7fee0*/  STL.64 [R1+0x2710], R24 ;  /* 0x0027101801007387 */ /* 0x0023e80000100a00 */
[----:B------:R2:W-:Y:S04]  /*7fef0*/  STL.64 [R1+0x26f8], R26 ;  /* 0x0026f81a01007387 */ /* 0x0005e80000100a00 */
[----:B------:R-:W3:Y:S04]  /*7ff00*/  LDL.LU R41, [R1+0x36c] ;  /* 0x00036c0001297983 */ /* 0x000ee80000300800 */
[----:B------:R-:W3:Y:S01]  /*7ff10*/  LDL.LU R44, [R1+0x370] ;  /* 0x00037000012c7983 */ /* 0x000ee20000300800 */
[----:B------:R-:W-:-:S03]  /*7ff20*/  LEA.HI.X.SX32 R3, R7, R3, 0x2, P2 ;  /* 0x0000000307037211 */ /* 0x000fc600010f16ff */
[----:B----4-:R-:W-:Y:S01]  /*7ff30*/  STSM.16.M88.4 [R0], R36 ;  /* 0x0000002400007844 */ /* 0x010fe20000000200 */
[----:B-1----:R-:W1:Y:S08]  /*7ff40*/  LDC R25, c[0x0][0x248] ;  /* 0x00009200ff197b82 */ /* 0x002e700000000800 */
[----:B------:R-:W-:Y:S08]  /*7ff50*/  BAR.SYNC.DEFER_BLOCKING 0x0 ;  /* 0x0000000000007b1d */ /* 0x000ff00000010000 */
[----:B------:R-:W4:Y:S08]  /*7ff60*/  LDC R24, c[0x0][0x248] ;  /* 0x00009200ff187b82 */ /* 0x000f300000000800 */
[----:B--2---:R-:W2:Y:S08]  /*7ff70*/  LDC R27, c[0x0][0x248] ;  /* 0x00009200ff1b7b82 */ /* 0x004eb00000000800 */
[----:B------:R-:W2:Y:S01]  /*7ff80*/  LDC R26, c[0x0][0x248] ;  /* 0x00009200ff1a7b82 */ /* 0x000ea20000000800 */
[----:B------:R-:W1:Y:S07]  /*7ff90*/  LDS.128 R36, [R164] ;  /* 0x00000000a4247984 */ /* 0x000e6e0000000c00 */
[----:B------:R-:W-:Y:S06]  /*7ffa0*/  BAR.SYNC.DEFER_BLOCKING 0x0 ;  /* 0x0000000000007b1d */ /* 0x000fec0000010000 */
[----:B-1----:R1:W-:Y:S04]  /*7ffb0*/  STL.64 [R1+0x26d0], R36 ;  /* 0x0026d02401007387 */ /* 0x0023e80000100a00 */
[----:B------:R4:W-:Y:S04]  /*7ffc0*/  STL.64 [R1+0x26b8], R38 ;  /* 0x0026b82601007387 */ /* 0x0009e80000100a00 */
[----:B------:R-:W2:Y:S04]  /*7ffd0*/  LDL.LU R45, [R1+0x378] ;  /* 0x00037800012d7983 */ /* 0x000ea80000300800 */
[----:B------:R-:W2:Y:S01]  /*7ffe0*/  LDL.LU R48, [R1+0x374] ;  /* 0x0003740001307983 */ /* 0x000ea20000300800 */
[----:B------:R-:W-:Y:S01]  /*7fff0*/  VIADD R7, R6, 0x3 ;  /* 0x0000000306077836 */ /* 0x000fe20000000000 */
[----:B-1----:R-:W1:Y:S08]  /*80000*/  LDC R37, c[0x0][0x248] ;  /* 0x00009200ff257b82 */ /* 0x002e700000000800 */
[----:B----4-:R-:W4:Y:S08]  /*80010*/  LDC R39, c[0x0][0x248] ;  /* 0x00009200ff277b82 */ /* 0x010f300000000800 */
[----:B------:R-:W1:Y:S08]  /*80020*/  LDC R38, c[0x0][0x248] ;  /* 0x00009200ff267b82 */ /* 0x000e700000000800 */
[----:B------:R-:W1:Y:S01]  /*80030*/  LDC R36, c[0x0][0x248] ;  /* 0x00009200ff247b82 */ /* 0x000e620000000800 */
[----:B---3--:R-:W-:Y:S07]  /*80040*/  STSM.16.M88.4 [R0], R40 ;  /* 0x0000002800007844 */ /* 0x008fee0000000200 */
[----:B------:R-:W-:Y:S06]  /*80050*/  BAR.SYNC.DEFER_BLOCKING 0x0 ;  /* 0x0000000000007b1d */ /* 0x000fec0000010000 */
[----:B------:R-:W3:Y:S02]  /*80060*/  LDS.128 R32, [R164] ;  /* 0x00000000a4207984 */ /* 0x000ee40000000c00 */
[----:B------:R-:W-:Y:S06]  /*80070*/  BAR.SYNC.DEFER_BLOCKING 0x0 ;  /* 0x0000000000007b1d */ /* 0x000fec0000010000 */
[----:B---3--:R3:W-:Y:S04]  /*80080*/  STL.64 [R1+0x26c8], R32 ;  /* 0x0026c82001007387 */ /* 0x0087e80000100a00 */
[----:B------:R4:W-:Y:S04]  /*80090*/  STL.64 [R1+0x26b0], R34 ;  /* 0x0026b02201007387 */ /* 0x0009e80000100a00 */
[----:B------:R-:W4:Y:S04]  /*800a0*/  LDL.LU R49, [R1+0x37c] ;  /* 0x00037c0001317983 */ /* 0x000f280000300800 */
[----:B------:R-:W4:Y:S01]  /*800b0*/  LDL.LU R52, [R1+0x380] ;  /* 0x0003800001347983 */ /* 0x000f220000300800 */
[----:B---3--:R-:W3:Y:S08]  /*800c0*/  LDC R33, c[0x0][0x248] ;  /* 0x00009200ff217b82 */ /* 0x008ef00000000800 */
[----:B------:R-:W3:Y:S01]  /*800d0*/  LDC R32, c[0x0][0x248] ;  /* 0x00009200ff207b82 */ /* 0x000ee20000000800 */
[----:B--2---:R-:W-:Y:S07]  /*800e0*/  STSM.16.M88.4 [R0], R44 ;  /* 0x0000002c00007844 */ /* 0x004fee0000000200 */
[----:B----4-:R-:W2:Y:S08]  /*800f0*/  LDC R35, c[0x0][0x248] ;  /* 0x00009200ff237b82 */ /* 0x010eb00000000800 */
[----:B------:R-:W-:Y:S08]  /*80100*/  BAR.SYNC.DEFER_BLOCKING 0x0 ;  /* 0x0000000000007b1d */ /* 0x000ff00000010000 */
[----:B------:R-:W4:Y:S01]  /*80110*/  LDC R34, c[0x0][0x248] ;  /* 0x00009200ff227b82 */ /* 0x000f220000000800 */
[----:B------:R-:W1:Y:S07]  /*80120*/  LDS.128 R44, [R164] ;  /* 0x00000000a42c7984 */ /* 0x000e6e0000000c00 */
[----:B------:R-:W-:Y:S06]  /*80130*/  BAR.SYNC.DEFER_BLOCKING 0x0 ;  /* 0x0000000000007b1d */ /* 0x000fec0000010000 */
[----:B-1----:R1:W-:Y:S04]  /*80140*/  STL.64 [R1+0x26d8], R44 ;  /* 0x0026d82c01007387 */ /* 0x0023e80000100a00 */
[----:B------:R3:W-:Y:S04]  /*80150*/  STL.64 [R1+0x26c0], R46 ;  /* 0x0026c02e01007387 */ /* 0x0007e80000100a00 */
[----:B------:R-:W2:Y:S04]  /*80160*/  LDL.LU R53, [R1+0x388] ;  /* 0x0003880001357983 */ /* 0x000ea80000300800 */
[----:B------:R-:W4:Y:S01]  /*80170*/  LDL.LU R56, [R1+0x384] ;  /* 0x0003840001387983 */ /* 0x000f220000300800 */
[----:B-1----:R-:W1:Y:S08]  /*80180*/  LDC R45, c[0x0][0x248] ;  /* 0x00009200ff2d7b82 */ /* 0x002e700000000800 */
[----:B---3--:R-:W3:Y:S08]  /*80190*/  LDC R47, c[0x0][0x248] ;  /* 0x00009200ff2f7b82 */ /* 0x008ef00000000800 */
[----:B------:R-:W1:Y:S08]  /*801a0*/  LDC R46, c[0x0][0x248] ;  /* 0x00009200ff2e7b82 */ /* 0x000e700000000800 */
[----:B------:R-:W1:Y:S01]  /*801b0*/  LDC R44, c[0x0][0x248] ;  /* 0x00009200ff2c7b82 */ /* 0x000e620000000800 */
[----:B------:R-:W-:Y:S07]  /*801c0*/  STSM.16.M88.4 [R0], R48 ;  /* 0x0000003000007844 */ /* 0x000fee0000000200 */
        /* <DEDUP_REMOVED lines=8> */
[----:B-1----:R-:W1:Y:S01]  /*80250*/  LDC R43, c[0x0][0x248] ;  /* 0x00009200ff2b7b82 */ /* 0x002e620000000800 */
[----:B--2---:R-:W-:Y:S07]  /*80260*/  STSM.16.M88.4 [R0], R52 ;  /* 0x0000003400007844 */ /* 0x004fee0000000200 */
[----:B------:R-:W2:Y:S08]  /*80270*/  LDC R42, c[0x0][0x248] ;  /* 0x00009200ff2a7b82 */ /* 0x000eb00000000800 */
[----:B------:R-:W-:Y:S08]  /*80280*/  BAR.SYNC.DEFER_BLOCKING 0x0 ;  /* 0x0000000000007b1d */ /* 0x000ff00000010000 */
[----:B------:R-:W3:Y:S01]  /*80290*/  LDC R40, c[0x0][0x248] ;  /* 0x00009200ff287b82 */ /* 0x000ee20000000800 */
[----:B------:R-:W1:Y:S07]  /*802a0*/  LDS.128 R52, [R164] ;  /* 0x00000000a4347984 */ /* 0x000e6e0000000c00 */
[----:B------:R-:W-:Y:S06]  /*802b0*/  BAR.SYNC.DEFER_BLOCKING 0x0 ;  /* 0x0000000000007b1d */ /* 0x000fec0000010000 */
[----:B-1----:R1:W-:Y:S04]  /*802c0*/  STL.64 [R1+0x2718], R52 ;  /* 0x0027183401007387 */ /* 0x0023e80000100a00 */
[----:B------:R2:W-:Y:S04]  /*802d0*/  STL.64 [R1+0x2700], R54 ;  /* 0x0027003601007387 */ /* 0x0005e80000100a00 */
[----:B------:R-:W3:Y:S04]  /*802e0*/  LDL.LU R61, [R1+0x398] ;  /* 0x00039800013d7983 */ /* 0x000ee80000300800 */
[----:B------:R-:W3:Y:S01]  /*802f0*/  LDL.LU R64, [R1+0x394] ;  /* 0x0003940001407983 */ /* 0x000ee20000300800 */
[----:B-1----:R-:W1:Y:S08]  /*80300*/  LDC R53, c[0x0][0x248] ;  /* 0x00009200ff357b82 */ /* 0x002e700000000800 */
[----:B--2---:R-:W2:Y:S08]  /*80310*/  LDC R55, c[0x0][0x248] ;  /* 0x00009200ff377b82 */ /* 0x004eb00000000800 */
[----:B------:R-:W1:Y:S08]  /*80320*/  LDC R54, c[0x0][0x248] ;  /* 0x00009200ff367b82 */ /* 0x000e700000000800 */
[----:B------:R-:W1:Y:S01]  /*80330*/  LDC R52, c[0x0][0x248] ;  /* 0x00009200ff347b82 */ /* 0x000e620000000800 */
[----:B----4-:R-:W-:Y:S07]  /*80340*/  STSM.16.M88.4 [R0], R56 ;  /* 0x0000003800007844 */ /* 0x010fee0000000200 */
[----:B------:R-:W-:Y:S06]  /*80350*/  BAR.SYNC.DEFER_BLOCKING 0x0 ;  /* 0x0000000000007b1d */ /* 0x000fec0000010000 */
[----:B------:R-:W4:Y:S02]  /*80360*/  LDS.128 R48, [R164] ;  /* 0x00000000a4307984 */ /* 0x000f240000000c00 */
[----:B------:R-:W-:Y:S06]  /*80370*/  BAR.SYNC.DEFER_BLOCKING 0x0 ;  /* 0x0000000000007b1d */ /* 0x000fec0000010000 */
[----:B----4-:R4:W-:Y:S04]  /*80380*/  STL.64 [R1+0x2738], R48 ;  /* 0x0027383001007387 */ /* 0x0109e80000100a00 */
[----:B------:R2:W-:Y:S04]  /*80390*/  STL.64 [R1+0x2730], R50 ;  /* 0x0027303201007387 */ /* 0x0005e80000100a00 */
[----:B------:R-:W3:Y:S04]  /*803a0*/  LDL.LU R65, [R1+0x39c] ;  /* 0x00039c0001417983 */ /* 0x000ee80000300800 */
[----:B------:R-:W3:Y:S01]  /*803b0*/  LDL.LU R68, [R1+0x3a0] ;  /* 0x0003a00001447983 */ /* 0x000ee20000300800 */
[----:B----4-:R-:W4:Y:S08]  /*803c0*/  LDC R49, c[0x0][0x248] ;  /* 0x00009200ff317b82 */ /* 0x010f300000000800 */
[----:B--2---:R-:W2:Y:S01]  /*803d0*/  LDC R51, c[0x0][0x248] ;  /* 0x00009200ff337b82 */ /* 0x004ea20000000800 */
[----:B---3--:R-:W-:Y:S07]  /*803e0*/  STSM.16.M88.4 [R0], R60 ;  /* 0x0000003c00007844 */ /* 0x008fee0000000200 */
[----:B------:R-:W3:Y:S08]  /*803f0*/  LDC R50, c[0x0][0x248] ;  /* 0x00009200ff327b82 */ /* 0x000ef00000000800 */
[----:B------:R-:W-:Y:S08]  /*80400*/  BAR.SYNC.DEFER_BLOCKING 0x0 ;  /* 0x0000000000007b1d */ /* 0x000ff00000010000 */
[----:B------:R-:W4:Y:S01]  /*80410*/  LDC R48, c[0x0][0x248] ;  /* 0x00009200ff307b82 */ /* 0x000f220000000800 */
[----:B------:R-:W1:Y:S07]  /*80420*/  LDS.128 R60, [R164] ;  /* 0x00000000a43c7984 */ /* 0x000e6e0000000c00 */
[----:B------:R-:W-:Y:S06]  /*80430*/  BAR.SYNC.DEFER_BLOCKING 0x0 ;  /* 0x0000000000007b1d */ /* 0x000fec0000010000 */
[----:B-1----:R1:W-:Y:S04]  /*80440*/  STL.64 [R1+0x2758], R60 ;  /* 0x0027583c01007387 */ /* 0x0023e80000100a00 */
[----:B------:R2:W-:Y:S04]  /*80450*/  STL.64 [R1+0x2750], R62 ;  /* 0x0027503e01007387 */ /* 0x0005e80000100a00 */
[----:B------:R-:W4:Y:S01]  /*80460*/  LDL.LU R69, [R1+0x3a8] ;  /* 0x0003a80001457983 */ /* 0x000f220000300800 */
[----:B-1----:R-:W1:Y:S08]  /*80470*/  LDC R61, c[0x0][0x248] ;  /* 0x00009200ff3d7b82 */ /* 0x002e700000000800 */
[----:B--2---:R-:W2:Y:S08]  /*80480*/  LDC R63, c[0x0][0x248] ;  /* 0x00009200ff3f7b82 */ /* 0x004eb00000000800 */
[----:B------:R-:W1:Y:S08]  /*80490*/  LDC R62, c[0x0][0x248] ;  /* 0x00009200ff3e7b82 */ /* 0x000e700000000800 */
[----:B------:R-:W1:Y:S01]  /*804a0*/  LDC R60, c[0x0][0x248] ;  /* 0x00009200ff3c7b82 */ /* 0x000e620000000800 */
[----:B------:R2:W-:Y:S07]  /*804b0*/  STSM.16.M88.4 [R0], R64 ;  /* 0x0000004000007844 */ /* 0x0005ee0000000200 */
[----:B------:R-:W-:Y:S06]  /*804c0*/  BAR.SYNC.DEFER_BLOCKING 0x0 ;  /* 0x0000000000007b1d */ /* 0x000fec0000010000 */
[----:B--2---:R-:W2:Y:S04]  /*804d0*/  LDL.LU R64, [R1+0x3a4] ;  /* 0x0003a40001407983 */ /* 0x004ea80000300800 */
[----:B------:R-:W1:Y:S01]  /*804e0*/  LDS.128 R56, [R164] ;  /* 0x00000000a4387984 */ /* 0x000e620000000c00 */
[----:B------:R-:W-:Y:S06]  /*804f0*/  BAR.SYNC.DEFER_BLOCKING 0x0 ;  /* 0x0000000000007b1d */ /* 0x000fec0000010000 */
[----:B-1----:R1:W-:Y:S04]  /*80500*/  STL [R1+0x2784], R56 ;  /* 0x0027843801007387 */ /* 0x0023e80000100800 */
[----:B------:R3:W-:Y:S04]  /*80510*/  STL [R1+0x2774], R57 ;  /* 0x0027743901007387 */ /* 0x0007e80000100800 */
[----:B------:R3:W-:Y:S01]  /*80520*/  STL.64 [R1+0x2768], R58 ;  /* 0x0027683a01007387 */ /* 0x0007e20000100a00 */
[----:B------:R-:W-:Y:S01]  /*80530*/  MOV R66, R129 ;  /* 0x0000008100427202 */ /* 0x000fe20000000f00 */
[----:B------:R-:W-:Y:S01]  /*80540*/  IMAD.MOV.U32 R67, RZ, RZ, R131 ;  /* 0x000000ffff437224 */ /* 0x000fe200078e0083 */
[----:B-1----:R-:W1:Y:S01]  /*80550*/  LDC R56, c[0x0][0x248] ;  /* 0x00009200ff387b82 */ /* 0x002e620000000800 */
[----:B------:R-:W2:Y:S07]  /*80560*/  LDL.LU R65, [R1+0x3ac] ;  /* 0x0003ac0001417983 */ /* 0x000eae0000300800 */
[----:B---3--:R-:W3:Y:S08]  /*80570*/  LDC R57, c[0x0][0x248] ;  /* 0x00009200ff397b82 */ /* 0x008ef00000000800 */
[----:B------:R-:W1:Y:S01]  /*80580*/  LDC R59, c[0x0][0x248] ;  /* 0x00009200ff3b7b82 */ /* 0x000e620000000800 */
[----:B----4-:R4:W-:Y:S07]  /*80590*/  STSM.16.M88.4 [R0], R68 ;  /* 0x0000004400007844 */ /* 0x0109ee0000000200 */
[----:B------:R-:W-:Y:S08]  /*805a0*/  BAR.SYNC.DEFER_BLOCKING 0x0 ;  /* 0x0000000000007b1d */ /* 0x000ff00000010000 */
[----:B------:R-:W1:Y:S01]  /*805b0*/  LDC R58, c[0x0][0x248] ;  /* 0x00009200ff3a7b82 */ /* 0x000e620000000800 */
[----:B----4-:R-:W4:Y:S04]  /*805c0*/  LDL.LU R68, [R1+0x3b0] ;  /* 0x0003b00001447983 */ /* 0x010f280000300800 */
[----:B------:R-:W3:Y:S03]  /*805d0*/  LDS.128 R124, [R164] ;  /* 0x00000000a47c7984 */ /* 0x000ee60000000c00 */
[----:B------:R-:W-:Y:S06]  /*805e0*/  BAR.SYNC.DEFER_BLOCKING 0x0 ;  /* 0x0000000000007b1d */ /* 0x000fec0000010000 */
[----:B---3--:R3:W-:Y:S04]  /*805f0*/  STL [R1+0x278c], R124 ;  /* 0x00278c7c01007387 */ /* 0x0087e80000100800 */
[----:B------:R1:W-:Y:S04]  /*80600*/  STL [R1+0x2788], R125 ;  /* 0x0027887d01007387 */ /* 0x0003e80000100800 */
[----:B------:R1:W-:Y:S01]  /*80610*/  STL.64 [R1+0x2778], R126 ;  /* 0x0027787e01007387 */ /* 0x0003e20000100a00 */
[----:B------:R-:W-:Y:S01]  /*80620*/  IMAD.MOV.U32 R70, RZ, RZ, R132 ;  /* 0x000000ffff467224 */ /* 0x000fe200078e0084 */
[----:B---3--:R-:W3:Y:S02]  /*80630*/  LDC R124, c[0x0][0x248] ;  /* 0x00009200ff7c7b82 */ /* 0x008ee40000000800 */
[----:B------:R-:W4:Y:S01]  /*80640*/  LDL.LU R69, [R1+0x3b8] ;  /* 0x0003b80001457983 */ /* 0x000f220000300800 */
[----:B------:R-:W-:-:S05]  /*80650*/  IMAD.MOV.U32 R71, RZ, RZ, R134 ;  /* 0x000000ffff477224 */ /* 0x000fca00078e0086 */
[----:B-1----:R-:W1:Y:S08]  /*80660*/  LDC R125, c[0x0][0x248] ;  /* 0x00009200ff7d7b82 */ /* 0x002e700000000800 */
[----:B------:R-:W3:Y:S08]  /*80670*/  LDC R127, c[0x0][0x248] ;  /* 0x00009200ff7f7b82 */ /* 0x000ef00000000800 */
[----:B------:R-:W1:Y:S01]  /*80680*/  LDC R126, c[0x0][0x248] ;  /* 0x00009200ff7e7b82 */ /* 0x000e620000000800 */
[----:B--2---:R2:W-:Y:S07]  /*80690*/  STSM.16.M88.4 [R0], R64 ;  /* 0x0000004000007844 */ /* 0x0045ee0000000200 */
[----:B------:R-:W-:Y:S06]  /*806a0*/  BAR.SYNC.DEFER_BLOCKING 0x0 ;  /* 0x0000000000007b1d */ /* 0x000fec0000010000 */
[----:B--2---:R-:W2:Y:S04]  /*806b0*/  LDL.LU R64, [R1+0x3b4] ;  /* 0x0003b40001407983 */ /* 0x004ea80000300800 */
[----:B------:R-:W3:Y:S01]  /*806c0*/  LDS.128 R120, [R164] ;  /* 0x00000000a4787984 */ /* 0x000ee20000000c00 */
[----:B------:R-:W-:Y:S01]  /*806d0*/  BAR.SYNC.DEFER_BLOCKING 0x0 ;  /* 0x0000000000007b1d */ /* 0x000fe20000010000 */
[----:B------:R-:W-:Y:S01]  /*806e0*/  IMAD.MOV.U32 R66, RZ, RZ, R133 ;  /* 0x000000ffff427224 */ /* 0x000fe200078e0085 */
[----:B------:R-:W-:-:S04]  /*806f0*/  MOV R67, R135 ;  /* 0x0000008700437202 */ /* 0x000fc80000000f00 */
[----:B---3--:R3:W-:Y:S04]  /*80700*/  STL [R1+0x27a0], R122 ;  /* 0x0027a07a01007387 */ /* 0x0087e80000100800 */
[----:B------:R-:W-:Y:S04]  /*80710*/  STL.64 [R1+0x2798], R120 ;  /* 0x0027987801007387 */ /* 0x000fe80000100a00 */
[----:B------:R1:W-:Y:S01]  /*80720*/  STL [R1+0x2790], R123 ;  /* 0x0027907b01007387 */ /* 0x0003e20000100800 */
[----:B---3--:R-:W3:Y:S03]  /*80730*/  LDC R122, c[0x0][0x248] ;  /* 0x00009200ff7a7b82 */ /* 0x008ee60000000800 */
[----:B------:R-:W2:Y:S05]  /*80740*/  LDL.LU R65, [R1+0x3bc] ;  /* 0x0003bc0001417983 */ /* 0x000eaa0000300800 */
[----:B-1----:R-:W1:Y:S08]  /*80750*/  LDC R123, c[0x0][0x248] ;  /* 0x00009200ff7b7b82 */ /* 0x002e700000000800 */
[----:B------:R-:W3:Y:S01]  /*80760*/  LDC R121, c[0x0][0x248] ;  /* 0x00009200ff797b82 */ /* 0x000ee20000000800 */
[----:B----4-:R4:W-:Y:S07]  /*80770*/  STSM.16.M88.4 [R0], R68 ;  /* 0x0000004400007844 */ /* 0x0109ee0000000200 */
[----:B------:R-:W-:Y:S08]  /*80780*/  BAR.SYNC.DEFER_BLOCKING 0x0 ;  /* 0x0000000000007b1d */ /* 0x000ff00000010000 */
[----:B------:R-:W3:Y:S01]  /*80790*/  LDC R120, c[0x0][0x248] ;  /* 0x00009200ff787b82 */ /* 0x000ee20000000800 */
[----:B----4-:R-:W4:Y:S04]  /*807a0*/  LDL.LU R68, [R1+0x3c0] ;  /* 0x0003c00001447983 */ /* 0x010f280000300800 */
[----:B------:R-:W1:Y:S03]  /*807b0*/  LDS.128 R132, [R164] ;  /* 0x00000000a4847984 */ /* 0x000e660000000c00 */
[----:B------:R-:W-:Y:S06]  /*807c0*/  BAR.SYNC.DEFER_BLOCKING 0x0 ;  /* 0x0000000000007b1d */ /* 0x000fec0000010000 */
[----:B-1----:R1:W-:Y:S04]  /*807d0*/  STL.64 [R1+0x27b8], R132 ;  /* 0x0027b88401007387 */ /* 0x0023e80000100a00 */
[----:B------:R3:W-:Y:S04]  /*807e0*/  STL.64 [R1+0x27a8], R134 ;  /* 0x0027a88601007387 */ /* 0x0007e80000100a00 */
[----:B------:R-:W4:Y:S01]  /*807f0*/  LDL.LU R69, [R1+0x3c8] ;  /* 0x0003c80001457983 */ /* 0x000f220000300800 */
[----:B------:R-:W-:-:S02]  /*80800*/  IMAD.MOV.U32 R70, RZ, RZ, R136 ;  /* 0x000000ffff467224 */ /* 0x000fc400078e0088 */
[----:B------:R-:W-:Y:S01]  /*80810*/  IMAD.MOV.U32 R71, RZ, RZ, R138 ;  /* 0x000000ffff477224 */ /* 0x000fe200078e008a */
[----:B-1----:R-:W1:Y:S08]  /*80820*/  LDC R133, c[0x0][0x248] ;  /* 0x00009200ff857b82 */ /* 0x002e700000000800 */
[----:B---3--:R-:W3:Y:S08]  /*80830*/  LDC R135, c[0x0][0x248] ;  /* 0x00009200ff877b82 */ /* 0x008ef00000000800 */
[----:B------:R-:W1:Y:S08]  /*80840*/  LDC R134, c[0x0][0x248] ;  /* 0x00009200ff867b82 */ /* 0x000e700000000800 */
[----:B------:R-:W1:Y:S01]  /*80850*/  LDC R132, c[0x0][0x248] ;  /* 0x00009200ff847b82 */ /* 0x000e620000000800 */
[----:B--2---:R2:W-:Y:S07]  /*80860*/  STSM.16.M88.4 [R0], R64 ;  /* 0x0000004000007844 */ /* 0x0045ee0000000200 */
[----:B------:R-:W-:Y:S06]  /*80870*/  BAR.SYNC.DEFER_BLOCKING 0x0 ;  /* 0x0000000000007b1d */ /* 0x000fec0000010000 */
[----:B--2---:R-:W2:Y:S04]  /*80880*/  LDL.LU R64, [R1+0x3c4] ;  /* 0x0003c40001407983 */ /* 0x004ea80000300800 */
[----:B------:R-:W3:Y:S01]  /*80890*/  LDS.128 R128, [R164] ;  /* 0x00000000a4807984 */ /* 0x000ee20000000c00 */
[----:B------:R-:W-:Y:S06]  /*808a0*/  BAR.SYNC.DEFER_BLOCKING 0x0 ;  /* 0x0000000000007b1d */ /* 0x000fec0000010000 */
[----:B---3--:R-:W-:Y:S04]  /*808b0*/  STL.64 [R1+0x27c8], R128 ;  /* 0x0027c88001007387 */ /* 0x008fe80000100a00 */
[----:B------:R3:W-:Y:S04]  /*808c0*/  STL [R1+0x27c4], R130 ;  /* 0x0027c48201007387 */ /* 0x0007e80000100800 */
[----:B----4-:R4:W-:Y:S01]  /*808d0*/  STSM.16.M88.4 [R0], R68 ;  /* 0x0000004400007844 */ /* 0x0109e20000000200 */
[----:B------:R-:W-:Y:S01]  /*808e0*/  IMAD.MOV.U32 R66, RZ, RZ, R137 ;  /* 0x000000ffff427224 */ /* 0x000fe200078e0089 */
[----:B---3--:R-:W3:Y:S08]  /*808f0*/  LDC R130, c[0x0][0x248] ;  /* 0x00009200ff827b82 */ /* 0x008ef00000000800 */
[----:B------:R-:W-:Y:S01]  /*80900*/  BAR.SYNC.DEFER_BLOCKING 0x0 ;  /* 0x0000000000007b1d */ /* 0x000fe20000010000 */
[----:B------:R-:W-:-:S07]  /*80910*/  IMAD.MOV.U32 R67, RZ, RZ, R139 ;  /* 0x000000ffff437224 */ /* 0x000fce00078e008b */
[----:B------:R-:W1:Y:S01]  /*80920*/  LDC R129, c[0x0][0x248] ;  /* 0x00009200ff817b82 */ /* 0x000e620000000800 */
[----:B------:R4:W-:Y:S04]  /*80930*/  STL [R1+0x27c0], R131 ;  /* 0x0027c08301007387 */ /* 0x0009e80000100800 */
[----:B------:R-:W2:Y:S03]  /*80940*/  LDL.LU R65, [R1+0x3cc] ;  /* 0x0003cc0001417983 */ /* 0x000ea60000300800 */
[----:B------:R-:W1:Y:S01]  /*80950*/  LDC R128, c[0x0][0x248] ;  /* 0x00009200ff807b82 */ /* 0x000e620000000800 */
[----:B----4-:R-:W4:Y:S01]  /*80960*/  LDL.LU R68, [R1+0x3d0] ;  /* 0x0003d00001447983 */ /* 0x010f220000300800 */
[----:B------:R-:W-:Y:S01]  /*80970*/  MOV R70, R140 ;  /* 0x0000008c00467202 */ /* 0x000fe20000000f00 */
[----:B------:R-:W-:-:S05]  /*80980*/  IMAD.MOV.U32 R71, RZ, RZ, R142 ;  /* 0x000000ffff477224 */ /* 0x000fca00078e008e */
[----:B------:R-:W3:Y:S01]  /*80990*/  LDC R131, c[0x0][0x248] ;  /* 0x00009200ff837b82 */ /* 0x000ee20000000800 */
[----:B------:R-:W1:Y:S07]  /*809a0*/  LDS.128 R152, [R164] ;  /* 0x00000000a4987984 */ /* 0x000e6e0000000c00 */
[----:B------:R-:W-:Y:S06]  /*809b0*/  BAR.SYNC.DEFER_BLOCKING 0x0 ;  /* 0x0000000000007b1d */ /* 0x000fec0000010000 */
[----:B-1----:R1:W-:Y:S04]  /*809c0*/  STL [R1+0x27f8], R154 ;  /* 0x0027f89a01007387 */ /* 0x0023e80000100800 */
[----:B------:R3:W-:Y:S04]  /*809d0*/  STL.64 [R1+0x27d8], R152 ;  /* 0x0027d89801007387 */ /* 0x0007e80000100a00 */
[----:B------:R3:W-:Y:S01]  /*809e0*/  STL [R1+0x27d0], R155 ;  /* 0x0027d09b01007387 */ /* 0x0007e20000100800 */
[----:B-1----:R-:W1:Y:S03]  /*809f0*/  LDC R154, c[0x0][0x248] ;  /* 0x00009200ff9a7b82 */ /* 0x002e660000000800 */
[----:B------:R-:W4:Y:S04]  /*80a00*/  LDL.LU R69, [R1+0x3d8] ;  /* 0x0003d80001457983 */ /* 0x000f280000300800 */
[----:B------:R-:W4:Y:S01]  /*80a10*/  LDL.LU R72, [R1+0x3d4] ;  /* 0x0003d40001487983 */ /* 0x000f220000300800 */
[----:B---3--:R-:W3:Y:S08]  /*80a20*/  LDC R153, c[0x0][0x248] ;  /* 0x00009200ff997b82 */ /* 0x008ef00000000800 */
[----:B------:R-:W1:Y:S08]  /*80a30*/  LDC R152, c[0x0][0x248] ;  /* 0x00009200ff987b82 */ /* 0x000e700000000800 */
[----:B------:R-:W1:Y:S01]  /*80a40*/  LDC R155, c[0x0][0x248] ;  /* 0x00009200ff9b7b82 */ /* 0x000e620000000800 */
[----:B--2---:R-:W-:Y:S07]  /*80a50*/  STSM.16.M88.4 [R0], R64 ;  /* 0x0000004000007844 */ /* 0x004fee0000000200 */
[----:B------:R-:W-:Y:S06]  /*80a60*/  BAR.SYNC.DEFER_BLOCKING 0x0 ;  /* 0x0000000000007b1d */ /* 0x000fec0000010000 */
[----:B------:R-:W2:Y:S02]  /*80a70*/  LDS.128 R136, [R164] ;  /* 0x00000000a4887984 */ /* 0x000ea40000000c00 */
[----:B------:R-:W-:Y:S06]  /*80a80*/  BAR.SYNC.DEFER_BLOCKING 0x0 ;  /* 0x0000000000007b1d */ /* 0x000fec0000010000 */
[----:B----4-:R4:W-:Y:S02]  /*80a90*/  STSM.16.M88.4 [R0], R68 ;  /* 0x0000004400007844 */ /* 0x0109e40000000200 */
[----:B------:R-:W-:Y:S06]  /*80aa0*/  BAR.SYNC.DEFER_BLOCKING 0x0 ;  /* 0x0000000000007b1d */ /* 0x000fec0000010000 */
[----:B--2---:R2:W-:Y:S04]  /*80ab0*/  STL.64 [R1+0x27e8], R136 ;  /* 0x0027e88801007387 */ /* 0x0045e80000100a00 */
[----:B------:R3:W-:Y:S04]  /*80ac0*/  STL.64 [R1+0x27e0], R138 ;  /* 0x0027e08a01007387 */ /* 0x0007e80000100a00 */
[----:B------:R-:W3:Y:S01]  /*80ad0*/  LDL.LU R73, [R1+0x3dc] ;  /* 0x0003dc0001497983 */ /* 0x000ee20000300800 */
[----:B------:R-:W-:Y:S01]  /*80ae0*/  IMAD.MOV.U32 R66, RZ, RZ, R144 ;  /* 0x000000ffff427224 */ /* 0x000fe200078e0090 */
[----:B------:R-:W-:Y:S01]  /*80af0*/  MOV R67, R146 ;  /* 0x0000009200437202 */ /* 0x000fe20000000f00 */
[----:B----4-:R-:W-:Y:S01]  /*80b00*/  IMAD.MOV.U32 R70, RZ, RZ, R145 ;  /* 0x000000ffff467224 */ /* 0x010fe200078e0091 */
[----:B--2---:R-:W2:Y:S01]  /*80b10*/  LDC R137, c[0x0][0x248] ;  /* 0x00009200ff897b82 */ /* 0x004ea20000000800 */
[----:B------:R-:W4:Y:S07]  /*80b20*/  LDS.128 R140, [R164] ;  /* 0x00000000a48c7984 */ /* 0x000f2e0000000c00 */
[----:B------:R-:W-:Y:S01]  /*80b30*/  BAR.SYNC.DEFER_BLOCKING 0x0 ;  /* 0x0000000000007b1d */ /* 0x000fe20000010000 */
[----:B------:R-:W-:-:S07]  /*80b40*/  IMAD.MOV.U32 R71, RZ, RZ, R147 ;  /* 0x000000ffff477224 */ /* 0x000fce00078e0093 */
[----:B---3--:R-:W3:Y:S08]  /*80b50*/  LDC R139, c[0x0][0x248] ;  /* 0x00009200ff8b7b82 */ /* 0x008ef00000000800 */
[----:B------:R-:W2:Y:S08]  /*80b60*/  LDC R138, c[0x0][0x248] ;  /* 0x00009200ff8a7b82 */ /* 0x000eb00000000800 */
[----:B------:R-:W2:Y:S01]  /*80b70*/  LDC R136, c[0x0][0x248] ;  /* 0x00009200ff887b82 */ /* 0x000ea20000000800 */
[----:B----4-:R4:W-:Y:S04]  /*80b80*/  STL.64 [R1+0x2800], R140 ;  /* 0x0028008c01007387 */ /* 0x0109e80000100a00 */
[----:B------:R1:W-:Y:S04]  /*80b90*/  STL.64 [R1+0x27f0], R142 ;  /* 0x0027f08e01007387 */ /* 0x0003e80000100a00 */
[----:B------:R-:W2:Y:S04]  /*80ba0*/  LDL.LU R64, [R1+0x3e0] ;  /* 0x0003e00001407983 */ /* 0x000ea80000300800 */
[----:B------:R-:W2:Y:S01]  /*80bb0*/  LDL.LU R65, [R1+0x3e8] ;  /* 0x0003e80001417983 */ /* 0x000ea20000300800 */
[----:B----4-:R-:W4:Y:S03]  /*80bc0*/  LDC R141, c[0x0][0x248] ;  /* 0x00009200ff8d7b82 */ /* 0x010f260000000800 */
[----:B------:R-:W4:Y:S04]  /*80bd0*/  LDL.LU R68, [R1+0x3e4] ;  /* 0x0003e40001447983 */ /* 0x000f280000300800 */
[----:B------:R-:W4:Y:S01]  /*80be0*/  LDL.LU R69, [R1+0x3ec] ;  /* 0x0003ec0001457983 */ /* 0x000f220000300800 */
[----:B-1----:R-:W1:Y:S08]  /*80bf0*/  LDC R143, c[0x0][0x248] ;  /* 0x00009200ff8f7b82 */ /* 0x002e700000000800 */
[----:B------:R-:W1:Y:S08]  /*80c00*/  LDC R142, c[0x0][0x248] ;  /* 0x00009200ff8e7b82 */ /* 0x000e700000000800 */
[----:B------:R-:W3:Y:S01]  /*80c10*/  LDC R140, c[0x0][0x248] ;  /* 0x00009200ff8c7b82 */ /* 0x000ee20000000800 */
[----:B------:R-:W-:Y:S07]  /*80c20*/  STSM.16.M88.4 [R0], R72 ;  /* 0x0000004800007844 */ /* 0x000fee0000000200 */
[----:B------:R-:W-:Y:S06]  /*80c30*/  BAR.SYNC.DEFER_BLOCKING 0x0 ;  /* 0x0000000000007b1d */ /* 0x000fec0000010000 */
[----:B------:R-:W1:Y:S02]  /*80c40*/  LDS.128 R160, [R164] ;  /* 0x00000000a4a07984 */ /* 0x000e640000000c00 */
[----:B------:R-:W-:Y:S06]  /*80c50*/  BAR.SYNC.DEFER_BLOCKING 0x0 ;  /* 0x0000000000007b1d */ /* 0x000fec0000010000 */
[----:B--2---:R2:W-:Y:S02]  /*80c60*/  STSM.16.M88.4 [R0], R64 ;  /* 0x0000004000007844 */ /* 0x0045e40000000200 */
[----:B------:R-:W-:Y:S06]  /*80c70*/  BAR.SYNC.DEFER_BLOCKING 0x0 ;  /* 0x0000000000007b1d */ /* 0x000fec0000010000 */
[----:B------:R-:W3:Y:S02]  /*80c80*/  LDS.128 R156, [R164] ;  /* 0x00000000a49c7984 */ /* 0x000ee40000000c00 */
[----:B------:R-:W-:Y:S06]  /*80c90*/  BAR.SYNC.DEFER_BLOCKING 0x0 ;  /* 0x0000000000007b1d */ /* 0x000fec0000010000 */
[----:B-1----:R1:W-:Y:S04]  /*80ca0*/  STL.64 [R1+0x2810], R160 ;  /* 0x002810a001007387 */ /* 0x0023e80000100a00 */
[----:B----4-:R4:W-:Y:S01]  /*80cb0*/  STSM.16.M88.4 [R0], R68 ;  /* 0x0000004400007844 */ /* 0x0109e20000000200 */
[----:B------:R-:W-:-:S02]  /*80cc0*/  IMAD.MOV.U32 R74, RZ, RZ, R148 ;  /* 0x000000ffff4a7224 */ /* 0x000fc400078e0094 */
[----:B------:R-:W-:Y:S01]  /*80cd0*/  IMAD.MOV.U32 R75, RZ, RZ, R150 ;  /* 0x000000ffff4b7224 */ /* 0x000fe200078e0096 */
[----:B------:R-:W-:Y:S01]  /*80ce0*/  BAR.SYNC.DEFER_BLOCKING 0x0 ;  /* 0x0000000000007b1d */ /* 0x000fe20000010000 */
[----:B--2---:R-:W-:Y:S01]  /*80cf0*/  MOV R66, R149 ;  /* 0x0000009500427202 */ /* 0x004fe20000000f00 */
[----:B------:R-:W-:-:S06]  /*80d00*/  IMAD.MOV.U32 R67, RZ, RZ, R151 ;  /* 0x000000ffff437224 */ /* 0x000fcc00078e0097 */
[----:B-1----:R-:W1:Y:S01]  /*80d10*/  LDC R161, c[0x0][0x248] ;  /* 0x00009200ffa17b82 */ /* 0x002e620000000800 */
[----:B------:R2:W-:Y:S04]  /*80d20*/  STL [R1+0x2808], R163 ;  /* 0x002808a301007387 */ /* 0x0005e80000100800 */
[----:B------:R2:W-:Y:S03]  /*80d30*/  STL [R1+0x2848], R162 ;  /* 0x002848a201007387 */ /* 0x0005e60000100800 */
[----:B----4-:R-:W4:Y:S01]  /*80d40*/  LDC R70, c[0x0][0x22c] ;  /* 0x00008b00ff467b82 */ /* 0x010f220000000800 */
[----:B---3--:R-:W-:Y:S04]  /*80d50*/  STL.64 [R1+0x2820], R156 ;  /* 0x0028209c01007387 */ /* 0x008fe80000100a00 */
[----:B------:R3:W-:Y:S03]  /*80d60*/  STL.64 [R1+0x2818], R158 ;  /* 0x0028189e01007387 */ /* 0x0007e60000100a00 */
[----:B------:R-:W1:Y:S01]  /*80d70*/  LDC R71, c[0x0][0x22c] ;  /* 0x00008b00ff477b82 */ /* 0x000e620000000800 */
[----:B------:R-:W4:Y:S04]  /*80d80*/  LDL.LU R72, [R1+0x3f0] ;  /* 0x0003f00001487983 */ /* 0x000f280000300800 */
[----:B------:R-:W4:Y:S01]  /*80d90*/  LDL.LU R73, [R1+0x3f8] ;  /* 0x0003f80001497983 */ /* 0x000f220000300800 */
[----:B------:R-:W-:-:S02]  /*80da0*/  LEA R68, P2, R5, R2, 0x2 ;  /* 0x0000000205447211 */ /* 0x000fc400078410ff */
[----:B--2---:R-:W2:Y:S01]  /*80db0*/  LDC R163, c[0x0][0x248] ;  /* 0x00009200ffa37b82 */ /* 0x004ea20000000800 */
[----:B------:R-:W1:Y:S07]  /*80dc0*/  LDS.128 R144, [R164] ;  /* 0x00000000a4907984 */ /* 0x000e6e0000000c00 */
[----:B------:R-:W-:Y:S08]  /*80dd0*/  BAR.SYNC.DEFER_BLOCKING 0x0 ;  /* 0x0000000000007b1d */ /* 0x000ff00000010000 */
[----:B------:R-:W2:Y:S08]  /*80de0*/  LDC R162, c[0x0][0x248] ;  /* 0x00009200ffa27b82 */ /* 0x000eb00000000800 */
[----:B------:R-:W2:Y:S08]  /*80df0*/  LDC R160, c[0x0][0x248] ;  /* 0x00009200ffa07b82 */ /* 0x000eb00000000800 */
[----:B---3--:R-:W3:Y:S08]  /*80e00*/  LDC R159, c[0x0][0x248] ;  /* 0x00009200ff9f7b82 */ /* 0x008ef00000000800 */
[----:B------:R-:W3:Y:S01]  /*80e10*/  LDC R158, c[0x0][0x248] ;  /* 0x00009200ff9e7b82 */ /* 0x000ee20000000800 */
[----:B-1----:R-:W-:Y:S07]  /*80e20*/  STL.64 [R1+0x2830], R144 ;  /* 0x0028309001007387 */ /* 0x002fee0000100a00 */
[----:B------:R-:W1:Y:S01]  /*80e30*/  LDC R157, c[0x0][0x248] ;  /* 0x00009200ff9d7b82 */ /* 0x000e620000000800 */
[----:B------:R2:W-:Y:S04]  /*80e40*/  STL.64 [R1+0x2828], R146 ;  /* 0x0028289201007387 */ /* 0x0005e80000100a00 */
[----:B------:R-:W3:Y:S03]  /*80e50*/  LDL.LU R85, [R1+0x630] ;  /* 0x0006300001557983 */ /* 0x000ee60000300800 */
[----:B------:R-:W1:Y:S01]  /*80e60*/  LDC R156, c[0x0][0x248] ;  /* 0x00009200ff9c7b82 */ /* 0x000e620000000800 */
[----:B------:R-:W3:Y:S04]  /*80e70*/  LDL.LU R64, [R1+0x3f4] ;  /* 0x0003f40001407983 */ /* 0x000ee80000300800 */
[----:B------:R-:W3:Y:S01]  /*80e80*/  LDL.LU R65, [R1+0x3fc] ;  /* 0x0003fc0001417983 */ /* 0x000ee20000300800 */
[----:B------:R-:W-:-:S02]  /*80e90*/  LEA.HI.X.SX32 R69, R5, R3, 0x2, P2 ;  /* 0x0000000305457211 */ /* 0x000fc400010f16ff */
[----:B--2---:R-:W2:Y:S01]  /*80ea0*/  LDC R147, c[0x0][0x248] ;  /* 0x00009200ff937b82 */ /* 0x004ea20000000800 */
[----:B------:R-:W2:Y:S04]  /*80eb0*/  LDL.LU R86, [R1+0x620] ;  /* 0x0006200001567983 */ /* 0x000ea80000300800 */
[----:B------:R-:W2:Y:S03]  /*80ec0*/  LDL.LU R84, [R1+0x634] ;  /* 0x0006340001547983 */ /* 0x000ea60000300800 */
[----:B------:R-:W1:Y:S01]  /*80ed0*/  LDC R146, c[0x0][0x248] ;  /* 0x00009200ff927b82 */ /* 0x000e620000000800 */
[----:B------:R-:W2:Y:S04]  /*80ee0*/  LDL.LU R83, [R1+0x624] ;  /* 0x0006240001537983 */ /* 0x000ea80000300800 */
[----:B------:R-:W2:Y:S03]  /*80ef0*/  LDL.LU R81, [R1+0x638] ;  /* 0x0006380001517983 */ /* 0x000ea60000300800 */
[----:B------:R-:W1:Y:S01]  /*80f00*/  LDC R145, c[0x0][0x248] ;  /* 0x00009200ff917b82 */ /* 0x000e620000000800 */
[----:B------:R-:W2:Y:S04]  /*80f10*/  LDL.LU R82, [R1+0x628] ;  /* 0x0006280001527983 */ /* 0x000ea80000300800 */
[----:B------:R-:W2:Y:S03]  /*80f20*/  LDL.LU R80, [R1+0x63c] ;  /* 0x00063c0001507983 */ /* 0x000ea60000300800 */
[----:B------:R-:W1:Y:S01]  /*80f30*/  LDC R144, c[0x0][0x248] ;  /* 0x00009200ff907b82 */ /* 0x000e620000000800 */
[----:B------:R-:W2:Y:S04]  /*80f40*/  LDL.LU R79, [R1+0x62c] ;  /* 0x00062c00014f7983 */ /* 0x000ea80000300800 */
[----:B------:R-:W2:Y:S04]  /*80f50*/  LDL.LU R78, [R1+0x610] ;  /* 0x00061000014e7983 */ /* 0x000ea80000300800 */
[----:B------:R-:W2:Y:S01]  /*80f60*/  LDL.LU R8, [R1+0x1ee4] ;  /* 0x001ee40001087983 */ /* 0x000ea20000300800 */
[----:B----4-:R-:W-:-:S03]  /*80f70*/  ISETP.LT.AND P2, PT, R7, R70, !P0 ;  /* 0x000000460700720c */ /* 0x010fc60004741270 */
[----:B------:R4:W-:Y:S01]  /*80f80*/  STSM.16.M88.4 [R0], R72 ;  /* 0x0000004800007844 */ /* 0x0009e20000000200 */
[----:B------:R-:W-:Y:S08]  /*80f90*/  BAR.SYNC.DEFER_BLOCKING 0x0 ;  /* 0x0000000000007b1d */ /* 0x000ff00000010000 */
[----:B----4-:R-:W4:Y:S08]  /*80fa0*/  LDC R72, c[0x0][0x22c] ;  /* 0x00008b00ff487b82 */ /* 0x010f300000000800 */
[----:B------:R-:W1:Y:S01]  /*80fb0*/  LDC R75, c[0x0][0x22c] ;  /* 0x00008b00ff4b7b82 */ /* 0x000e620000000800 */
[----:B------:R-:W1:Y:S07]  /*80fc0*/  LDS.128 R164, [R164] ;  /* 0x00000000a4a47984 */ /* 0x000e6e0000000c00 */
[----:B------:R-:W-:Y:S08]  /*80fd0*/  BAR.SYNC.DEFER_BLOCKING 0x0 ;  /* 0x0000000000007b1d */ /* 0x000ff00000010000 */
[----:B------:R-:W1:Y:S08]  /*80fe0*/  LDC R74, c[0x0][0x22c] ;  /* 0x00008b00ff4a7b82 */ /* 0x000e700000000800 */
[----:B------:R-:W1:Y:S01]  /*80ff0*/  LDC R73, c[0x0][0x22c] ;  /* 0x00008b00ff497b82 */ /* 0x000e620000000800 */
[----:B---3--:R3:W-:Y:S07]  /*81000*/  STSM.16.M88.4 [R0], R64 ;  /* 0x0000004000007844 */ /* 0x0087ee0000000200 */
[----:B------:R-:W-:Y:S01]  /*81010*/  BAR.SYNC.DEFER_BLOCKING 0x0 ;  /* 0x0000000000007b1d */ /* 0x000fe20000010000 */
[----:B---3--:R-:W-:Y:S01]  /*81020*/  IADD3 R65, R5, R4, RZ ;  /* 0x0000000405417210 */ /* 0x008fe20007ffe0ff */
[----:B------:R-:W-:-:S02]  /*81030*/  VIADD R5, R6, 0x4 ;  /* 0x0000000406057836 */ /* 0x000fc40000000000 */
[----:B------:R-:W-:Y:S02]  /*81040*/  VIADD R0, R6, 0x1 ;  /* 0x0000000106007836 */ /* 0x000fe40000000000 */
[----:B------:R3:W-:Y:S01]  /*81050*/  @P1 STG.E desc[UR60][R68.64], R85 ;  /* 0x0000005544001986 */ /* 0x0007e2000c10193c */
[----:B----4-:R-:W-:Y:S02]  /*81060*/  ISETP.LT.AND P1, PT, R5, R72, !P0 ;  /* 0x000000480500720c */ /* 0x010fe40004721270 */
[----:B------:R-:W4:Y:S01]  /*81070*/  LDC R72, c[0x0][0x22c] ;  /* 0x00008b00ff487b82 */ /* 0x000f220000000800 */
[----:B------:R-:W-:Y:S01]  /*81080*/  ISETP.LT.AND P4, PT, R0, R76, !P0 ;  /* 0x0000004c0000720c */ /* 0x000fe20004781270 */
[----:B------:R-:W-:Y:S02]  /*81090*/  VIADD R0, R6, 0x2 ;  /* 0x0000000206007836 */ /* 0x000fe40000000000 */
[C---:B------:R-:W-:Y:S01]  /*810a0*/  IMAD.IADD R7, R65.reuse, 0x1, R4 ;  /* 0x0000000141077824 */ /* 0x040fe200078e0204 */
[----:B------:R-:W-:-:S02]  /*810b0*/  LEA R64, P6, R65, R2, 0x2 ;  /* 0x0000000241407211 */ /* 0x000fc400078c10ff */
[----:B------:R-:W-:Y:S01]  /*810c0*/  ISETP.LT.AND P3, PT, R0, R71, !P0 ;  /* 0x000000470000720c */ /* 0x000fe20004761270 */
[C-C-:B------:R-:W-:Y:S01]  /*810d0*/  IMAD.IADD R0, R7.reuse, 0x1, R4.reuse ;  /* 0x0000000107007824 */ /* 0x140fe200078e0204 */
[-C--:B------:R-:W-:Y:S02]  /*810e0*/  LEA R66, P5, R7, R2.reuse, 0x2 ;  /* 0x0000000207427211 */ /* 0x080fe400078a10ff */
[-C--:B------:R-:W-:Y:S01]  /*810f0*/  LEA.HI.X.SX32 R65, R65, R3.reuse, 0x2, P6 ;  /* 0x0000000341417211 */ /* 0x080fe200030f16ff */
[C---:B------:R-:W-:Y:S01]  /*81100*/  IMAD.IADD R5, R0.reuse, 0x1, R4 ;  /* 0x0000000100057824 */ /* 0x040fe200078e0204 */
[-C--:B---3--:R-:W-:Y:S02]  /*81110*/  LEA R68, P6, R0, R2.reuse, 0x2 ;  /* 0x0000000200447211 */ /* 0x088fe400078c10ff */
[----:B------:R-:W-:Y:S02]  /*81120*/  LEA.HI.X.SX32 R67, R7, R3, 0x2, P5 ;  /* 0x0000000307437211 */ /* 0x000fe400028f16ff */
[----:B------:R-:W-:-:S02]  /*81130*/  LEA R70, P5, R5, R2, 0x2 ;  /* 0x0000000205467211 */ /* 0x000fc400078a10ff */
[-C--:B------:R-:W-:Y:S02]  /*81140*/  LEA.HI.X.SX32 R69, R0, R3.reuse, 0x2, P6 ;  /* 0x0000000300457211 */ /* 0x080fe400030f16ff */
[----:B------:R-:W-:Y:S01]  /*81150*/  IADD3 R0, R6, 0x5, RZ ;  /* 0x0000000506007810 */ /* 0x000fe20007ffe0ff */
[----:B--2---:R2:W-:Y:S01]  /*81160*/  @P4 STG.E desc[UR60][R64.64], R86 ;  /* 0x0000005640004986 */ /* 0x0045e2000c10193c */
[----:B------:R-:W-:-:S03]  /*81170*/  LEA.HI.X.SX32 R71, R5, R3, 0x2, P5 ;  /* 0x0000000305477211 */ /* 0x000fc600028f16ff */
[----:B------:R3:W-:Y:S01]  /*81180*/  @P3 STG.E desc[UR60][R66.64], R84 ;  /* 0x0000005442003986 */ /* 0x0007e2000c10193c */
[----:B----4-:R-:W-:Y:S01]  /*81190*/  ISETP.LT.AND P3, PT, R0, R72, !P0 ;  /* 0x000000480000720c */ /* 0x010fe20004761270 */
[----:B------:R-:W-:Y:S01]  /*811a0*/  IMAD.IADD R0, R5, 0x1, R4 ;  /* 0x0000000105007824 */ /* 0x000fe200078e0204 */
[----:B------:R-:W4:Y:S01]  /*811b0*/  LDC R72, c[0x0][0x22c] ;  /* 0x00008b00ff487b82 */ /* 0x000f220000000800 */
[----:B------:R3:W-:Y:S01]  /*811c0*/  @P2 STG.E desc[UR60][R68.64], R83 ;  /* 0x0000005344002986 */ /* 0x0007e2000c10193c */
[----:B--2---:R-:W-:-:S03]  /*811d0*/  VIADD R65, R6, 0x8 ;  /* 0x0000000806417836 */ /* 0x004fc60000000000 */
[----:B------:R2:W-:Y:S01]  /*811e0*/  @P1 STG.E desc[UR60][R70.64], R81 ;  /* 0x0000005146001986 */ /* 0x0005e2000c10193c */
[----:B------:R-:W-:Y:S01]  /*811f0*/  VIADD R64, R6, 0x7 ;  /* 0x0000000706407836 */ /* 0x000fe20000000000 */
[----:B------:R-:W-:Y:S01]  /*81200*/  IADD3 R5, R0, R4, RZ ;  /* 0x0000000400057210 */ /* 0x000fe20007ffe0ff */
[----:B------:R-:W-:Y:S01]  /*81210*/  VIADD R7, R6, 0x6 ;  /* 0x0000000606077836 */ /* 0x000fe20000000000 */
[----:B-1----:R-:W-:Y:S02]  /*81220*/  ISETP.LT.AND P1, PT, R65, R75, !P0 ;  /* 0x0000004b4100720c */ /* 0x002fe40004721270 */
[----:B------:R-:W1:Y:S01]  /*81230*/  LDC R75, c[0x0][0x22c] ;  /* 0x00008b00ff4b7b82 */ /* 0x000e620000000800 */
[----:B------:R-:W-:Y:S02]  /*81240*/  ISETP.LT.AND P2, PT, R64, R74, !P0 ;  /* 0x0000004a4000720c */ /* 0x000fe40004741270 */
[----:B------:R-:W-:Y:S01]  /*81250*/  ISETP.LT.AND P4, PT, R7, R73, !P0 ;  /* 0x000000490700720c */ /* 0x000fe20004781270 */
[C-C-:B------:R-:W-:Y:S01]  /*81260*/  IMAD.IADD R7, R5.reuse, 0x1, R4.reuse ;  /* 0x0000000105077824 */ /* 0x140fe200078e0204 */
[CC--:B------:R-:W-:Y:S01]  /*81270*/  LEA R64, P5, R0.reuse, R2.reuse, 0x2 ;  /* 0x0000000200407211 */ /* 0x0c0fe200078a10ff */
[----:B------:R-:W-:Y:S02]  /*81280*/  STL.64 [R1+0x2840], R164 ;  /* 0x002840a401007387 */ /* 0x000fe40000100a00 */
[----:B------:R-:W4:Y:S01]  /*81290*/  LDC R74, c[0x0][0x22c] ;  /* 0x00008b00ff4a7b82 */ /* 0x000f220000000800 */
[----:B------:R-:W-:Y:S01]  /*812a0*/  LEA.HI.X.SX32 R65, R0, R3, 0x2, P5 ;  /* 0x0000000300417211 */ /* 0x000fe200028f16ff */
[----:B------:R2:W-:Y:S01]  /*812b0*/  STL.64 [R1+0x2838], R166 ;  /* 0x002838a601007387 */ /* 0x0005e20000100a00 */
[----:B---3--:R-:W-:Y:S01]  /*812c0*/  LEA R66, P5, R5, R2, 0x2 ;  /* 0x0000000205427211 */ /* 0x008fe200078a10ff */
[----:B------:R-:W-:-:S02]  /*812d0*/  IMAD.IADD R0, R7, 0x1, R4 ;  /* 0x0000000107007824 */ /* 0x000fc400078e0204 */
[----:B------:R-:W3:Y:S01]  /*812e0*/  LDL.LU R86, [R1+0x600] ;  /* 0x0006000001567983 */ /* 0x000ee20000300800 */
[----:B------:R-:W-:Y:S01]  /*812f0*/  LEA R68, P6, R7, R2, 0x2 ;  /* 0x0000000207447211 */ /* 0x000fe200078c10ff */
[----:B------:R-:W4:Y:S02]  /*81300*/  LDC R73, c[0x0][0x22c] ;  /* 0x00008b00ff497b82 */ /* 0x000f240000000800 */
[----:B------:R-:W3:Y:S01]  /*81310*/  LDL.LU R84, [R1+0x614] ;  /* 0x0006140001547983 */ /* 0x000ee20000300800 */
[----:B------:R-:W-:-:S03]  /*81320*/  LEA.HI.X.SX32 R67, R5, R3, 0x2, P5 ;  /* 0x0000000305437211 */ /* 0x000fc600028f16ff */
[----:B------:R-:W3:Y:S01]  /*81330*/  LDL.LU R83, [R1+0x604] ;  /* 0x0006040001537983 */ /* 0x000ee20000300800 */
[C---:B--2---:R-:W-:Y:S01]  /*81340*/  LEA R70, P5, R0.reuse, R2, 0x2 ;  /* 0x0000000200467211 */ /* 0x044fe200078a10ff */
[----:B------:R-:W2:Y:S02]  /*81350*/  LDC R167, c[0x0][0x248] ;  /* 0x00009200ffa77b82 */ /* 0x000ea40000000800 */
[----:B------:R-:W2:Y:S04]  /*81360*/  LDL.LU R81, [R1+0x618] ;  /* 0x0006180001517983 */ /* 0x000ea80000300800 */
[----:B------:R-:W2:Y:S01]  /*81370*/  LDL.LU R13, [R1+0x1eec] ;  /* 0x001eec00010d7983 */ /* 0x000ea20000300800 */
[-C--:B------:R-:W-:Y:S01]  /*81380*/  LEA.HI.X.SX32 R69, R7, R3.reuse, 0x2, P6 ;  /* 0x0000000307457211 */ /* 0x080fe200030f16ff */
[----:B------:R-:W2:Y:S02]  /*81390*/  LDC R166, c[0x0][0x248] ;  /* 0x00009200ffa67b82 */ /* 0x000ea40000000800 */
[----:B------:R-:W2:Y:S01]  /*813a0*/  LDL.LU R12, [R1+0x1ee8] ;  /* 0x001ee800010c7983 */ /* 0x000ea20000300800 */
[----:B------:R-:W-:-:S03]  /*813b0*/  LEA.HI.X.SX32 R71, R0, R3, 0x2, P5 ;  /* 0x0000000300477211 */ /* 0x000fc600028f16ff */
[----:B------:R-:W2:Y:S02]  /*813c0*/  LDL.LU R9, [R1+0x1ef0] ;  /* 0x001ef00001097983 */ /* 0x000ea40000300800 */
[----:B------:R-:W2:Y:S02]  /*813d0*/  LDC R165, c[0x0][0x248] ;  /* 0x00009200ffa57b82 */ /* 0x000ea40000000800 */
[----:B------:R1:W-:Y:S04]  /*813e0*/  @P3 STG.E desc[UR60][R64.64], R82 ;  /* 0x0000005240003986 */ /* 0x0003e8000c10193c */
[----:B------:R4:W-:Y:S02]  /*813f0*/  @P4 STG.E desc[UR60][R66.64], R80 ;  /* 0x0000005042004986 */ /* 0x0009e4000c10193c */
[----:B------:R-:W2:Y:S02]  /*81400*/  LDC R164, c[0x0][0x248] ;  /* 0x00009200ffa47b82 */ /* 0x000ea40000000800 */
[----:B------:R4:W-:Y:S04]  /*81410*/  @P2 STG.E desc[UR60][R68.64], R79 ;  /* 0x0000004f44002986 */ /* 0x0009e8000c10193c */
[----:B------:R4:W-:Y:S01]  /*81420*/  @P1 STG.E desc[UR60][R70.64], R78 ;  /* 0x0000004e46001986 */ /* 0x0009e2000c10193c */
[----:B-1----:R-:W-:-:S03]  /*81430*/  ISETP.LT.AND P1, PT, R8, R75, !P0 ;  /* 0x0000004b0800720c */ /* 0x002fc60004721270 */
[----:B------:R-:W2:Y:S01]  /*81440*/  LDL.LU R8, [R1+0x1ef4] ;  /* 0x001ef40001087983 */ /* 0x000ea20000300800 */
[C---:B------:R-:W-:Y:S02]  /*81450*/  VIADD R5, R6.reuse, 0x9 ;  /* 0x0000000906057836 */ /* 0x040fe40000000000 */
[----:B------:R-:W-:Y:S01]  /*81460*/  VIADD R7, R6, 0xa ;  /* 0x0000000a06077836 */ /* 0x000fe20000000000 */
[----:B------:R-:W2:Y:S02]  /*81470*/  LDL.LU R82, [R1+0x608] ;  /* 0x0006080001527983 */ /* 0x000ea40000300800 */
[----:B----4-:R-:W-:Y:S01]  /*81480*/  ISETP.LT.AND P4, PT, R5, R72, !P0 ;  /* 0x000000480500720c */ /* 0x010fe20004781270 */
[--C-:B------:R-:W-:Y:S01]  /*81490*/  IMAD.IADD R5, R0, 0x1, R4.reuse ;  /* 0x0000000100057824 */ /* 0x100fe200078e0204 */
[----:B------:R-:W1:Y:S01]  /*814a0*/  LDC R72, c[0x0][0x22c] ;  /* 0x00008b00ff487b82 */ /* 0x000e620000000800 */
[----:B------:R-:W-:Y:S01]  /*814b0*/  IADD3 R6, R6, 0xb, RZ ;  /* 0x0000000b06067810 */ /* 0x000fe20007ffe0ff */
[----:B------:R-:W4:Y:S01]  /*814c0*/  LDL.LU R80, [R1+0x61c] ;  /* 0x00061c0001507983 */ /* 0x000f220000300800 */
[----:B------:R-:W-:Y:S01]  /*814d0*/  IMAD.IADD R65, R5, 0x1, R4 ;  /* 0x0000000105417824 */ /* 0x000fe200078e0204 */
[----:B------:R-:W-:-:S02]  /*814e0*/  ISETP.LT.AND P3, PT, R7, R73, !P0 ;  /* 0x000000490700720c */ /* 0x000fc40004761270 */
[----:B------:R-:W-:Y:S01]  /*814f0*/  ISETP.LT.AND P2, PT, R6, R74, !P0 ;  /* 0x0000004a0600720c */ /* 0x000fe20004741270 */
[--C-:B------:R-:W-:Y:S01]  /*81500*/  IMAD.IADD R0, R65, 0x1, R4.reuse ;  /* 0x0000000141007824 */ /* 0x100fe200078e0204 */
[-C--:B------:R-:W-:Y:S01]  /*81510*/  LEA R6, P5, R5, R2.reuse, 0x2 ;  /* 0x0000000205067211 */ /* 0x080fe200078a10ff */
[----:B------:R-:W1:Y:S01]  /*81520*/  LDC R73, c[0x0][0x22c] ;  /* 0x00008b00ff497b82 */ /* 0x000e620000000800 */
[-C--:B------:R-:W-:Y:S01]  /*81530*/  LEA R64, P6, R65, R2.reuse, 0x2 ;  /* 0x0000000241407211 */ /* 0x080fe200078c10ff */
[----:B------:R-:W4:Y:S01]  /*81540*/  LDL.LU R79, [R1+0x60c] ;  /* 0x00060c00014f7983 */ /* 0x000f220000300800 */
[-C--:B------:R-:W-:Y:S02]  /*81550*/  LEA.HI.X.SX32 R7, R5, R3.reuse, 0x2, P5 ;  /* 0x0000000305077211 */ /* 0x080fe400028f16ff */
[CC--:B------:R-:W-:Y:S02]  /*81560*/  LEA R66, P5, R0.reuse, R2.reuse, 0x2 ;  /* 0x0000000200427211 */ /* 0x0c0fe400078a10ff */
[-C--:B------:R-:W-:Y:S01]  /*81570*/  LEA.HI.X.SX32 R65, R65, R3.reuse, 0x2, P6 ;  /* 0x0000000341417211 */ /* 0x080fe200030f16ff */
[C---:B------:R-:W-:Y:S01]  /*81580*/  IMAD.IADD R5, R0.reuse, 0x1, R4 ;  /* 0x0000000100057824 */ /* 0x040fe200078e0204 */
[-C--:B------:R-:W-:Y:S01]  /*81590*/  LEA.HI.X.SX32 R67, R0, R3.reuse, 0x2, P5 ;  /* 0x0000000300437211 */ /* 0x080fe200028f16ff */
[----:B------:R-:W4:Y:S01]  /*815a0*/  LDL.LU R78, [R1+0x410] ;  /* 0x00041000014e7983 */ /* 0x000f220000300800 */
[----:B------:R-:W1:Y:S02]  /*815b0*/  LDC R71, c[0x0][0x22c] ;  /* 0x00008b00ff477b82 */ /* 0x000e640000000800 */
[C---:B------:R-:W-:Y:S01]  /*815c0*/  LEA R68, P6, R5.reuse, R2, 0x2 ;  /* 0x0000000205447211 */ /* 0x040fe200078c10ff */
[----:B------:R-:W4:Y:S04]  /*815d0*/  LDL.LU R11, [R1+0x1efc] ;  /* 0x001efc00010b7983 */ /* 0x000f280000300800 */
[----:B------:R-:W4:Y:S01]  /*815e0*/  LDL.LU R10, [R1+0x1ef8] ;  /* 0x001ef800010a7983 */ /* 0x000f220000300800 */
[----:B------:R-:W-:Y:S01]  /*815f0*/  LEA.HI.X.SX32 R69, R5, R3, 0x2, P6 ;  /* 0x0000000305457211 */ /* 0x000fe200030f16ff */
[----:B------:R-:W1:Y:S08]  /*81600*/  LDC R70, c[0x0][0x22c] ;  /* 0x00008b00ff467b82 */ /* 0x000e700000000800 */
[----:B------:R-:W4:Y:S01]  /*81610*/  LDC R74, c[0x0][0x22c] ;  /* 0x00008b00ff4a7b82 */ /* 0x000f220000000800 */
[----:B---3--:R-:W-:Y:S04]  /*81620*/  @P4 STG.E desc[UR60][R6.64], R86 ;  /* 0x0000005606004986 */ /* 0x008fe8000c10193c */
[----:B------:R3:W-:Y:S04]  /*81630*/  @P3 STG.E desc[UR60][R64.64], R84 ;  /* 0x0000005440003986 */ /* 0x0007e8000c10193c */
[----:B------:R3:W-:Y:S04]  /*81640*/  @P2 STG.E desc[UR60][R66.64], R83 ;  /* 0x0000005342002986 */ /* 0x0007e8000c10193c */
[----:B--2---:R2:W-:Y:S01]  /*81650*/  @P1 STG.E desc[UR60][R68.64], R81 ;  /* 0x0000005144001986 */ /* 0x0045e2000c10193c */
[----:B-1----:R-:W-:-:S03]  /*81660*/  ISETP.LT.AND P2, PT, R9, R72, !P0 ;  /* 0x000000480900720c */ /* 0x002fc60004741270 */
[----:B------:R-:W4:Y:S01]  /*81670*/  LDL.LU R9, [R1+0x1f00] ;  /* 0x001f000001097983 */ /* 0x000f220000300800 */
[----:B------:R-:W-:Y:S01]  /*81680*/  IADD3 R5, R5, R4, RZ ;  /* 0x0000000405057210 */ /* 0x000fe20007ffe0ff */
[----:B------:R-:W1:Y:S01]  /*81690*/  LDC R72, c[0x0][0x22c] ;  /* 0x00008b00ff487b82 */ /* 0x000e620000000800 */
[----:B------:R-:W-:Y:S02]  /*816a0*/  ISETP.LT.AND P1, PT, R8, R73, !P0 ;  /* 0x000000490800720c */ /* 0x000fe40004721270 */
[----:B------:R-:W4:Y:S01]  /*816b0*/  LDL.LU R8, [R1+0x1f04] ;  /* 0x001f040001087983 */ /* 0x000f220000300800 */
[----:B---3--:R-:W-:Y:S01]  /*816c0*/  IMAD.IADD R65, R5, 0x1, R4 ;  /* 0x0000000105417824 */ /* 0x008fe200078e0204 */
[----:B------:R-:W-:-:S03]  /*816d0*/  ISETP.LT.AND P4, PT, R13, R71, !P0 ;  /* 0x000000470d00720c */ /* 0x000fc60004781270 */
[----:B------:R-:W3:Y:S01]  /*816e0*/  LDC R73, c[0x0][0x22c] ;  /* 0x00008b00ff497b82 */ /* 0x000ee20000000800 */
[----:B------:R-:W-:Y:S01]  /*816f0*/  ISETP.LT.AND P3, PT, R12, R70, !P0 ;  /* 0x000000460c00720c */ /* 0x000fe20004761270 */
[--C-:B------:R-:W-:Y:S01]  /*81700*/  IMAD.IADD R0, R65, 0x1, R4.reuse ;  /* 0x0000000141007824 */ /* 0x100fe200078e0204 */
[-C--:B------:R-:W-:Y:S01]  /*81710*/  LEA R6, P5, R5, R2.reuse, 0x2 ;  /* 0x0000000205067211 */ /* 0x080fe200078a10ff */
[----:B------:R-:W3:Y:S01]  /*81720*/  LDL.LU R86, [R1+0x400] ;  /* 0x0004000001567983 */ /* 0x000ee20000300800 */
[-C--:B------:R-:W-:Y:S02]  /*81730*/  LEA R64, P6, R65, R2.reuse, 0x2 ;  /* 0x0000000241407211 */ /* 0x080fe400078c10ff */
[-C--:B------:R-:W-:Y:S01]  /*81740*/  LEA.HI.X.SX32 R7, R5, R3.reuse, 0x2, P5 ;  /* 0x0000000305077211 */ /* 0x080fe200028f16ff */
[----:B------:R-:W3:Y:S01]  /*81750*/  LDL.LU R84, [R1+0x414] ;  /* 0x0004140001547983 */ /* 0x000ee20000300800 */
[CC--:B------:R-:W-:Y:S01]  /*81760*/  LEA R66, P5, R0.reuse, R2.reuse, 0x2 ;  /* 0x0000000200427211 */ /* 0x0c0fe200078a10ff */
[----:B------:R-:W3:Y:S01]  /*81770*/  LDC R71, c[0x0][0x22c] ;  /* 0x00008b00ff477b82 */ /* 0x000ee20000000800 */
[-C--:B------:R-:W-:Y:S01]  /*81780*/  LEA.HI.X.SX32 R65, R65, R3.reuse, 0x2, P6 ;  /* 0x0000000341417211 */ /* 0x080fe200030f16ff */
[C---:B------:R-:W-:Y:S01]  /*81790*/  IMAD.IADD R5, R0.reuse, 0x1, R4 ;  /* 0x0000000100057824 */ /* 0x040fe200078e0204 */
[-C--:B------:R-:W-:Y:S01]  /*817a0*/  LEA.HI.X.SX32 R67, R0, R3.reuse, 0x2, P5 ;  /* 0x0000000300437211 */ /* 0x080fe200028f16ff */
[----:B------:R-:W-:Y:S04]  /*817b0*/  @P4 STG.E desc[UR60][R6.64], R82 ;  /* 0x0000005206004986 */ /* 0x000fe8000c10193c */
[----:B------:R-:W3:Y:S01]  /*817c0*/  LDL.LU R83, [R1+0x404] ;  /* 0x0004040001537983 */ /* 0x000ee20000300800 */
[C---:B--2---:R-:W-:Y:S01]  /*817d0*/  LEA R68, P6, R5.reuse, R2, 0x2 ;  /* 0x0000000205447211 */ /* 0x044fe200078c10ff */
[----:B------:R-:W2:Y:S02]  /*817e0*/  LDC R70, c[0x0][0x22c] ;  /* 0x00008b00ff467b82 */ /* 0x000ea40000000800 */
[----:B----4-:R4:W-:Y:S04]  /*817f0*/  @P3 STG.E desc[UR60][R64.64], R80 ;  /* 0x0000005040003986 */ /* 0x0109e8000c10193c */
[----:B------:R-:W2:Y:S04]  /*81800*/  LDL.LU R81, [R1+0x418] ;  /* 0x0004180001517983 */ /* 0x000ea80000300800 */
[----:B------:R2:W-:Y:S04]  /*81810*/  @P2 STG.E desc[UR60][R66.64], R79 ;  /* 0x0000004f42002986 */ /* 0x0005e8000c10193c */
[----:B------:R-:W2:Y:S04]  /*81820*/  LDL.LU R13, [R1+0x1f0c] ;  /* 0x001f0c00010d7983 */ /* 0x000ea80000300800 */
[----:B------:R-:W2:Y:S01]  /*81830*/  LDL.LU R12, [R1+0x1f08] ;  /* 0x001f0800010c7983 */ /* 0x000ea20000300800 */
[----:B------:R-:W-:-:S05]  /*81840*/  LEA.HI.X.SX32 R69, R5, R3, 0x2, P6 ;  /* 0x0000000305457211 */ /* 0x000fca00030f16ff */
[----:B------:R2:W-:Y:S01]  /*81850*/  @P1 STG.E desc[UR60][R68.64], R78 ;  /* 0x0000004e44001986 */ /* 0x0005e2000c10193c */
[----:B-1----:R-:W-:-:S03]  /*81860*/  ISETP.LT.AND P2, PT, R9, R72, !P0 ;  /* 0x000000480900720c */ /* 0x002fc60004741270 */
[----:B------:R-:W2:Y:S01]  /*81870*/  LDL.LU R9, [R1+0x1f10] ;  /* 0x001f100001097983 */ /* 0x000ea20000300800 */
[----:B------:R-:W-:Y:S01]  /*81880*/  IMAD.IADD R5, R5, 0x1, R4 ;  /* 0x0000000105057824 */ /* 0x000fe200078e0204 */
[----:B------:R-:W1:Y:S01]  /*81890*/  LDC R72, c[0x0][0x22c] ;  /* 0x00008b00ff487b82 */ /* 0x000e620000000800 */
[----:B---3--:R-:W-:Y:S02]  /*818a0*/  ISETP.LT.AND P1, PT, R8, R73, !P0 ;  /* 0x000000490800720c */ /* 0x008fe40004721270 */
[----:B------:R-:W3:Y:S01]  /*818b0*/  LDL.LU R8, [R1+0x1f14] ;  /* 0x001f140001087983 */ /* 0x000ee20000300800 */
[----:B----4-:R-:W-:-:S04]  /*818c0*/  IADD3 R65, R5, R4, RZ ;  /* 0x0000000405417210 */ /* 0x010fc80007ffe0ff */
[----:B------:R-:W3:Y:S01]  /*818d0*/  LDC R73, c[0x0][0x22c] ;  /* 0x00008b00ff497b82 */ /* 0x000ee20000000800 */
[----:B------:R-:W-:Y:S01]  /*818e0*/  ISETP.LT.AND P4, PT, R11, R71, !P0 ;  /* 0x000000470b00720c */ /* 0x000fe20004781270 */
[----:B------:R-:W4:Y:S01]  /*818f0*/  LDL.LU R82, [R1+0x408] ;  /* 0x0004080001527983 */ /* 0x000f220000300800 */
[----:B--2---:R-:W-:Y:S01]  /*81900*/  ISETP.LT.AND P3, PT, R10, R70, !P0 ;  /* 0x000000460a00720c */ /* 0x004fe20004761270 */
[----:B------:R-:W-:Y:S01]  /*81910*/  IMAD.IADD R0, R65, 0x1, R4 ;  /* 0x0000000141007824 */ /* 0x000fe200078e0204 */
[-C--:B------:R-:W-:Y:S01]  /*81920*/  LEA R6, P5, R5, R2.reuse, 0x2 ;  /* 0x0000000205067211 */ /* 0x080fe200078a10ff */
[----:B------:R-:W2:Y:S01]  /*81930*/  LDL.LU R80, [R1+0x41c] ;  /* 0x00041c0001507983 */ /* 0x000ea20000300800 */
[-C--:B------:R-:W-:Y:S01]  /*81940*/  LEA R64, P6, R65, R2.reuse, 0x2 ;  /* 0x0000000241407211 */ /* 0x080fe200078c10ff */
[----:B------:R-:W1:Y:S01]  /*81950*/  LDC R71, c[0x0][0x22c] ;  /* 0x00008b00ff477b82 */ /* 0x000e620000000800 */
[----:B------:R-:W-:Y:S01]  /*81960*/  LEA.HI.X.SX32 R7, R5, R3, 0x2, P5 ;  /* 0x0000000305077211 */ /* 0x000fe200028f16ff */
[----:B------:R-:W2:Y:S01]  /*81970*/  LDL.LU R79, [R1+0x40c] ;  /* 0x00040c00014f7983 */ /* 0x000ea20000300800 */
[----:B------:R-:W-:-:S03]  /*81980*/  LEA R66, P5, R0, R2, 0x2 ;  /* 0x0000000200427211 */ /* 0x000fc600078a10ff */
[----:B------:R-:W2:Y:S01]  /*81990*/  LDL.LU R78, [R1+0x20] ;  /* 0x00002000014e7983 */ /* 0x000ea20000300800 */
[-C--:B------:R-:W-:Y:S01]  /*819a0*/  LEA.HI.X.SX32 R65, R65, R3.reuse, 0x2, P6 ;  /* 0x0000000341417211 */ /* 0x080fe200030f16ff */
[----:B------:R-:W3:Y:S02]  /*819b0*/  LDC R70, c[0x0][0x22c] ;  /* 0x00008b00ff467b82 */ /* 0x000ee40000000800 */
[----:B------:R-:W2:Y:S01]  /*819c0*/  LDL.LU R11, [R1+0x1f1c] ;  /* 0x001f1c00010b7983 */ /* 0x000ea20000300800 */
[C---:B------:R-:W-:Y:S01]  /*819d0*/  LEA.HI.X.SX32 R67, R0.reuse, R3, 0x2, P5 ;  /* 0x0000000300437211 */ /* 0x040fe200028f16ff */
[----:B------:R-:W-:Y:S02]  /*819e0*/  IMAD.IADD R5, R0, 0x1, R4 ;  /* 0x0000000100057824 */ /* 0x000fe400078e0204 */
[----:B------:R3:W-:Y:S04]  /*819f0*/  @P4 STG.E desc[UR60][R6.64], R86 ;  /* 0x0000005606004986 */ /* 0x0007e8000c10193c */
[----:B------:R3:W-:Y:S01]  /*81a00*/  @P3 STG.E desc[UR60][R64.64], R84 ;  /* 0x0000005440003986 */ /* 0x0007e2000c10193c */
[----:B------:R-:W-:-:S03]  /*81a10*/  LEA R68, P6, R5, R2, 0x2 ;  /* 0x0000000205447211 */ /* 0x000fc600078c10ff */
[----:B------:R4:W-:Y:S04]  /*81a20*/  @P2 STG.E desc[UR60][R66.64], R83 ;  /* 0x0000005342002986 */ /* 0x0009e8000c10193c */
[----:B------:R-:W2:Y:S01]  /*81a30*/  LDL.LU R10, [R1+0x1f18] ;  /* 0x001f1800010a7983 */ /* 0x000ea20000300800 */
[----:B------:R-:W-:-:S05]  /*81a40*/  LEA.HI.X.SX32 R69, R5, R3, 0x2, P6 ;  /* 0x0000000305457211 */ /* 0x000fca00030f16ff */
[----:B------:R2:W-:Y:S01]  /*81a50*/  @P1 STG.E desc[UR60][R68.64], R81 ;  /* 0x0000005144001986 */ /* 0x0005e2000c10193c */
[----:B-1----:R-:W-:-:S03]  /*81a60*/  ISETP.LT.AND P2, PT, R9, R72, !P0 ;  /* 0x000000480900720c */ /* 0x002fc60004741270 */
[----:B------:R-:W2:Y:S01]  /*81a70*/  LDL.LU R9, [R1+0x1f20] ;  /* 0x001f200001097983 */ /* 0x000ea20000300800 */
[----:B------:R-:W-:Y:S01]  /*81a80*/  ISETP.LT.AND P4, PT, R13, R71, !P0 ;  /* 0x000000470d00720c */ /* 0x000fe20004781270 */
[----:B------:R-:W-:Y:S01]  /*81a90*/  IMAD.IADD R5, R5, 0x1, R4 ;  /* 0x0000000105057824 */ /* 0x000fe200078e0204 */
[----:B------:R-:W2:Y:S01]  /*81aa0*/  LDC R71, c[0x0][0x22c] ;  /* 0x00008b00ff477b82 */ /* 0x000ea20000000800 */
[----:B---3--:R-:W-:-:S07]  /*81ab0*/  ISETP.LT.AND P1, PT, R8, R73, !P0 ;  /* 0x000000490800720c */ /* 0x008fce0004721270 */
[----:B------:R-:W1:Y:S01]  /*81ac0*/  LDC R72, c[0x0][0x22c] ;  /* 0x00008b00ff487b82 */ /* 0x000e620000000800 */
[----:B------:R-:W3:Y:S01]  /*81ad0*/  LDL.LU R8, [R1+0x1f24] ;  /* 0x001f240001087983 */ /* 0x000ee20000300800 */
[----:B------:R-:W-:Y:S02]  /*81ae0*/  ISETP.LT.AND P3, PT, R12, R70, !P0 ;  /* 0x000000460c00720c */ /* 0x000fe40004761270 */
[C---:B------:R-:W-:Y:S01]  /*81af0*/  LEA R6, P5, R5.reuse, R2, 0x2 ;  /* 0x0000000205067211 */ /* 0x040fe200078a10ff */
[C---:B------:R-:W-:Y:S01]  /*81b00*/  IMAD.IADD R65, R5.reuse, 0x1, R4 ;  /* 0x0000000105417824 */ /* 0x040fe200078e0204 */
[----:B------:R-:W3:Y:S02]  /*81b10*/  LDL.LU R86, [R1+0x10] ;  /* 0x0000100001567983 */ /* 0x000ee40000300800 */
[----:B------:R-:W1:Y:S01]  /*81b20*/  LDC R70, c[0x0][0x22c] ;  /* 0x00008b00ff467b82 */ /* 0x000e620000000800 */
[----:B------:R-:W-:Y:S01]  /*81b30*/  LEA.HI.X.SX32 R7, R5, R3, 0x2, P5 ;  /* 0x0000000305077211 */ /* 0x000fe200028f16ff */
[----:B------:R-:W3:Y:S01]  /*81b40*/  LDL.LU R84, [R1+0x24] ;  /* 0x0000240001547983 */ /* 0x000ee20000300800 */
[----:B------:R-:W-:-:S02]  /*81b50*/  IADD3 R0, R65, R4, RZ ;  /* 0x0000000441007210 */ /* 0x000fc40007ffe0ff */
[-C--:B------:R-:W-:Y:S01]  /*81b60*/  LEA R64, P6, R65, R2.reuse, 0x2 ;  /* 0x0000000241407211 */ /* 0x080fe200078c10ff */
[----:B----4-:R-:W-:Y:S02]  /*81b70*/  @P4 STG.E desc[UR60][R6.64], R82 ;  /* 0x0000005206004986 */ /* 0x010fe4000c10193c */
[----:B------:R-:W3:Y:S02]  /*81b80*/  LDC R73, c[0x0][0x22c] ;  /* 0x00008b00ff497b82 */ /* 0x000ee40000000800 */
[----:B------:R-:W4:Y:S01]  /*81b90*/  LDL.LU R83, [R1+0x14] ;  /* 0x0000140001537983 */ /* 0x000f220000300800 */
[----:B--2---:R-:W-:Y:S02]  /*81ba0*/  ISETP.LT.AND P4, PT, R11, R71, !P0 ;  /* 0x000000470b00720c */ /* 0x004fe40004781270 */
[C---:B------:R-:W-:Y:S01]  /*81bb0*/  LEA R66, P5, R0.reuse, R2, 0x2 ;  /* 0x0000000200427211 */ /* 0x040fe200078a10ff */
[----:B------:R-:W2:Y:S01]  /*81bc0*/  LDL.LU R81, [R1+0x28] ;  /* 0x0000280001517983 */ /* 0x000ea20000300800 */
[-C--:B------:R-:W-:Y:S01]  /*81bd0*/  LEA.HI.X.SX32 R65, R65, R3.reuse, 0x2, P6 ;  /* 0x0000000341417211 */ /* 0x080fe200030f16ff */
[C---:B------:R-:W-:Y:S01]  /*81be0*/  IMAD.IADD R5, R0.reuse, 0x1, R4 ;  /* 0x0000000100057824 */ /* 0x040fe200078e0204 */
[----:B------:R-:W3:Y:S01]  /*81bf0*/  LDC R71, c[0x0][0x22c] ;  /* 0x00008b00ff477b82 */ /* 0x000ee20000000800 */
[----:B------:R-:W4:Y:S01]  /*81c00*/  LDL.LU R11, [R1+0x1f2c] ;  /* 0x001f2c00010b7983 */ /* 0x000f220000300800 */
[----:B------:R-:W-:-:S03]  /*81c10*/  LEA.HI.X.SX32 R67, R0, R3, 0x2, P5 ;  /* 0x0000000300437211 */ /* 0x000fc600028f16ff */
[----:B------:R3:W-:Y:S01]  /*81c20*/  @P3 STG.E desc[UR60][R64.64], R80 ;  /* 0x0000005040003986 */ /* 0x0007e2000c10193c */
[----:B------:R-:W-:-:S03]  /*81c30*/  LEA R68, P6, R5, R2, 0x2 ;  /* 0x0000000205447211 */ /* 0x000fc600078c10ff */
[----:B------:R3:W-:Y:S01]  /*81c40*/  @P2 STG.E desc[UR60][R66.64], R79 ;  /* 0x0000004f42002986 */ /* 0x0007e2000c10193c */
[----:B-1----:R-:W-:Y:S02]  /*81c50*/  ISETP.LT.AND P3, PT, R10, R70, !P0 ;  /* 0x000000460a00720c */ /* 0x002fe40004761270 */
[----:B------:R-:W-:Y:S01]  /*81c60*/  LEA.HI.X.SX32 R69, R5, R3, 0x2, P6 ;  /* 0x0000000305457211 */ /* 0x000fe200030f16ff */
[----:B------:R-:W2:Y:S01]  /*81c70*/  LDL.LU R10, [R1+0x1f28] ;  /* 0x001f2800010a7983 */ /* 0x000ea20000300800 */
[----:B------:R-:W2:Y:S03]  /*81c80*/  LDC R70, c[0x0][0x22c] ;  /* 0x00008b00ff467b82 */ /* 0x000ea60000000800 */
[----:B------:R1:W-:Y:S01]  /*81c90*/  @P1 STG.E desc[UR60][R68.64], R78 ;  /* 0x0000004e44001986 */ /* 0x0003e2000c10193c */
[----:B------:R-:W-:-:S03]  /*81ca0*/  ISETP.LT.AND P2, PT, R9, R72, !P0 ;  /* 0x000000480900720c */ /* 0x000fc60004741270 */
[----:B------:R-:W2:Y:S01]  /*81cb0*/  LDL.LU R9, [R1+0x1f30] ;  /* 0x001f300001097983 */ /* 0x000ea20000300800 */
[--C-:B------:R-:W-:Y:S01]  /*81cc0*/  IMAD.IADD R5, R5, 0x1, R4.reuse ;  /* 0x0000000105057824 */ /* 0x100fe200078e0204 */
[----:B------:R-:W2:Y:S01]  /*81cd0*/  LDC R72, c[0x0][0x22c] ;  /* 0x00008b00ff487b82 */ /* 0x000ea20000000800 */
[----:B---3--:R-:W-:Y:S02]  /*81ce0*/  ISETP.LT.AND P1, PT, R8, R73, !P0 ;  /* 0x000000490800720c */ /* 0x008fe40004721270 */
[----:B------:R-:W3:Y:S01]  /*81cf0*/  LDL.LU R8, [R1+0x1f34] ;  /* 0x001f340001087983 */ /* 0x000ee20000300800 */
[C---:B------:R-:W-:Y:S01]  /*81d00*/  IMAD.IADD R65, R5.reuse, 0x1, R4 ;  /* 0x0000000105417824 */ /* 0x040fe200078e0204 */
[----:B------:R-:W-:-:S03]  /*81d10*/  LEA R6, P5, R5, R2, 0x2 ;  /* 0x0000000205067211 */ /* 0x000fc600078a10ff */
[----:B------:R-:W3:Y:S01]  /*81d20*/  LDC R73, c[0x0][0x22c] ;  /* 0x00008b00ff497b82 */ /* 0x000ee20000000800 */
[----:B------:R-:W3:Y:S04]  /*81d30*/  LDL.LU R82, [R1+0x18] ;  /* 0x0000180001527983 */ /* 0x000ee80000300800 */
[----:B------:R-:W3:Y:S04]  /*81d40*/  LDL.LU R80, [R1+0x2c] ;  /* 0x00002c0001507983 */ /* 0x000ee80000300800 */
[----:B------:R-:W3:Y:S01]  /*81d50*/  LDL.LU R79, [R1+0x1c] ;  /* 0x00001c00014f7983 */ /* 0x000ee20000300800 */
[----:B------:R-:W-:Y:S01]  /*81d60*/  IMAD.IADD R0, R65, 0x1, R4 ;  /* 0x0000000141007824 */ /* 0x000fe200078e0204 */
[----:B------:R-:W-:-:S02]  /*81d70*/  LEA.HI.X.SX32 R7, R5, R3, 0x2, P5 ;  /* 0x0000000305077211 */ /* 0x000fc400028f16ff */
[C---:B------:R-:W-:Y:S01]  /*81d80*/  LEA R64, P6, R65.reuse, R2, 0x2 ;  /* 0x0000000241407211 */ /* 0x040fe200078c10ff */
[----:B-1----:R-:W3:Y:S01]  /*81d90*/  LDL.LU R78, [R1] ;  /* 0x00000000014e7983 */ /* 0x002ee20000300800 */
[C---:B------:R-:W-:Y:S02]  /*81da0*/  IADD3 R5, R0.reuse, R4, RZ ;  /* 0x0000000400057210 */ /* 0x040fe40007ffe0ff */
[----:B------:R-:W-:Y:S01]  /*81db0*/  LEA.HI.X.SX32 R65, R65, R3, 0x2, P6 ;  /* 0x0000000341417211 */ /* 0x000fe200030f16ff */
[----:B------:R1:W-:Y:S01]  /*81dc0*/  @P4 STG.E desc[UR60][R6.64], R86 ;  /* 0x0000005606004986 */ /* 0x0003e2000c10193c */
[-C--:B------:R-:W-:Y:S02]  /*81dd0*/  LEA R68, P6, R5, R2.reuse, 0x2 ;  /* 0x0000000205447211 */ /* 0x080fe400078c10ff */
[----:B----4-:R-:W-:Y:S01]  /*81de0*/  ISETP.LT.AND P4, PT, R11, R71, !P0 ;  /* 0x000000470b00720c */ /* 0x010fe20004781270 */
[----:B------:R-:W4:Y:S01]  /*81df0*/  LDL.LU R12, [R1+0x1f3c] ;  /* 0x001f3c00010c7983 */ /* 0x000f220000300800 */
[C---:B------:R-:W-:Y:S01]  /*81e00*/  LEA R66, P5, R0.reuse, R2, 0x2 ;  /* 0x0000000200427211 */ /* 0x040fe200078a10ff */
[----:B------:R-:W4:Y:S01]  /*81e10*/  LDC R71, c[0x0][0x22c] ;  /* 0x00008b00ff477b82 */ /* 0x000f220000000800 */
[CC--:B------:R-:W-:Y:S01]  /*81e20*/  LEA.HI.X.SX32 R69, R5.reuse, R3.reuse, 0x2, P6 ;  /* 0x0000000305457211 */ /* 0x0c0fe200030f16ff */
[----:B------:R-:W4:Y:S01]  /*81e30*/  LDL.LU R11, [R1+0x1f38] ;  /* 0x001f3800010b7983 */ /* 0x000f220000300800 */
[----:B------:R-:W-:Y:S01]  /*81e40*/  IMAD.IADD R5, R5, 0x1, R4 ;  /* 0x0000000105057824 */ /* 0x000fe200078e0204 */
[----:B------:R-:W-:-:S02]  /*81e50*/  LEA.HI.X.SX32 R67, R0, R3, 0x2, P5 ;  /* 0x0000000300437211 */ /* 0x000fc400028f16ff */
[----:B------:R1:W-:Y:S01]  /*81e60*/  @P3 STG.E desc[UR60][R64.64], R84 ;  /* 0x0000005440003986 */ /* 0x0003e2000c10193c */
[----:B--2---:R-:W-:-:S03]  /*81e70*/  ISETP.LT.AND P3, PT, R10, R70, !P0 ;  /* 0x000000460a00720c */ /* 0x004fc60004761270 */
[----:B------:R2:W-:Y:S01]  /*81e80*/  @P2 STG.E desc[UR60][R66.64], R83 ;  /* 0x0000005342002986 */ /* 0x0005e2000c10193c */
[C---:B-1----:R-:W-:Y:S01]  /*81e90*/  LEA R6, P5, R5.reuse, R2, 0x2 ;  /* 0x0000000205067211 */ /* 0x042fe200078a10ff */
[----:B------:R-:W1:Y:S02]  /*81ea0*/  LDC R70, c[0x0][0x22c] ;  /* 0x00008b00ff467b82 */ /* 0x000e640000000800 */
[----:B------:R-:W4:Y:S01]  /*81eb0*/  LDL.LU R10, [R1+0x1f40] ;  /* 0x001f4000010a7983 */ /* 0x000f220000300800 */
[----:B------:R-:W-:-:S04]  /*81ec0*/  IMAD.IADD R65, R5, 0x1, R4 ;  /* 0x0000000105417824 */ /* 0x000fc800078e0204 */
[--C-:B------:R-:W-:Y:S01]  /*81ed0*/  IMAD.IADD R0, R65, 0x1, R4.reuse ;  /* 0x0000000141007824 */ /* 0x100fe200078e0204 */
[-C--:B------:R-:W-:Y:S02]  /*81ee0*/  LEA.HI.X.SX32 R7, R5, R3.reuse, 0x2, P5 ;  /* 0x0000000305077211 */ /* 0x080fe400028f16ff */
[CC--:B------:R-:W-:Y:S02]  /*81ef0*/  LEA R64, P6, R65.reuse, R2.reuse, 0x2 ;  /* 0x0000000241407211 */ /* 0x0c0fe400078c10ff */
[C---:B--2---:R-:W-:Y:S02]  /*81f00*/  LEA R66, P5, R0.reuse, R2, 0x2 ;  /* 0x0000000200427211 */ /* 0x044fe400078a10ff */
[-C--:B------:R-:W-:Y:S02]  /*81f10*/  LEA.HI.X.SX32 R65, R65, R3.reuse, 0x2, P6 ;  /* 0x0000000341417211 */ /* 0x080fe400030f16ff */
[C---:B------:R-:W-:Y:S01]  /*81f20*/  LEA.HI.X.SX32 R67, R0.reuse, R3, 0x2, P5 ;  /* 0x0000000300437211 */ /* 0x040fe200028f16ff */
[----:B------:R2:W-:Y:S01]  /*81f30*/  @P1 STG.E desc[UR60][R68.64], R81 ;  /* 0x0000005144001986 */ /* 0x0005e2000c10193c */
[----:B------:R-:W-:Y:S01]  /*81f40*/  ISETP.LT.AND P2, PT, R9, R72, !P0 ;  /* 0x000000480900720c */ /* 0x000fe20004741270 */
[----:B------:R-:W-:-:S02]  /*81f50*/  IMAD.IADD R5, R0, 0x1, R4 ;  /* 0x0000000100057824 */ /* 0x000fc400078e0204 */
[----:B------:R-:W4:Y:S01]  /*81f60*/  LDL.LU R9, [R1+0x1f44] ;  /* 0x001f440001097983 */ /* 0x000f220000300800 */
[----:B------:R-:W1:Y:S08]  /*81f70*/  LDC R72, c[0x0][0x22c] ;  /* 0x00008b00ff487b82 */ /* 0x000e700000000800 */
[----:B--2---:R-:W2:Y:S01]  /*81f80*/  LDC R81, c[0x0][0x22c] ;  /* 0x00008b00ff517b82 */ /* 0x004ea20000000800 */
[----:B---3--:R-:W-:-:S07]  /*81f90*/  ISETP.LT.AND P1, PT, R8, R73, !P0 ;  /* 0x000000490800720c */ /* 0x008fce0004721270 */
[----:B------:R-:W3:Y:S01]  /*81fa0*/  LDC R73, c[0x0][0x22c] ;  /* 0x00008b00ff497b82 */ /* 0x000ee20000000800 */
[----:B------:R1:W-:Y:S04]  /*81fb0*/  @P4 STG.E desc[UR60][R6.64], R82 ;  /* 0x0000005206004986 */ /* 0x0003e8000c10193c */
[----:B------:R1:W-:Y:S04]  /*81fc0*/  @P3 STG.E desc[UR60][R64.64], R80 ;  /* 0x0000005040003986 */ /* 0x0003e8000c10193c */
[----:B------:R4:W-:Y:S01]  /*81fd0*/  @P2 STG.E desc[UR60][R66.64], R79 ;  /* 0x0000004f42002986 */ /* 0x0009e2000c10193c */
[----:B------:R-:W-:Y:S01]  /*81fe0*/  LEA R68, P6, R5, R2, 0x2 ;  /* 0x0000000205447211 */ /* 0x000fe200078c10ff */
[----:B-1----:R-:W1:Y:S02]  /*81ff0*/  LDC R82, c[0x0][0x22c] ;  /* 0x00008b00ff527b82 */ /* 0x002e640000000800 */
[----:B------:R-:W2:Y:S04]  /*82000*/  LDL.LU R80, [R1+0x4] ;  /* 0x0000040001507983 */ /* 0x000ea80000300800 */
[----:B----4-:R-:W4:Y:S04]  /*82010*/  LDL.LU R79, [R1+0x8] ;  /* 0x00000800014f7983 */ /* 0x010f280000300800 */
[----:B------:R-:W2:Y:S01]  /*82020*/  LDL.LU R8, [R1+0x1f4c] ;  /* 0x001f4c0001087983 */ /* 0x000ea20000300800 */
[----:B------:R-:W-:-:S02]  /*82030*/  ISETP.LT.AND P4, PT, R12, R71, !P0 ;  /* 0x000000470c00720c */ /* 0x000fc40004781270 */
[----:B------:R-:W-:Y:S01]  /*82040*/  ISETP.LT.AND P3, PT, R11, R70, !P0 ;  /* 0x000000460b00720c */ /* 0x000fe20004761270 */
[----:B------:R-:W4:Y:S01]  /*82050*/  LDL.LU R12, [R1+0x1f48] ;  /* 0x001f4800010c7983 */ /* 0x000f220000300800 */
[----:B------:R-:W2:Y:S03]  /*82060*/  LDC R71, c[0x0][0x22c] ;  /* 0x00008b00ff477b82 */ /* 0x000ea60000000800 */
[----:B------:R-:W4:Y:S01]  /*82070*/  LDL.LU R11, [R1+0x1f50] ;  /* 0x001f5000010b7983 */ /* 0x000f220000300800 */
[CC--:B------:R-:W-:Y:S02]  /*82080*/  LEA.HI.X.SX32 R69, R5.reuse, R3.reuse, 0x2, P6 ;  /* 0x0000000305457211 */ /* 0x0c0fe400030f16ff */
[----:B------:R-:W-:Y:S02]  /*82090*/  IADD3 R5, R5, R4, RZ ;  /* 0x0000000405057210 */ /* 0x000fe40007ffe0ff */
[----:B------:R-:W-:Y:S01]  /*820a0*/  ISETP.LT.AND P2, PT, R10, R72, !P0 ;  /* 0x000000480a00720c */ /* 0x000fe20004741270 */
[----:B------:R-:W1:Y:S01]  /*820b0*/  LDC R70, c[0x0][0x22c] ;  /* 0x00008b00ff467b82 */ /* 0x000e620000000800 */
[C---:B------:R-:W-:Y:S01]  /*820c0*/  LEA R6, P5, R5.reuse, R2, 0x2 ;  /* 0x0000000205067211 */ /* 0x040fe200078a10ff */
[----:B------:R3:W-:Y:S03]  /*820d0*/  @P1 STG.E desc[UR60][R68.64], R78 ;  /* 0x0000004e44001986 */ /* 0x0007e6000c10193c */
[C---:B------:R-:W-:Y:S01]  /*820e0*/  LEA.HI.X.SX32 R7, R5.reuse, R3, 0x2, P5 ;  /* 0x0000000305077211 */ /* 0x040fe200028f16ff */
[----:B------:R-:W4:Y:S02]  /*820f0*/  LDL.LU R10, [R1+0x1f54] ;  /* 0x001f5400010a7983 */ /* 0x000f240000300800 */
[----:B------:R-:W4:Y:S02]  /*82100*/  LDC R72, c[0x0][0x22c] ;  /* 0x00008b00ff487b82 */ /* 0x000f240000000800 */
[----:B------:R1:W-:Y:S04]  /*82110*/  @P4 STG.E desc[UR60][R6.64], R248 ;  /* 0x000000f806004986 */ /* 0x0003e8000c10193c */
[----:B---3--:R-:W3:Y:S01]  /*82120*/  LDL.LU R78, [R1+0xc] ;  /* 0x00000c00014e7983 */ /* 0x008ee20000300800 */
[--C-:B------:R-:W-:Y:S01]  /*82130*/  IMAD.IADD R65, R5, 0x1, R4.reuse ;  /* 0x0000000105417824 */ /* 0x100fe200078e0204 */
[----:B------:R-:W-:Y:S01]  /*82140*/  ISETP.LT.AND P1, PT, R9, R73, !P0 ;  /* 0x000000490900720c */ /* 0x000fe20004721270 */
[----:B-1----:R-:W1:Y:S01]  /*82150*/  LDC R248, c[0x0][0x248] ;  /* 0x00009200fff87b82 */ /* 0x002e620000000800 */
[----:B------:R-:W3:Y:S04]  /*82160*/  LDL.LU R9, [R1+0x1f5c] ;  /* 0x001f5c0001097983 */ /* 0x000ee80000300800 */
[----:B------:R-:W3:Y:S01]  /*82170*/  LDL.LU R13, [R1+0x1f58] ;  /* 0x001f5800010d7983 */ /* 0x000ee20000300800 */
[----:B--2---:R-:W-:Y:S01]  /*82180*/  ISETP.LT.AND P4, PT, R8, R71, !P0 ;  /* 0x000000470800720c */ /* 0x004fe20004781270 */
[----:B------:R-:W-:-:S02]  /*82190*/  IMAD.IADD R0, R65, 0x1, R4 ;  /* 0x0000000141007824 */ /* 0x000fc400078e0204 */
[----:B------:R-:W2:Y:S01]  /*821a0*/  LDL.LU R8, [R1+0x1f60] ;  /* 0x001f600001087983 */ /* 0x000ea20000300800 */
[CC--:B------:R-:W-:Y:S01]  /*821b0*/  LEA R64, P6, R65.reuse, R2.reuse, 0x2 ;  /* 0x0000000241407211 */ /* 0x0c0fe200078c10ff */
[----:B------:R-:W1:Y:S01]  /*821c0*/  LDC R73, c[0x0][0x22c] ;  /* 0x00008b00ff497b82 */ /* 0x000e620000000800 */
[C-C-:B------:R-:W-:Y:S01]  /*821d0*/  IMAD.IADD R5, R0.reuse, 0x1, R4.reuse ;  /* 0x0000000100057824 */ /* 0x140fe200078e0204 */
[CC--:B------:R-:W-:Y:S02]  /*821e0*/  LEA R66, P5, R0.reuse, R2.reuse, 0x2 ;  /* 0x0000000200427211 */ /* 0x0c0fe400078a10ff */
[-C--:B------:R-:W-:Y:S02]  /*821f0*/  LEA.HI.X.SX32 R65, R65, R3.reuse, 0x2, P6 ;  /* 0x0000000341417211 */ /* 0x080fe400030f16ff */
[-C--:B------:R-:W-:Y:S02]  /*82200*/  LEA.HI.X.SX32 R67, R0, R3.reuse, 0x2, P5 ;  /* 0x0000000300437211 */ /* 0x080fe400028f16ff */
[C---:B------:R-:W-:Y:S01]  /*82210*/  LEA R68, P6, R5.reuse, R2, 0x2 ;  /* 0x0000000205447211 */ /* 0x040fe200078c10ff */
[----:B------:R4:W-:Y:S01]  /*82220*/  @P3 STG.E desc[UR60][R64.64], R80 ;  /* 0x0000005040003986 */ /* 0x0009e2000c10193c */
[----:B------:R-:W3:Y:S02]  /*82230*/  LDC R71, c[0x0][0x22c] ;  /* 0x00008b00ff477b82 */ /* 0x000ee40000000800 */
[C---:B------:R-:W-:Y:S01]  /*82240*/  LEA.HI.X.SX32 R69, R5.reuse, R3, 0x2, P6 ;  /* 0x0000000305457211 */ /* 0x040fe200030f16ff */
[----:B------:R4:W-:Y:S01]  /*82250*/  @P2 STG.E desc[UR60][R66.64], R249 ;  /* 0x000000f942002986 */ /* 0x0009e2000c10193c */
[----:B------:R-:W-:Y:S01]  /*82260*/  IMAD.IADD R5, R5, 0x1, R4 ;  /* 0x0000000105057824 */ /* 0x000fe200078e0204 */
[----:B----4-:R-:W-:-:S02]  /*82270*/  ISETP.LT.AND P2, PT, R11, R72, !P0 ;  /* 0x000000480b00720c */ /* 0x010fc40004741270 */
[----:B------:R-:W4:Y:S01]  /*82280*/  LDL.LU R11, [R1+0x1f64] ;  /* 0x001f6400010b7983 */ /* 0x000f220000300800 */
[----:B------:R-:W2:Y:S01]  /*82290*/  LDC R72, c[0x0][0x22c] ;  /* 0x00008b00ff487b82 */ /* 0x000ea20000000800 */
[C---:B------:R-:W-:Y:S02]  /*822a0*/  IADD3 R65, R5.reuse, R4, RZ ;  /* 0x0000000405417210 */ /* 0x040fe40007ffe0ff */
[----:B------:R-:W-:Y:S02]  /*822b0*/  ISETP.LT.AND P3, PT, R12, R70, !P0 ;  /* 0x000000460c00720c */ /* 0x000fe40004761270 */
[-C--:B------:R-:W-:Y:S01]  /*822c0*/  LEA R6, P5, R5, R2.reuse, 0x2 ;  /* 0x0000000205067211 */ /* 0x080fe200078a10ff */
[C---:B------:R-:W-:Y:S01]  /*822d0*/  IMAD.IADD R0, R65.reuse, 0x1, R4 ;  /* 0x0000000141007824 */ /* 0x040fe200078e0204 */
[-C--:B------:R-:W-:Y:S01]  /*822e0*/  LEA R64, P6, R65, R2.reuse, 0x2 ;  /* 0x0000000241407211 */ /* 0x080fe200078c10ff */
[----:B------:R-:W-:Y:S01]  /*822f0*/  @P1 STG.E desc[UR60][R68.64], R79 ;  /* 0x0000004f44001986 */ /* 0x000fe2000c10193c */
[----:B------:R-:W-:Y:S01]  /*82300*/  LEA.HI.X.SX32 R7, R5, R3, 0x2, P5 ;  /* 0x0000000305077211 */ /* 0x000fe200028f16ff */
[----:B------:R-:W4:Y:S01]  /*82310*/  LDC R70, c[0x0][0x22c] ;  /* 0x00008b00ff467b82 */ /* 0x000f220000000800 */
[----:B------:R-:W-:-:S02]  /*82320*/  LEA R66, P5, R0, R2, 0x2 ;  /* 0x0000000200427211 */ /* 0x000fc400078a10ff */
[-C--:B------:R-:W-:Y:S02]  /*82330*/  LEA.HI.X.SX32 R65, R65, R3.reuse, 0x2, P6 ;  /* 0x0000000341417211 */ /* 0x080fe400030f16ff */
[----:B------:R-:W-:Y:S01]  /*82340*/  LEA.HI.X.SX32 R67, R0, R3, 0x2, P5 ;  /* 0x0000000300437211 */ /* 0x000fe200028f16ff */
[----:B------:R3:W-:Y:S01]  /*82350*/  @P4 STG.E desc[UR60][R6.64], R250 ;  /* 0x000000fa06004986 */ /* 0x0007e2000c10193c */
[----:B-1----:R-:W-:Y:S01]  /*82360*/  ISETP.LT.AND P1, PT, R10, R73, !P0 ;  /* 0x000000490a00720c */ /* 0x002fe20004721270 */
[----:B------:R-:W1:Y:S02]  /*82370*/  LDC R80, c[0x0][0x22c] ;  /* 0x00008b00ff507b82 */ /* 0x000e640000000800 */
[----:B------:R-:W4:Y:S04]  /*82380*/  LDL.LU R10, [R1+0x1f6c] ;  /* 0x001f6c00010a7983 */ /* 0x000f280000300800 */
[----:B---3--:R-:W-:Y:S02]  /*82390*/  @P3 STG.E desc[UR60][R64.64], R78 ;  /* 0x0000004e40003986 */ /* 0x008fe4000c10193c */
[----:B------:R-:W4:Y:S02]  /*823a0*/  LDC R73, c[0x0][0x22c] ;  /* 0x00008b00ff497b82 */ /* 0x000f240000000800 */
[----:B------:R-:W3:Y:S04]  /*823b0*/  LDL.LU R12, [R1+0x1f68] ;  /* 0x001f6800010c7983 */ /* 0x000ee80000300800 */
[----:B------:R1:W-:Y:S01]  /*823c0*/  @P2 STG.E desc[UR60][R66.64], R251 ;  /* 0x000000fb42002986 */ /* 0x0003e2000c10193c */
[----:B------:R-:W-:Y:S01]  /*823d0*/  IMAD.IADD R5, R0, 0x1, R4 ;  /* 0x0000000100057824 */ /* 0x000fe200078e0204 */
[----:B------:R-:W3:Y:S08]  /*823e0*/  LDC R249, c[0x0][0x248] ;  /* 0x00009200fff97b82 */ /* 0x000ef00000000800 */
[----:B------:R-:W3:Y:S08]  /*823f0*/  LDC R250, c[0x0][0x248] ;  /* 0x00009200fffa7b82 */ /* 0x000ef00000000800 */
[----:B-1----:R-:W1:Y:S01]  /*82400*/  LDC R251, c[0x0][0x248] ;  /* 0x00009200fffb7b82 */ /* 0x002e620000000800 */
[----:B------:R-:W-:-:S02]  /*82410*/  ISETP.LT.AND P4, PT, R9, R71, !P0 ;  /* 0x000000470900720c */ /* 0x000fc40004781270 */
[----:B------:R-:W3:Y:S01]  /*82420*/  LDL.LU R9, [R1+0x1f70] ;  /* 0x001f700001097983 */ /* 0x000ee20000300800 */
[----:B--2---:R-:W-:-:S04]  /*82430*/  ISETP.LT.AND P2, PT, R8, R72, !P0 ;  /* 0x000000480800720c */ /* 0x004fc80004741270 */
[----:B------:R-:W2:Y:S01]  /*82440*/  LDC R71, c[0x0][0x22c] ;  /* 0x00008b00ff477b82 */ /* 0x000ea20000000800 */
[----:B------:R-:W3:Y:S01]  /*82450*/  LDL.LU R8, [R1+0x1f74] ;  /* 0x001f740001087983 */ /* 0x000ee20000300800 */
[----:B------:R-:W-:-:S04]  /*82460*/  LEA R68, P6, R5, R2, 0x2 ;  /* 0x0000000205447211 */ /* 0x000fc800078c10ff */
[C---:B------:R-:W-:Y:S01]  /*82470*/  LEA.HI.X.SX32 R69, R5.reuse, R3, 0x2, P6 ;  /* 0x0000000305457211 */ /* 0x040fe200030f16ff */
[--C-:B------:R-:W-:Y:S01]  /*82480*/  IMAD.IADD R5, R5, 0x1, R4.reuse ;  /* 0x0000000105057824 */ /* 0x100fe200078e0204 */
[----:B------:R-:W1:Y:S03]  /*82490*/  LDC R72, c[0x0][0x22c] ;  /* 0x00008b00ff487b82 */ /* 0x000e660000000800 */
[----:B------:R4:W-:Y:S01]  /*824a0*/  @P1 STG.E desc[UR60][R68.64], R244 ;  /* 0x000000f444001986 */ /* 0x0009e2000c10193c */
[C---:B------:R-:W-:Y:S01]  /*824b0*/  IMAD.IADD R65, R5.reuse, 0x1, R4 ;  /* 0x0000000105417824 */ /* 0x040fe200078e0204 */
[----:B------:R-:W-:Y:S02]  /*824c0*/  LEA R6, P5, R5, R2, 0x2 ;  /* 0x0000000205067211 */ /* 0x000fe400078a10ff */
[----:B----4-:R-:W-:Y:S02]  /*824d0*/  ISETP.LT.AND P1, PT, R11, R73, !P0 ;  /* 0x000000490b00720c */ /* 0x010fe40004721270 */
[----:B------:R-:W4:Y:S01]  /*824e0*/  LDL.LU R11, [R1+0x1f7c] ;  /* 0x001f7c00010b7983 */ /* 0x000f220000300800 */
[----:B------:R-:W1:Y:S01]  /*824f0*/  LDC R73, c[0x0][0x22c] ;  /* 0x00008b00ff497b82 */ /* 0x000e620000000800 */
[----:B------:R-:W-:-:S02]  /*82500*/  IADD3 R0, R65, R4, RZ ;  /* 0x0000000441007210 */ /* 0x000fc40007ffe0ff */
[----:B------:R-:W-:Y:S02]  /*82510*/  ISETP.LT.AND P3, PT, R13, R70, !P0 ;  /* 0x000000460d00720c */ /* 0x000fe40004761270 */
[-C--:B------:R-:W-:Y:S01]  /*82520*/  LEA.HI.X.SX32 R7, R5, R3.reuse, 0x2, P5 ;  /* 0x0000000305077211 */ /* 0x080fe200028f16ff */
[C---:B------:R-:W-:Y:S01]  /*82530*/  IMAD.IADD R5, R0.reuse, 0x1, R4 ;  /* 0x0000000100057824 */ /* 0x040fe200078e0204 */
[CC--:B------:R-:W-:Y:S01]  /*82540*/  LEA R64, P6, R65.reuse, R2.reuse, 0x2 ;  /* 0x0000000241407211 */ /* 0x0c0fe200078c10ff */
[----:B------:R-:W4:Y:S01]  /*82550*/  LDL.LU R13, [R1+0x1f78] ;  /* 0x001f7800010d7983 */ /* 0x000f220000300800 */
[-C--:B------:R-:W-:Y:S01]  /*82560*/  LEA R66, P5, R0, R2.reuse, 0x2 ;  /* 0x0000000200427211 */ /* 0x080fe200078a10ff */
[----:B------:R-:W3:Y:S01]  /*82570*/  LDC R70, c[0x0][0x22c] ;  /* 0x00008b00ff467b82 */ /* 0x000ee20000000800 */
[----:B------:R-:W-:Y:S02]  /*82580*/  LEA.HI.X.SX32 R65, R65, R3, 0x2, P6 ;  /* 0x0000000341417211 */ /* 0x000fe400030f16ff */
[----:B------:R-:W-:-:S02]  /*82590*/  LEA R68, P6, R5, R2, 0x2 ;  /* 0x0000000205447211 */ /* 0x000fc400078c10ff */
[-C--:B------:R-:W-:Y:S01]  /*825a0*/  LEA.HI.X.SX32 R67, R0, R3.reuse, 0x2, P5 ;  /* 0x0000000300437211 */ /* 0x080fe200028f16ff */
[----:B------:R3:W-:Y:S01]  /*825b0*/  @P4 STG.E desc[UR60][R6.64], R240 ;  /* 0x000000f006004986 */ /* 0x0007e2000c10193c */
[----:B------:R-:W-:Y:S01]  /*825c0*/  LEA.HI.X.SX32 R69, R5, R3, 0x2, P6 ;  /* 0x0000000305457211 */ /* 0x000fe200030f16ff */
[----:B------:R-:W4:Y:S02]  /*825d0*/  LDC R244, c[0x0][0x248] ;  /* 0x00009200fff47b82 */ /* 0x000f240000000800 */
[----:B------:R-:W-:Y:S01]  /*825e0*/  @P3 STG.E desc[UR60][R64.64], R245 ;  /* 0x000000f540003986 */ /* 0x000fe2000c10193c */
[----:B--2---:R-:W-:-:S03]  /*825f0*/  ISETP.LT.AND P4, PT, R10, R71, !P0 ;  /* 0x000000470a00720c */ /* 0x004fc60004781270 */
[----:B------:R2:W-:Y:S02]  /*82600*/  @P2 STG.E desc[UR60][R66.64], R241 ;  /* 0x000000f142002986 */ /* 0x0005e4000c10193c */
[----:B------:R-:W4:Y:S02]  /*82610*/  LDC R71, c[0x0][0x22c] ;  /* 0x00008b00ff477b82 */ /* 0x000f240000000800 */
[----:B------:R-:W4:Y:S04]  /*82620*/  LDL.LU R10, [R1+0x1f80] ;  /* 0x001f8000010a7983 */ /* 0x000f280000300800 */
[----:B------:R1:W-:Y:S01]  /*82630*/  @P1 STG.E desc[UR60][R68.64], R246 ;  /* 0x000000f644001986 */ /* 0x0003e2000c10193c */
[----:B------:R-:W-:Y:S01]  /*82640*/  IMAD.IADD R5, R5, 0x1, R4 ;  /* 0x0000000105057824 */ /* 0x000fe200078e0204 */
[----:B---3--:R-:W-:Y:S01]  /*82650*/  ISETP.LT.AND P3, PT, R12, R70, !P0 ;  /* 0x000000460c00720c */ /* 0x008fe20004761270 */
[----:B------:R-:W3:Y:S08]  /*82660*/  LDC R240, c[0x0][0x248] ;  /* 0x00009200fff07b82 */ /* 0x000ef00000000800 */
[----:B--2---:R-:W2:Y:S08]  /*82670*/  LDC R241, c[0x0][0x248] ;  /* 0x00009200fff17b82 */ /* 0x004eb00000000800 */
[----:B------:R-:W2:Y:S08]  /*82680*/  LDC R245, c[0x0][0x248] ;  /* 0x00009200fff57b82 */ /* 0x000eb00000000800 */
[----:B-1----:R-:W1:Y:S01]  /*82690*/  LDC R246, c[0x0][0x248] ;  /* 0x00009200fff67b82 */ /* 0x002e620000000800 */
[----:B------:R-:W-:-:S02]  /*826a0*/  ISETP.LT.AND P2, PT, R9, R72, !P0 ;  /* 0x000000480900720c */ /* 0x000fc40004741270 */
[----:B------:R-:W-:Y:S01]  /*826b0*/  ISETP.LT.AND P1, PT, R8, R73, !P0 ;  /* 0x000000490800720c */ /* 0x000fe20004721270 */
[----:B------:R-:W2:Y:S01]  /*826c0*/  LDL.LU R9, [R1+0x1f84] ;  /* 0x001f840001097983 */ /* 0x000ea20000300800 */
[CC--:B------:R-:W-:Y:S01]  /*826d0*/  LEA R6, P5, R5.reuse, R2.reuse, 0x2 ;  /* 0x0000000205067211 */ /* 0x0c0fe200078a10ff */
[C-C-:B------:R-:W-:Y:S02]  /*826e0*/  IMAD.IADD R65, R5.reuse, 0x1, R4.reuse ;  /* 0x0000000105417824 */ /* 0x140fe400078e0204 */
[----:B------:R-:W1:Y:S01]  /*826f0*/  LDC R72, c[0x0][0x22c] ;  /* 0x00008b00ff487b82 */ /* 0x000e620000000800 */
[----:B------:R-:W3:Y:S01]  /*82700*/  LDL.LU R8, [R1+0x1f8c] ;  /* 0x001f8c0001087983 */ /* 0x000ee20000300800 */
[----:B------:R-:W-:Y:S01]  /*82710*/  LEA.HI.X.SX32 R7, R5, R3, 0x2, P5 ;  /* 0x0000000305077211 */ /* 0x000fe200028f16ff */
[C---:B------:R-:W-:Y:S01]  /*82720*/  IMAD.IADD R0, R65.reuse, 0x1, R4 ;  /* 0x0000000141007824 */ /* 0x040fe200078e0204 */
[----:B------:R-:W-:Y:S01]  /*82730*/  LEA R64, P6, R65, R2, 0x2 ;  /* 0x0000000241407211 */ /* 0x000fe200078c10ff */
[----:B------:R-:W3:Y:S03]  /*82740*/  LDL.LU R12, [R1+0x1f88] ;  /* 0x001f8800010c7983 */ /* 0x000ee60000300800 */
[----:B------:R-:W2:Y:S01]  /*82750*/  LDC R73, c[0x0][0x22c] ;  /* 0x00008b00ff497b82 */ /* 0x000ea20000000800 */
[----:B------:R4:W-:Y:S01]  /*82760*/  @P4 STG.E desc[UR60][R6.64], R242 ;  /* 0x000000f206004986 */ /* 0x0009e2000c10193c */
[----:B------:R-:W-:-:S02]  /*82770*/  IADD3 R5, R0, R4, RZ ;  /* 0x0000000400057210 */ /* 0x000fc40007ffe0ff */
[----:B----4-:R-:W-:-:S04]  /*82780*/  ISETP.LT.AND P4, PT, R11, R71, !P0 ;  /* 0x000000470b00720c */ /* 0x010fc80004781270 */
[----:B------:R-:W4:Y:S01]  /*82790*/  LDC R70, c[0x0][0x22c] ;  /* 0x00008b00ff467b82 */ /* 0x000f220000000800 */
[----:B------:R-:W3:Y:S01]  /*827a0*/  LDL.LU R11, [R1+0x1f90] ;  /* 0x001f9000010b7983 */ /* 0x000ee20000300800 */
[----:B------:R-:W-:Y:S02]  /*827b0*/  LEA.HI.X.SX32 R65, R65, R3, 0x2, P6 ;  /* 0x0000000341417211 */ /* 0x000fe400030f16ff */
[----:B------:R-:W-:-:S04]  /*827c0*/  LEA R68, P6, R5, R2, 0x2 ;  /* 0x0000000205447211 */ /* 0x000fc800078c10ff */
[----:B------:R-:W3:Y:S01]  /*827d0*/  LDC R71, c[0x0][0x22c] ;  /* 0x00008b00ff477b82 */ /* 0x000ee20000000800 */
[C---:B------:R-:W-:Y:S01]  /*827e0*/  LEA.HI.X.SX32 R69, R5.reuse, R3, 0x2, P6 ;  /* 0x0000000305457211 */ /* 0x040fe200030f16ff */
[----:B------:R-:W-:Y:S01]  /*827f0*/  IMAD.IADD R5, R5, 0x1, R4 ;  /* 0x0000000105057824 */ /* 0x000fe200078e0204 */
[----:B------:R-:W-:-:S04]  /*82800*/  LEA R66, P5, R0, R2, 0x2 ;  /* 0x0000000200427211 */ /* 0x000fc800078a10ff */
[-C--:B------:R-:W-:Y:S01]  /*82810*/  LEA.HI.X.SX32 R67, R0, R3.reuse, 0x2, P5 ;  /* 0x0000000300437211 */ /* 0x080fe200028f16ff */
[----:B------:R-:W3:Y:S01]  /*82820*/  LDC R242, c[0x0][0x248] ;  /* 0x00009200fff27b82 */ /* 0x000ee20000000800 */
[C---:B------:R-:W-:Y:S01]  /*82830*/  LEA R6, P5, R5.reuse, R2, 0x2 ;  /* 0x0000000205067211 */ /* 0x040fe200078a10ff */
[----:B------:R1:W-:Y:S03]  /*82840*/  @P3 STG.E desc[UR60][R64.64], R247 ;  /* 0x000000f740003986 */ /* 0x0003e6000c10193c */
[----:B------:R-:W-:Y:S01]  /*82850*/  LEA.HI.X.SX32 R7, R5, R3, 0x2, P5 ;  /* 0x0000000305077211 */ /* 0x000fe200028f16ff */
[----:B------:R-:W-:Y:S01]  /*82860*/  @P2 STG.E desc[UR60][R66.64], R243 ;  /* 0x000000f342002986 */ /* 0x000fe2000c10193c */
[----:B----4-:R-:W-:-:S03]  /*82870*/  ISETP.LT.AND P3, PT, R13, R70, !P0 ;  /* 0x000000460d00720c */ /* 0x010fc60004761270 */
[----:B------:R4:W-:Y:S01]  /*82880*/  @P1 STG.E desc[UR60][R68.64], R236 ;  /* 0x000000ec44001986 */ /* 0x0009e2000c10193c */
[----:B------:R-:W3:Y:S01]  /*82890*/  LDC R70, c[0x0][0x22c] ;  /* 0x00008b00ff467b82 */ /* 0x000ee20000000800 */
[----:B-1----:R-:W-:Y:S02]  /*828a0*/  ISETP.LT.AND P2, PT, R10, R72, !P0 ;  /* 0x000000480a00720c */ /* 0x002fe40004741270 */
[----:B------:R-:W3:Y:S04]  /*828b0*/  LDL.LU R10, [R1+0x1f94] ;  /* 0x001f9400010a7983 */ /* 0x000ee80000300800 */
[----:B------:R1:W-:Y:S01]  /*828c0*/  @P4 STG.E desc[UR60][R6.64], R232 ;  /* 0x000000e806004986 */ /* 0x0003e2000c10193c */
[----:B------:R-:W3:Y:S01]  /*828d0*/  LDC R72, c[0x0][0x22c] ;  /* 0x00008b00ff487b82 */ /* 0x000ee20000000800 */
[----:B------:R-:W-:-:S07]  /*828e0*/  IMAD.IADD R65, R5, 0x1, R4 ;  /* 0x0000000105417824 */ /* 0x000fce00078e0204 */
[----:B----4-:R-:W4:Y:S08]  /*828f0*/  LDC R236, c[0x0][0x248] ;  /* 0x00009200ffec7b82 */ /* 0x010f300000000800 */
[----:B-1----:R-:W1:Y:S08]  /*82900*/  LDC R232, c[0x0][0x248] ;  /* 0x00009200ffe87b82 */ /* 0x002e700000000800 */
[----:B------:R-:W4:Y:S08]  /*82910*/  LDC R243, c[0x0][0x248] ;  /* 0x00009200fff37b82 */ /* 0x000f300000000800 */
[----:B------:R-:W4:Y:S01]  /*82920*/  LDC R247, c[0x0][0x248] ;  /* 0x00009200fff77b82 */ /* 0x000f220000000800 */
[----:B--2---:R-:W-:-:S02]  /*82930*/  ISETP.LT.AND P1, PT, R9, R73, !P0 ;  /* 0x000000490900720c */ /* 0x004fc40004721270 */
[----:B------:R-:W2:Y:S01]  /*82940*/  LDL.LU R9, [R1+0x1f9c] ;  /* 0x001f9c0001097983 */ /* 0x000ea20000300800 */
[----:B---3--:R-:W-:Y:S01]  /*82950*/  ISETP.LT.AND P4, PT, R8, R71, !P0 ;  /* 0x000000470800720c */ /* 0x008fe20004781270 */
[C-C-:B------:R-:W-:Y:S02]  /*82960*/  IMAD.IADD R0, R65.reuse, 0x1, R4.reuse ;  /* 0x0000000141007824 */ /* 0x140fe400078e0204 */
[----:B------:R-:W3:Y:S01]  /*82970*/  LDL.LU R13, [R1+0x1f98] ;  /* 0x001f9800010d7983 */ /* 0x000ee20000300800 */
[CC--:B------:R-:W-:Y:S01]  /*82980*/  LEA R64, P6, R65.reuse, R2.reuse, 0x2 ;  /* 0x0000000241407211 */ /* 0x0c0fe200078c10ff */
[----:B------:R-:W1:Y:S02]  /*82990*/  LDC R73, c[0x0][0x22c] ;  /* 0x00008b00ff497b82 */ /* 0x000e640000000800 */
[----:B------:R-:W4:Y:S01]  /*829a0*/  LDL.LU R8, [R1+0x1fa0] ;  /* 0x001fa00001087983 */ /* 0x000f220000300800 */
[C---:B------:R-:W-:Y:S01]  /*829b0*/  LEA R66, P5, R0.reuse, R2, 0x2 ;  /* 0x0000000200427211 */ /* 0x040fe200078a10ff */
[----:B------:R-:W-:Y:S01]  /*829c0*/  IMAD.IADD R5, R0, 0x1, R4 ;  /* 0x0000000100057824 */ /* 0x000fe200078e0204 */
[----:B------:R-:W-:-:S02]  /*829d0*/  LEA.HI.X.SX32 R65, R65, R3, 0x2, P6 ;  /* 0x0000000341417211 */ /* 0x000fc400030f16ff */
[-C--:B------:R-:W-:Y:S01]  /*829e0*/  LEA.HI.X.SX32 R67, R0, R3.reuse, 0x2, P5 ;  /* 0x0000000300437211 */ /* 0x080fe200028f16ff */
[----:B------:R-:W2:Y:S01]  /*829f0*/  LDC R71, c[0x0][0x22c] ;  /* 0x00008b00ff477b82 */ /* 0x000ea20000000800 */
[C---:B------:R-:W-:Y:S01]  /*82a00*/  LEA R68, P6, R5.reuse, R2, 0x2 ;  /* 0x0000000205447211 */ /* 0x040fe200078c10ff */
[----:B------:R1:W-:Y:S01]  /*82a10*/  @P3 STG.E desc[UR60][R64.64], R237 ;  /* 0x000000ed40003986 */ /* 0x0003e2000c10193c */
[----:B------:R-:W-:Y:S02]  /*82a20*/  ISETP.LT.AND P3, PT, R12, R70, !P0 ;  /* 0x000000460c00720c */ /* 0x000fe40004761270 */
[-C--:B------:R-:W-:Y:S01]  /*82a30*/  LEA.HI.X.SX32 R69, R5, R3.reuse, 0x2, P6 ;  /* 0x0000000305457211 */ /* 0x080fe200030f16ff */
[----:B------:R1:W-:Y:S01]  /*82a40*/  @P2 STG.E desc[UR60][R66.64], R233 ;  /* 0x000000e942002986 */ /* 0x0003e2000c10193c */
[----:B------:R-:W-:Y:S01]  /*82a50*/  ISETP.LT.AND P2, PT, R11, R72, !P0 ;  /* 0x000000480b00720c */ /* 0x000fe20004741270 */
[----:B------:R-:W3:Y:S01]  /*82a60*/  LDC R70, c[0x0][0x22c] ;  /* 0x00008b00ff467b82 */ /* 0x000ee20000000800 */
[----:B------:R-:W-:Y:S01]  /*82a70*/  IADD3 R5, R5, R4, RZ ;  /* 0x0000000405057210 */ /* 0x000fe20007ffe0ff */
[----:B------:R-:W3:Y:S06]  /*82a80*/  LDL.LU R12, [R1+0x1fa4] ;  /* 0x001fa400010c7983 */ /* 0x000eec0000300800 */
[----:B------:R-:W4:Y:S01]  /*82a90*/  LDC R72, c[0x0][0x22c] ;  /* 0x00008b00ff487b82 */ /* 0x000f220000000800 */
[C-C-:B-1----:R-:W-:Y:S01]  /*82aa0*/  IMAD.IADD R65, R5.reuse, 0x1, R4.reuse ;  /* 0x0000000105417824 */ /* 0x142fe200078e0204 */
[-C--:B------:R-:W-:Y:S01]  /*82ab0*/  LEA R6, P5, R5, R2.reuse, 0x2 ;  /* 0x0000000205067211 */ /* 0x080fe200078a10ff */
[----:B------:R-:W-:Y:S02]  /*82ac0*/  @P1 STG.E desc[UR60][R68.64], R238 ;  /* 0x000000ee44001986 */ /* 0x000fe4000c10193c */
[----:B------:R-:W-:Y:S01]  /*82ad0*/  IMAD.IADD R0, R65, 0x1, R4 ;  /* 0x0000000141007824 */ /* 0x000fe200078e0204 */
[----:B------:R-:W-:Y:S01]  /*82ae0*/  LEA.HI.X.SX32 R7, R5, R3, 0x2, P5 ;  /* 0x0000000305077211 */ /* 0x000fe200028f16ff */
[----:B------:R-:W3:Y:S01]  /*82af0*/  LDL.LU R11, [R1+0x1fac] ;  /* 0x001fac00010b7983 */ /* 0x000ee20000300800 */
[-C--:B------:R-:W-:Y:S01]  /*82b00*/  LEA R64, P6, R65, R2.reuse, 0x2 ;  /* 0x0000000241407211 */ /* 0x080fe200078c10ff */
[----:B------:R-:W1:Y:S01]  /*82b10*/  LDC R233, c[0x0][0x248] ;  /* 0x00009200ffe97b82 */ /* 0x000e620000000800 */
[----:B------:R-:W-:-:S02]  /*82b20*/  LEA R66, P5, R0, R2, 0x2 ;  /* 0x0000000200427211 */ /* 0x000fc400078a10ff */
[-C--:B------:R-:W-:Y:S02]  /*82b30*/  LEA.HI.X.SX32 R65, R65, R3.reuse, 0x2, P6 ;  /* 0x0000000341417211 */ /* 0x080fe400030f16ff */
[----:B------:R-:W-:Y:S01]  /*82b40*/  LEA.HI.X.SX32 R67, R0, R3, 0x2, P5 ;  /* 0x0000000300437211 */ /* 0x000fe200028f16ff */
[----:B------:R1:W-:Y:S01]  /*82b50*/  @P4 STG.E desc[UR60][R6.64], R234 ;  /* 0x000000ea06004986 */ /* 0x0003e2000c10193c */
[----:B------:R-:W-:Y:S01]  /*82b60*/  ISETP.LT.AND P1, PT, R10, R73, !P0 ;  /* 0x000000490a00720c */ /* 0x000fe20004721270 */
[----:B------:R-:W3:Y:S02]  /*82b70*/  LDC R237, c[0x0][0x248] ;  /* 0x00009200ffed7b82 */ /* 0x000ee40000000800 */
[----:B------:R-:W-:Y:S04]  /*82b80*/  @P3 STG.E desc[UR60][R64.64], R239 ;  /* 0x000000ef40003986 */ /* 0x000fe8000c10193c */
[----:B------:R-:W3:Y:S02]  /*82b90*/  LDL.LU R10, [R1+0x1fa8] ;  /* 0x001fa800010a7983 */ /* 0x000ee40000300800 */
[----:B------:R-:W3:Y:S02]  /*82ba0*/  LDC R73, c[0x0][0x22c] ;  /* 0x00008b00ff497b82 */ /* 0x000ee40000000800 */
[----:B------:R1:W-:Y:S01]  /*82bb0*/  @P2 STG.E desc[UR60][R66.64], R235 ;  /* 0x000000eb42002986 */ /* 0x0003e2000c10193c */
[----:B------:R-:W-:-:S05]  /*82bc0*/  IMAD.IADD R5, R0, 0x1, R4 ;  /* 0x0000000100057824 */ /* 0x000fca00078e0204 */
[----:B-1----:R-:W1:Y:S08]  /*82bd0*/  LDC R234, c[0x0][0x248] ;  /* 0x00009200ffea7b82 */ /* 0x002e700000000800 */
[----:B------:R-:W1:Y:S08]  /*82be0*/  LDC R235, c[0x0][0x248] ;  /* 0x00009200ffeb7b82 */ /* 0x000e700000000800 */
[----:B------:R-:W1:Y:S08]  /*82bf0*/  LDC R238, c[0x0][0x248] ;  /* 0x00009200ffee7b82 */ /* 0x000e700000000800 */
[----:B------:R-:W1:Y:S01]  /*82c00*/  LDC R239, c[0x0][0x248] ;  /* 0x00009200ffef7b82 */ /* 0x000e620000000800 */
[----:B--2---:R-:W-:-:S02]  /*82c10*/  ISETP.LT.AND P4, PT, R9, R71, !P0 ;  /* 0x000000470900720c */ /* 0x004fc40004781270 */
[----:B------:R-:W2:Y:S01]  /*82c20*/  LDL.LU R9, [R1+0x1fb0] ;  /* 0x001fb00001097983 */ /* 0x000ea20000300800 */
[----:B----4-:R-:W-:-:S04]  /*82c30*/  ISETP.LT.AND P2, PT, R8, R72, !P0 ;  /* 0x000000480800720c */ /* 0x010fc80004741270 */
[----:B------:R-:W4:Y:S01]  /*82c40*/  LDC R71, c[0x0][0x22c] ;  /* 0x00008b00ff477b82 */ /* 0x000f220000000800 */
[----:B------:R-:W2:Y:S01]  /*82c50*/  LDL.LU R8, [R1+0x1fbc] ;  /* 0x001fbc0001087983 */ /* 0x000ea20000300800 */
[----:B------:R-:W-:Y:S02]  /*82c60*/  LEA R68, P6, R5, R2, 0x2 ;  /* 0x0000000205447211 */ /* 0x000fe400078c10ff */
[----:B---3--:R-:W-:Y:S01]  /*82c70*/  ISETP.LT.AND P3, PT, R13, R70, !P0 ;  /* 0x000000460d00720c */ /* 0x008fe20004761270 */
[----:B------:R-:W3:Y:S01]  /*82c80*/  LDL.LU R14, [R1+0x1fd0] ;  /* 0x001fd000010e7983 */ /* 0x000ee20000300800 */
[C---:B------:R-:W-:Y:S01]  /*82c90*/  LEA.HI.X.SX32 R69, R5.reuse, R3, 0x2, P6 ;  /* 0x0000000305457211 */ /* 0x040fe200030f16ff */
[----:B------:R-:W-:Y:S01]  /*82ca0*/  IMAD.IADD R5, R5, 0x1, R4 ;  /* 0x0000000105057824 */ /* 0x000fe200078e0204 */
[----:B------:R-:W1:Y:S01]  /*82cb0*/  LDC R70, c[0x0][0x22c] ;  /* 0x00008b00ff467b82 */ /* 0x000e620000000800 */
[----:B------:R-:W3:Y:S04]  /*82cc0*/  LDL.LU R13, [R1+0x1fc8] ;  /* 0x001fc800010d7983 */ /* 0x000ee80000300800 */
[----:B------:R4:W-:Y:S01]  /*82cd0*/  @P1 STG.E desc[UR60][R68.64], R228 ;  /* 0x000000e444001986 */ /* 0x0009e2000c10193c */
[----:B------:R-:W-:-:S02]  /*82ce0*/  ISETP.LT.AND P1, PT, R12, R73, !P0 ;  /* 0x000000490c00720c */ /* 0x000fc40004721270 */
[----:B------:R-:W2:Y:S01]  /*82cf0*/  LDC R72, c[0x0][0x22c] ;  /* 0x00008b00ff487b82 */ /* 0x000ea20000000800 */
[----:B------:R-:W3:Y:S01]  /*82d00*/  LDL.LU R12, [R1+0x1fd4] ;  /* 0x001fd400010c7983 */ /* 0x000ee20000300800 */
[C---:B------:R-:W-:Y:S02]  /*82d10*/  IADD3 R65, R5.reuse, R4, RZ ;  /* 0x0000000405417210 */ /* 0x040fe40007ffe0ff */
[----:B------:R-:W-:-:S04]  /*82d20*/  LEA R6, P5, R5, R2, 0x2 ;  /* 0x0000000205067211 */ /* 0x000fc800078a10ff */
[----:B------:R-:W2:Y:S01]  /*82d30*/  LDC R73, c[0x0][0x22c] ;  /* 0x00008b00ff497b82 */ /* 0x000ea20000000800 */
[--C-:B------:R-:W-:Y:S01]  /*82d40*/  IMAD.IADD R0, R65, 0x1, R4.reuse ;  /* 0x0000000141007824 */ /* 0x100fe200078e0204 */
[-C--:B------:R-:W-:Y:S02]  /*82d50*/  LEA.HI.X.SX32 R7, R5, R3.reuse, 0x2, P5 ;  /* 0x0000000305077211 */ /* 0x080fe400028f16ff */
[CC--:B------:R-:W-:Y:S01]  /*82d60*/  LEA R64, P6, R65.reuse, R2.reuse, 0x2 ;  /* 0x0000000241407211 */ /* 0x0c0fe200078c10ff */
[C---:B------:R-:W-:Y:S01]  /*82d70*/  IMAD.IADD R5, R0.reuse, 0x1, R4 ;  /* 0x0000000100057824 */ /* 0x040fe200078e0204 */
[-C--:B------:R-:W-:Y:S02]  /*82d80*/  LEA R66, P5, R0, R2.reuse, 0x2 ;  /* 0x0000000200427211 */ /* 0x080fe400078a10ff */
[----:B------:R-:W-:Y:S02]  /*82d90*/  LEA.HI.X.SX32 R65, R65, R3, 0x2, P6 ;  /* 0x0000000341417211 */ /* 0x000fe400030f16ff */
[----:B----4-:R-:W-:-:S02]  /*82da0*/  LEA R68, P6, R5, R2, 0x2 ;  /* 0x0000000205447211 */ /* 0x010fc400078c10ff */
[-C--:B------:R-:W-:Y:S02]  /*82db0*/  LEA.HI.X.SX32 R67, R0, R3.reuse, 0x2, P5 ;  /* 0x0000000300437211 */ /* 0x080fe400028f16ff */
[----:B------:R-:W-:Y:S01]  /*82dc0*/  LEA.HI.X.SX32 R69, R5, R3, 0x2, P6 ;  /* 0x0000000305457211 */ /* 0x000fe200030f16ff */
[----:B------:R-:W-:Y:S01]  /*82dd0*/  @P4 STG.E desc[UR60][R6.64], R224 ;  /* 0x000000e006004986 */ /* 0x000fe2000c10193c */
[----:B------:R-:W-:Y:S01]  /*82de0*/  ISETP.LT.AND P4, PT, R11, R71, !P0 ;  /* 0x000000470b00720c */ /* 0x000fe20004781270 */
[----:B------:R-:W-:Y:S01]  /*82df0*/  IMAD.IADD R5, R5, 0x1, R4 ;  /* 0x0000000105057824 */ /* 0x000fe200078e0204 */
[----:B------:R-:W4:Y:S01]  /*82e00*/  LDC R71, c[0x0][0x22c] ;  /* 0x00008b00ff477b82 */ /* 0x000f220000000800 */
[----:B------:R2:W-:Y:S01]  /*82e10*/  @P3 STG.E desc[UR60][R64.64], R229 ;  /* 0x000000e540003986 */ /* 0x0005e2000c10193c */
[----:B-1----:R-:W-:-:S03]  /*82e20*/  ISETP.LT.AND P3, PT, R10, R70, !P0 ;  /* 0x000000460a00720c */ /* 0x002fc60004761270 */
[----:B------:R1:W-:Y:S03]  /*82e30*/  @P2 STG.E desc[UR60][R66.64], R225 ;  /* 0x000000e142002986 */ /* 0x0003e6000c10193c */
[----:B------:R-:W3:Y:S01]  /*82e40*/  LDC R70, c[0x0][0x22c] ;  /* 0x00008b00ff467b82 */ /* 0x000ee20000000800 */
[----:B------:R-:W4:Y:S04]  /*82e50*/  LDL.LU R11, [R1+0x1fe4] ;  /* 0x001fe400010b7983 */ /* 0x000f280000300800 */
[----:B------:R1:W-:Y:S04]  /*82e60*/  @P1 STG.E desc[UR60][R68.64], R230 ;  /* 0x000000e644001986 */ /* 0x0003e8000c10193c */
[----:B------:R-:W4:Y:S01]  /*82e70*/  LDL.LU R10, [R1+0x1ff8] ;  /* 0x001ff800010a7983 */ /* 0x000f220000300800 */
[----:B--2---:R-:W-:-:S03]  /*82e80*/  ISETP.LT.AND P2, PT, R9, R72, !P0 ;  /* 0x000000480900720c */ /* 0x004fc60004741270 */
[----:B------:R-:W2:Y:S01]  /*82e90*/  LDL.LU R9, [R1+0x2000] ;  /* 0x0020000001097983 */ /* 0x000ea20000300800 */
[----:B------:R-:W4:Y:S01]  /*82ea0*/  LDC R72, c[0x0][0x22c] ;  /* 0x00008b00ff487b82 */ /* 0x000f220000000800 */
[----:B------:R-:W-:Y:S02]  /*82eb0*/  ISETP.LT.AND P1, PT, R8, R73, !P0 ;  /* 0x000000490800720c */ /* 0x000fe40004721270 */
[----:B------:R-:W2:Y:S01]  /*82ec0*/  LDL.LU R8, [R1+0x1ffc] ;  /* 0x001ffc0001087983 */ /* 0x000ea20000300800 */
[C---:B------:R-:W-:Y:S01]  /*82ed0*/  IMAD.IADD R65, R5.reuse, 0x1, R4 ;  /* 0x0000000105417824 */ /* 0x040fe200078e0204 */
[----:B------:R-:W-:-:S03]  /*82ee0*/  LEA R6, P5, R5, R2, 0x2 ;  /* 0x0000000205067211 */ /* 0x000fc600078a10ff */
[----:B------:R-:W4:Y:S01]  /*82ef0*/  LDC R73, c[0x0][0x22c] ;  /* 0x00008b00ff497b82 */ /* 0x000f220000000800 */
[----:B------:R-:W-:Y:S02]  /*82f00*/  IADD3 R0, R65, R4, RZ ;  /* 0x0000000441007210 */ /* 0x000fe40007ffe0ff */
[-C--:B------:R-:W-:Y:S02]  /*82f10*/  LEA.HI.X.SX32 R7, R5, R3.reuse, 0x2, P5 ;  /* 0x0000000305077211 */ /* 0x080fe400028f16ff */
[CC--:B------:R-:W-:Y:S02]  /*82f20*/  LEA R64, P6, R65.reuse, R2.reuse, 0x2 ;  /* 0x0000000241407211 */ /* 0x0c0fe400078c10ff */
[CC--:B-1----:R-:W-:Y:S01]  /*82f30*/  LEA R66, P5, R0.reuse, R2.reuse, 0x2 ;  /* 0x0000000200427211 */ /* 0x0c2fe200078a10ff */
[C---:B------:R-:W-:Y:S01]  /*82f40*/  IMAD.IADD R5, R0.reuse, 0x1, R4 ;  /* 0x0000000100057824 */ /* 0x040fe200078e0204 */
[-C--:B------:R-:W-:Y:S02]  /*82f50*/  LEA.HI.X.SX32 R65, R65, R3.reuse, 0x2, P6 ;  /* 0x0000000341417211 */ /* 0x080fe400030f16ff */
[----:B------:R-:W-:Y:S01]  /*82f60*/  LEA.HI.X.SX32 R67, R0, R3, 0x2, P5 ;  /* 0x0000000300437211 */ /* 0x000fe200028f16ff */
[----:B------:R-:W-:Y:S01]  /*82f70*/  @P4 STG.E desc[UR60][R6.64], R226 ;  /* 0x000000e206004986 */ /* 0x000fe2000c10193c */
[----:B------:R-:W-:-:S03]  /*82f80*/  LEA R68, P6, R5, R2, 0x2 ;  /* 0x0000000205447211 */ /* 0x000fc600078c10ff */
[----:B------:R1:W-:Y:S01]  /*82f90*/  @P3 STG.E desc[UR60][R64.64], R231 ;  /* 0x000000e740003986 */ /* 0x0003e2000c10193c */
[----:B---3--:R-:W-:Y:S02]  /*82fa0*/  ISETP.LT.AND P3, PT, R13, R70, !P0 ;  /* 0x000000460d00720c */ /* 0x008fe40004761270 */
[----:B------:R-:W3:Y:S01]  /*82fb0*/  LDC R70, c[0x0][0x22c] ;  /* 0x00008b00ff467b82 */ /* 0x000ee20000000800 */
[----:B------:R1:W-:Y:S01]  /*82fc0*/  @P2 STG.E desc[UR60][R66.64], R227 ;  /* 0x000000e342002986 */ /* 0x0003e2000c10193c */
[----:B----4-:R-:W-:Y:S02]  /*82fd0*/  ISETP.LT.AND P2, PT, R12, R72, !P0 ;  /* 0x000000480c00720c */ /* 0x010fe40004741270 */
[----:B------:R-:W-:Y:S01]  /*82fe0*/  ISETP.LT.AND P4, PT, R14, R71, !P0 ;  /* 0x000000470e00720c */ /* 0x000fe20004781270 */
[----:B------:R-:W4:Y:S01]  /*82ff0*/  LDL.LU R12, [R1+0x2004] ;  /* 0x00200400010c7983 */ /* 0x000f220000300800 */
[C---:B------:R-:W-:Y:S02]  /*83000*/  LEA.HI.X.SX32 R69, R5.reuse, R3, 0x2, P6 ;  /* 0x0000000305457211 */ /* 0x040fe400030f16ff */
[----:B------:R-:W2:Y:S01]  /*83010*/  LDC R72, c[0x0][0x22c] ;  /* 0x00008b00ff487b82 */ /* 0x000ea20000000800 */
[----:B------:R-:W-:-:S07]  /*83020*/  IMAD.IADD R5, R5, 0x1, R4 ;  /* 0x0000000105057824 */ /* 0x000fce00078e0204 */
[----:B------:R-:W2:Y:S01]  /*83030*/  LDC R71, c[0x0][0x22c] ;  /* 0x00008b00ff477b82 */ /* 0x000ea20000000800 */
[C---:B-1----:R-:W-:Y:S01]  /*83040*/  IMAD.IADD R65, R5.reuse, 0x1, R4 ;  /* 0x0000000105417824 */ /* 0x042fe200078e0204 */
[----:B------:R-:W-:-:S03]  /*83050*/  LEA R6, P5, R5, R2, 0x2 ;  /* 0x0000000205067211 */ /* 0x000fc600078a10ff */
[----:B------:R-:W-:Y:S01]  /*83060*/  IMAD.IADD R0, R65, 0x1, R4 ;  /* 0x0000000141007824 */ /* 0x000fe200078e0204 */
[-C--:B------:R-:W-:Y:S02]  /*83070*/  LEA.HI.X.SX32 R7, R5, R3.reuse, 0x2, P5 ;  /* 0x0000000305077211 */ /* 0x080fe400028f16ff */
[CC--:B------:R-:W-:Y:S02]  /*83080*/  LEA R64, P6, R65.reuse, R2.reuse, 0x2 ;  /* 0x0000000241407211 */ /* 0x0c0fe400078c10ff */
[C---:B------:R-:W-:Y:S02]  /*83090*/  LEA R66, P5, R0.reuse, R2, 0x2 ;  /* 0x0000000200427211 */ /* 0x040fe400078a10ff */
[-C--:B------:R-:W-:Y:S02]  /*830a0*/  LEA.HI.X.SX32 R65, R65, R3.reuse, 0x2, P6 ;  /* 0x0000000341417211 */ /* 0x080fe400030f16ff */
[----:B------:R-:W-:Y:S01]  /*830b0*/  LEA.HI.X.SX32 R67, R0, R3, 0x2, P5 ;  /* 0x0000000300437211 */ /* 0x000fe200028f16ff */
[----:B------:R1:W-:Y:S01]  /*830c0*/  @P1 STG.E desc[UR60][R68.64], R220 ;  /* 0x000000dc44001986 */ /* 0x0003e2000c10193c */
[----:B------:R-:W-:-:S02]  /*830d0*/  ISETP.LT.AND P1, PT, R11, R73, !P0 ;  /* 0x000000490b00720c */ /* 0x000fc40004721270 */
[----:B------:R-:W4:Y:S01]  /*830e0*/  LDC R73, c[0x0][0x22c] ;  /* 0x00008b00ff497b82 */ /* 0x000f220000000800 */
[----:B------:R-:W-:Y:S01]  /*830f0*/  @P4 STG.E desc[UR60][R6.64], R216 ;  /* 0x000000d806004986 */ /* 0x000fe2000c10193c */
[----:B---3--:R-:W-:-:S03]  /*83100*/  ISETP.LT.AND P4, PT, R10, R70, !P0 ;  /* 0x000000460a00720c */ /* 0x008fc60004781270 */
[----:B------:R-:W3:Y:S01]  /*83110*/  LDL.LU R11, [R1+0x2010] ;  /* 0x00201000010b7983 */ /* 0x000ee20000300800 */
[----:B------:R-:W-:Y:S02]  /*83120*/  IADD3 R5, R0, R4, RZ ;  /* 0x0000000400057210 */ /* 0x000fe40007ffe0ff */
[----:B------:R-:W3:Y:S01]  /*83130*/  LDC R70, c[0x0][0x22c] ;  /* 0x00008b00ff467b82 */ /* 0x000ee20000000800 */
[----:B------:R1:W-:Y:S04]  /*83140*/  @P3 STG.E desc[UR60][R64.64], R221 ;  /* 0x000000dd40003986 */ /* 0x0003e8000c10193c */
[----:B------:R4:W-:Y:S04]  /*83150*/  @P2 STG.E desc[UR60][R66.64], R217 ;  /* 0x000000d942002986 */ /* 0x0009e8000c10193c */
[----:B------:R-:W3:Y:S01]  /*83160*/  LDL.LU R10, [R1+0x2020] ;  /* 0x00202000010a7983 */ /* 0x000ee20000300800 */
[----:B--2---:R-:W-:-:S03]  /*83170*/  ISETP.LT.AND P3, PT, R9, R72, !P0 ;  /* 0x000000480900720c */ /* 0x004fc60004761270 */
[----:B------:R-:W2:Y:S01]  /*83180*/  LDL.LU R9, [R1+0x2024] ;  /* 0x0020240001097983 */ /* 0x000ea20000300800 */
[C---:B-1----:R-:W-:Y:S01]  /*83190*/  LEA R68, P6, R5.reuse, R2, 0x2 ;  /* 0x0000000205447211 */ /* 0x042fe200078c10ff */
[----:B------:R-:W1:Y:S01]  /*831a0*/  LDC R72, c[0x0][0x22c] ;  /* 0x00008b00ff487b82 */ /* 0x000e620000000800 */
[----:B------:R-:W-:Y:S02]  /*831b0*/  ISETP.LT.AND P2, PT, R8, R71, !P0 ;  /* 0x000000470800720c */ /* 0x000fe40004741270 */
[----:B------:R-:W2:Y:S01]  /*831c0*/  LDL.LU R8, [R1+0x2028] ;  /* 0x0020280001087983 */ /* 0x000ea20000300800 */
[C---:B------:R-:W-:Y:S01]  /*831d0*/  LEA.HI.X.SX32 R69, R5.reuse, R3, 0x2, P6 ;  /* 0x0000000305457211 */ /* 0x040fe200030f16ff */
[----:B------:R-:W-:-:S03]  /*831e0*/  IMAD.IADD R5, R5, 0x1, R4 ;  /* 0x0000000105057824 */ /* 0x000fc600078e0204 */
[----:B------:R-:W1:Y:S01]  /*831f0*/  LDC R71, c[0x0][0x22c] ;  /* 0x00008b00ff477b82 */ /* 0x000e620000000800 */
[----:B------:R-:W2:Y:S04]  /*83200*/  LDL.LU R15, [R1+0x2040] ;  /* 0x00204000010f7983 */ /* 0x000ea80000300800 */
[----:B------:R-:W2:Y:S01]  /*83210*/  LDL.LU R14, [R1+0x2034] ;  /* 0x00203400010e7983 */ /* 0x000ea20000300800 */
[----:B------:R-:W-:-:S03]  /*83220*/  IMAD.IADD R65, R5, 0x1, R4 ;  /* 0x0000000105417824 */ /* 0x000fc600078e0204 */
[----:B------:R4:W-:Y:S04]  /*83230*/  @P1 STG.E desc[UR60][R68.64], R222 ;  /* 0x000000de44001986 */ /* 0x0009e8000c10193c */
[----:B------:R-:W2:Y:S01]  /*83240*/  LDL.LU R13, [R1+0x204c] ;  /* 0x00204c00010d7983 */ /* 0x000ea20000300800 */
[-C--:B------:R-:W-:Y:S01]  /*83250*/  LEA R6, P5, R5, R2.reuse, 0x2 ;  /* 0x0000000205067211 */ /* 0x080fe200078a10ff */
[--C-:B------:R-:W-:Y:S01]  /*83260*/  IMAD.IADD R0, R65, 0x1, R4.reuse ;  /* 0x0000000141007824 */ /* 0x100fe200078e0204 */
[----:B----4-:R-:W-:Y:S02]  /*83270*/  ISETP.LT.AND P1, PT, R12, R73, !P0 ;  /* 0x000000490c00720c */ /* 0x010fe40004721270 */
[----:B------:R-:W4:Y:S01]  /*83280*/  LDC R73, c[0x0][0x22c] ;  /* 0x00008b00ff497b82 */ /* 0x000f220000000800 */
[----:B------:R-:W4:Y:S01]  /*83290*/  LDL.LU R12, [R1+0x2050] ;  /* 0x00205000010c7983 */ /* 0x000f220000300800 */
[----:B------:R-:W-:Y:S01]  /*832a0*/  LEA.HI.X.SX32 R7, R5, R3, 0x2, P5 ;  /* 0x0000000305077211 */ /* 0x000fe200028f16ff */
[----:B------:R-:W-:Y:S01]  /*832b0*/  IMAD.IADD R5, R0, 0x1, R4 ;  /* 0x0000000100057824 */ /* 0x000fe200078e0204 */
[----:B------:R-:W-:-:S02]  /*832c0*/  LEA R64, P6, R65, R2, 0x2 ;  /* 0x0000000241407211 */ /* 0x000fc400078c10ff */
[CC--:B------:R-:W-:Y:S02]  /*832d0*/  LEA R66, P5, R0.reuse, R2.reuse, 0x2 ;  /* 0x0000000200427211 */ /* 0x0c0fe400078a10ff */
[-C--:B------:R-:W-:Y:S02]  /*832e0*/  LEA.HI.X.SX32 R65, R65, R3.reuse, 0x2, P6 ;  /* 0x0000000341417211 */ /* 0x080fe400030f16ff */
[C---:B------:R-:W-:Y:S02]  /*832f0*/  LEA R68, P6, R5.reuse, R2, 0x2 ;  /* 0x0000000205447211 */ /* 0x040fe400078c10ff */
[-C--:B------:R-:W-:Y:S02]  /*83300*/  LEA.HI.X.SX32 R67, R0, R3.reuse, 0x2, P5 ;  /* 0x0000000300437211 */ /* 0x080fe400028f16ff */
[----:B------:R-:W-:Y:S01]  /*83310*/  LEA.HI.X.SX32 R69, R5, R3, 0x2, P6 ;  /* 0x0000000305457211 */ /* 0x000fe200030f16ff */
[----:B------:R-:W-:Y:S04]  /*83320*/  @P4 STG.E desc[UR60][R6.64], R218 ;  /* 0x000000da06004986 */ /* 0x000fe8000c10193c */
[----:B------:R4:W-:Y:S04]  /*83330*/  @P3 STG.E desc[UR60][R64.64], R223 ;  /* 0x000000df40003986 */ /* 0x0009e8000c10193c */
[----:B------:R-:W-:Y:S04]  /*83340*/  @P2 STG.E desc[UR60][R66.64], R219 ;  /* 0x000000db42002986 */ /* 0x000fe8000c10193c */
[----:B------:R4:W-:Y:S01]  /*83350*/  @P1 STG.E desc[UR60][R68.64], R212 ;  /* 0x000000d444001986 */ /* 0x0009e2000c10193c */
[----:B---3--:R-:W-:-:S03]  /*83360*/  ISETP.LT.AND P4, PT, R11, R70, !P0 ;  /* 0x000000460b00720c */ /* 0x008fc60004781270 */
[----:B------:R-:W3:Y:S01]  /*83370*/  LDL.LU R11, [R1+0x2060] ;  /* 0x00206000010b7983 */ /* 0x000ee20000300800 */
[----:B------:R-:W-:Y:S01]  /*83380*/  IADD3 R5, R5, R4, RZ ;  /* 0x0000000405057210 */ /* 0x000fe20007ffe0ff */
[----:B------:R-:W4:Y:S01]  /*83390*/  LDC R70, c[0x0][0x22c] ;  /* 0x00008b00ff467b82 */ /* 0x000f220000000800 */
[----:B-1----:R-:W-:Y:S02]  /*833a0*/  ISETP.LT.AND P3, PT, R10, R71, !P0 ;  /* 0x000000470a00720c */ /* 0x002fe40004761270 */
[----:B------:R-:W3:Y:S01]  /*833b0*/  LDL.LU R10, [R1+0x2080] ;  /* 0x00208000010a7983 */ /* 0x000ee20000300800 */
[----:B--2---:R-:W-:Y:S02]  /*833c0*/  ISETP.LT.AND P2, PT, R9, R74, !P0 ;  /* 0x0000004a0900720c */ /* 0x004fe40004741270 */
[----:B----4-:R-:W-:Y:S01]  /*833d0*/  ISETP.LT.AND P1, PT, R8, R73, !P0 ;  /* 0x000000490800720c */ /* 0x010fe20004721270 */
[----:B------:R-:W2:Y:S01]  /*833e0*/  LDL.LU R9, [R1+0x2070] ;  /* 0x0020700001097983 */ /* 0x000ea20000300800 */
[C-C-:B------:R-:W-:Y:S01]  /*833f0*/  IMAD.IADD R65, R5.reuse, 0x1, R4.reuse ;  /* 0x0000000105417824 */ /* 0x140fe200078e0204 */
[----:B------:R-:W-:Y:S01]  /*83400*/  LEA R6, P5, R5, R2, 0x2 ;  /* 0x0000000205067211 */ /* 0x000fe200078a10ff */
[----:B------:R-:W1:Y:S01]  /*83410*/  LDC R71, c[0x0][0x22c] ;  /* 0x00008b00ff477b82 */ /* 0x000e620000000800 */
[----:B------:R-:W4:Y:S01]  /*83420*/  LDL.LU R8, [R1+0x2064] ;  /* 0x0020640001087983 */ /* 0x000f220000300800 */
[----:B------:R-:W-:Y:S01]  /*83430*/  IMAD.IADD R0, R65, 0x1, R4 ;  /* 0x0000000141007824 */ /* 0x000fe200078e0204 */
[----:B------:R-:W-:-:S05]  /*83440*/  LEA.HI.X.SX32 R7, R5, R3, 0x2, P5 ;  /* 0x0000000305077211 */ /* 0x000fca00028f16ff */
[----:B------:R-:W1:Y:S01]  /*83450*/  LDC R74, c[0x0][0x22c] ;  /* 0x00008b00ff4a7b82 */ /* 0x000e620000000800 */
[----:B------:R-:W-:Y:S01]  /*83460*/  LEA R64, P6, R65, R2, 0x2 ;  /* 0x0000000241407211 */ /* 0x000fe200078c10ff */
[----:B------:R-:W-:-:S03]  /*83470*/  IMAD.IADD R5, R0, 0x1, R4 ;  /* 0x0000000100057824 */ /* 0x000fc600078e0204 */
[-C--:B------:R-:W-:Y:S02]  /*83480*/  LEA.HI.X.SX32 R65, R65, R3.reuse, 0x2, P6 ;  /* 0x0000000341417211 */ /* 0x080fe400030f16ff */
[CC--:B------:R-:W-:Y:S01]  /*83490*/  LEA R68, P6, R5.reuse, R2.reuse, 0x2 ;  /* 0x0000000205447211 */ /* 0x0c0fe200078c10ff */
[----:B------:R-:W3:Y:S01]  /*834a0*/  LDC R73, c[0x0][0x22c] ;  /* 0x00008b00ff497b82 */ /* 0x000ee20000000800 */
[C---:B------:R-:W-:Y:S02]  /*834b0*/  LEA R66, P5, R0.reuse, R2, 0x2 ;  /* 0x0000000200427211 */ /* 0x040fe400078a10ff */
[CC--:B------:R-:W-:Y:S01]  /*834c0*/  LEA.HI.X.SX32 R69, R5.reuse, R3.reuse, 0x2, P6 ;  /* 0x0000000305457211 */ /* 0x0c0fe200030f16ff */
[----:B------:R-:W-:Y:S01]  /*834d0*/  IMAD.IADD R5, R5, 0x1, R4 ;  /* 0x0000000105057824 */ /* 0x000fe200078e0204 */
[----:B------:R-:W-:Y:S01]  /*834e0*/  LEA.HI.X.SX32 R67, R0, R3, 0x2, P5 ;  /* 0x0000000300437211 */ /* 0x000fe200028f16ff */
[----:B------:R1:W-:Y:S04]  /*834f0*/  @P4 STG.E desc[UR60][R6.64], R208 ;  /* 0x000000d006004986 */ /* 0x0003e8000c10193c */
[----:B------:R1:W-:Y:S01]  /*83500*/  @P3 STG.E desc[UR60][R64.64], R213 ;  /* 0x000000d540003986 */ /* 0x0003e2000c10193c */
[----:B------:R-:W-:-:S02]  /*83510*/  ISETP.LT.AND P3, PT, R14, R70, !P0 ;  /* 0x000000460e00720c */ /* 0x000fc40004761270 */
[----:B------:R-:W3:Y:S01]  /*83520*/  LDC R70, c[0x0][0x22c] ;  /* 0x00008b00ff467b82 */ /* 0x000ee20000000800 */
[----:B------:R1:W-:Y:S02]  /*83530*/  @P2 STG.E desc[UR60][R66.64], R209 ;  /* 0x000000d142002986 */ /* 0x0003e4000c10193c */
[----:B-1----:R-:W-:Y:S02]  /*83540*/  LEA R6, P4, R5, R2, 0x2 ;  /* 0x0000000205067211 */ /* 0x002fe400078810ff */
[----:B------:R1:W-:Y:S01]  /*83550*/  @P1 STG.E desc[UR60][R68.64], R214 ;  /* 0x000000d644001986 */ /* 0x0003e2000c10193c */
[----:B------:R-:W-:Y:S02]  /*83560*/  ISETP.LT.AND P2, PT, R13, R72, !P0 ;  /* 0x000000480d00720c */ /* 0x000fe40004741270 */
[C---:B------:R-:W-:Y:S01]  /*83570*/  IADD3 R65, R5.reuse, R4, RZ ;  /* 0x0000000405417210 */ /* 0x040fe20007ffe0ff */
[----:B------:R-:W2:Y:S01]  /*83580*/  LDC R72, c[0x0][0x22c] ;  /* 0x00008b00ff487b82 */ /* 0x000ea20000000800 */
[----:B------:R-:W-:-:S02]  /*83590*/  LEA.HI.X.SX32 R7, R5, R3, 0x2, P4 ;  /* 0x0000000305077211 */ /* 0x000fc400020f16ff */
[----:B------:R-:W-:Y:S02]  /*835a0*/  ISETP.LT.AND P1, PT, R15, R71, !P0 ;  /* 0x000000470f00720c */ /* 0x000fe40004721270 */
[----:B------:R-:W-:Y:S02]  /*835b0*/  ISETP.LT.AND P4, PT, R12, R74, !P0 ;  /* 0x0000004a0c00720c */ /* 0x000fe40004781270 */
[----:B------:R-:W4:Y:S01]  /*835c0*/  LDL.LU R12, [R1+0x2094] ;  /* 0x00209400010c7983 */ /* 0x000f220000300800 */
[----:B------:R-:W4:Y:S01]  /*835d0*/  LDC R71, c[0x0][0x22c] ;  /* 0x00008b00ff477b82 */ /* 0x000f220000000800 */
[C---:B------:R-:W-:Y:S01]  /*835e0*/  IMAD.IADD R0, R65.reuse, 0x1, R4 ;  /* 0x0000000141007824 */ /* 0x040fe200078e0204 */
[----:B------:R-:W-:-:S03]  /*835f0*/  LEA R64, P6, R65, R2, 0x2 ;  /* 0x0000000241407211 */ /* 0x000fc600078c10ff */
[C-C-:B------:R-:W-:Y:S01]  /*83600*/  IMAD.IADD R5, R0.reuse, 0x1, R4.reuse ;  /* 0x0000000100057824 */ /* 0x140fe200078e0204 */
[CC--:B------:R-:W-:Y:S02]  /*83610*/  LEA R66, P5, R0.reuse, R2.reuse, 0x2 ;  /* 0x0000000200427211 */ /* 0x0c0fe400078a10ff */
[-C--:B------:R-:W-:Y:S01]  /*83620*/  LEA.HI.X.SX32 R65, R65, R3.reuse, 0x2, P6 ;  /* 0x0000000341417211 */ /* 0x080fe200030f16ff */
[----:B------:R-:W4:Y:S01]  /*83630*/  LDC R15, c[0x0][0x248] ;  /* 0x00009200ff0f7b82 */ /* 0x000f220000000800 */
[C---:B-1----:R-:W-:Y:S02]  /*83640*/  LEA R68, P6, R5.reuse, R2, 0x2 ;  /* 0x0000000205447211 */ /* 0x042fe400078c10ff */
[-C--:B------:R-:W-:Y:S02]  /*83650*/  LEA.HI.X.SX32 R67, R0, R3.reuse, 0x2, P5 ;  /* 0x0000000300437211 */ /* 0x080fe400028f16ff */
[C---:B------:R-:W-:Y:S01]  /*83660*/  LEA.HI.X.SX32 R69, R5.reuse, R3, 0x2, P6 ;  /* 0x0000000305457211 */ /* 0x040fe200030f16ff */
[----:B------:R-:W-:Y:S04]  /*83670*/  @P1 STG.E desc[UR60][R6.64], R210 ;  /* 0x000000d206001986 */ /* 0x000fe8000c10193c */
[----:B------:R-:W-:Y:S04]  /*83680*/  @P3 STG.E desc[UR60][R64.64], R215 ;  /* 0x000000d740003986 */ /* 0x000fe8000c10193c */
[----:B------:R1:W-:Y:S01]  /*83690*/  @P2 STG.E desc[UR60][R66.64], R211 ;  /* 0x000000d342002986 */ /* 0x0003e2000c10193c */
[----:B---3--:R-:W-:Y:S01]  /*836a0*/  ISETP.LT.AND P3, PT, R10, R73, !P0 ;  /* 0x000000490a00720c */ /* 0x008fe20004761270 */
[----:B------:R-:W-:Y:S01]  /*836b0*/  IMAD.IADD R0, R5, 0x1, R4 ;  /* 0x0000000105007824 */ /* 0x000fe200078e0204 */
[----:B------:R-:W3:Y:S01]  /*836c0*/  LDC R73, c[0x0][0x22c] ;  /* 0x00008b00ff497b82 */ /* 0x000ee20000000800 */
[----:B------:R1:W-:Y:S01]  /*836d0*/  @P4 STG.E desc[UR60][R68.64], R204 ;  /* 0x000000cc44004986 */ /* 0x0003e2000c10193c */
[----:B------:R-:W-:-:S03]  /*836e0*/  ISETP.LT.AND P4, PT, R11, R70, !P0 ;  /* 0x000000460b00720c */ /* 0x000fc60004781270 */
[----:B------:R-:W3:Y:S03]  /*836f0*/  LDL.LU R11, [R1+0x20a0] ;  /* 0x0020a000010b7983 */ /* 0x000ee60000300800 */
[----:B------:R-:W1:Y:S01]  /*83700*/  LDC R70, c[0x0][0x22c] ;  /* 0x00008b00ff467b82 */ /* 0x000e620000000800 */
[----:B------:R-:W3:Y:S01]  /*83710*/  LDL.LU R10, [R1+0x209c] ;  /* 0x00209c00010a7983 */ /* 0x000ee20000300800 */
[----:B--2---:R-:W-:-:S03]  /*83720*/  ISETP.LT.AND P2, PT, R9, R72, !P0 ;  /* 0x000000480900720c */ /* 0x004fc60004741270 */
[----:B------:R-:W2:Y:S01]  /*83730*/  LDL.LU R9, [R1+0x20b4] ;  /* 0x0020b40001097983 */ /* 0x000ea20000300800 */
[----:B----4-:R-:W-:Y:S01]  /*83740*/  ISETP.LT.AND P1, PT, R8, R71, !P0 ;  /* 0x000000470800720c */ /* 0x010fe20004721270 */
[C---:B-1----:R-:W-:Y:S02]  /*83750*/  IMAD.IADD R66, R0.reuse, 0x1, R4 ;  /* 0x0000000100427824 */ /* 0x042fe400078e0204 */
[----:B------:R-:W4:Y:S01]  /*83760*/  LDL.LU R8, [R1+0x20c8] ;  /* 0x0020c80001087983 */ /* 0x000f220000300800 */
[-C--:B------:R-:W-:Y:S01]  /*83770*/  LEA R64, P5, R0, R2.reuse, 0x2 ;  /* 0x0000000200407211 */ /* 0x080fe200078a10ff */
[----:B------:R-:W1:Y:S01]  /*83780*/  LDC R72, c[0x0][0x22c] ;  /* 0x00008b00ff487b82 */ /* 0x000e620000000800 */
[C---:B------:R-:W-:Y:S01]  /*83790*/  LEA R68, P6, R66.reuse, R2, 0x2 ;  /* 0x0000000242447211 */ /* 0x040fe200078c10ff */
[----:B------:R-:W4:Y:S01]  /*837a0*/  LDL.LU R13, [R1+0x20c4] ;  /* 0x0020c400010d7983 */ /* 0x000f220000300800 */
[----:B------:R-:W-:Y:S02]  /*837b0*/  IADD3 R6, R66, R4, RZ ;  /* 0x0000000442067210 */ /* 0x000fe40007ffe0ff */
[----:B------:R-:W-:-:S02]  /*837c0*/  LEA.HI.X.SX32 R65, R0, R3, 0x2, P5 ;  /* 0x0000000300417211 */ /* 0x000fc400028f16ff */
[-C--:B------:R-:W-:Y:S02]  /*837d0*/  LEA.HI.X.SX32 R69, R66, R3.reuse, 0x2, P6 ;  /* 0x0000000342457211 */ /* 0x080fe400030f16ff */
[C---:B------:R-:W-:Y:S01]  /*837e0*/  LEA R66, P5, R6.reuse, R2, 0x2 ;  /* 0x0000000206427211 */ /* 0x040fe200078a10ff */
[----:B------:R1:W-:Y:S03]  /*837f0*/  @P4 STG.E desc[UR60][R64.64], R200 ;  /* 0x000000c840004986 */ /* 0x0003e6000c10193c */
[C---:B------:R-:W-:Y:S01]  /*83800*/  LEA.HI.X.SX32 R67, R6.reuse, R3, 0x2, P5 ;  /* 0x0000000306437211 */ /* 0x040fe200028f16ff */
[----:B------:R1:W-:Y:S01]  /*83810*/  @P3 STG.E desc[UR60][R68.64], R205 ;  /* 0x000000cd44003986 */ /* 0x0003e2000c10193c */
[----:B------:R-:W-:-:S03]  /*83820*/  IMAD.IADD R5, R6, 0x1, R4 ;  /* 0x0000000106057824 */ /* 0x000fc600078e0204 */
[----:B------:R1:W-:Y:S01]  /*83830*/  @P2 STG.E desc[UR60][R66.64], R201 ;  /* 0x000000c942002986 */ /* 0x0003e2000c10193c */
[C---:B------:R-:W-:Y:S01]  /*83840*/  IMAD.IADD R7, R5.reuse, 0x1, R4 ;  /* 0x0000000105077824 */ /* 0x040fe200078e0204 */
[----:B-1----:R-:W-:Y:S01]  /*83850*/  LEA R64, P4, R5, R2, 0x2 ;  /* 0x0000000205407211 */ /* 0x002fe200078810ff */
[----:B------:R-:W1:Y:S08]  /*83860*/  LDC R68, c[0x0][0x22c] ;  /* 0x00008b00ff447b82 */ /* 0x000e700000000800 */
[----:B------:R-:W2:Y:S01]  /*83870*/  LDC R66, c[0x0][0x22c] ;  /* 0x00008b00ff427b82 */ /* 0x000ea20000000800 */
[----:B------:R-:W-:-:S07]  /*83880*/  ISETP.LT.AND P3, PT, R12, R70, !P0 ;  /* 0x000000460c00720c */ /* 0x000fce0004761270 */
[----:B------:R-:W4:Y:S01]  /*83890*/  LDC R70, c[0x0][0x22c] ;  /* 0x00008b00ff467b82 */ /* 0x000f220000000800 */
[----:B------:R-:W4:Y:S01]  /*838a0*/  LDL.LU R12, [R1+0x20d8] ;  /* 0x0020d800010c7983 */ /* 0x000f220000300800 */
[----:B------:R-:W-:Y:S01]  /*838b0*/  LEA.HI.X.SX32 R65, R5, R3, 0x2, P4 ;  /* 0x0000000305417211 */ /* 0x000fe200020f16ff */
[----:B------:R-:W-:-:S04]  /*838c0*/  IMAD.IADD R0, R7, 0x1, R4 ;  /* 0x0000000107007824 */ /* 0x000fc800078e0204 */
[----:B------:R1:W-:Y:S01]  /*838d0*/  @P1 STG.E desc[UR60][R64.64], R206 ;  /* 0x000000ce40001986 */ /* 0x0003e2000c10193c */
[----:B------:R-:W-:Y:S01]  /*838e0*/  LEA R76, P1, R7, R2, 0x2 ;  /* 0x00000002074c7211 */ /* 0x000fe200078210ff */
[----:B------:R-:W-:-:S03]  /*838f0*/  IMAD.IADD R6, R0, 0x1, R4 ;  /* 0x0000000100067824 */ /* 0x000fc600078e0204 */
[----:B------:R-:W-:Y:S02]  /*83900*/  LEA.HI.X.SX32 R77, R7, R3, 0x2, P1 ;  /* 0x00000003074d7211 */ /* 0x000fe400008f16ff */
[----:B-1----:R-:W-:-:S03]  /*83910*/  LEA R64, P2, R6, R2, 0x2 ;  /* 0x0000000206407211 */ /* 0x002fc600078410ff */
[----:B------:R-:W-:Y:S01]  /*83920*/  @P3 STG.E desc[UR60][R76.64], R202 ;  /* 0x000000ca4c003986 */ /* 0x000fe2000c10193c */
[----:B------:R-:W-:Y:S02]  /*83930*/  LEA.HI.X.SX32 R65, R6, R3, 0x2, P2 ;  /* 0x0000000306417211 */ /* 0x000fe400010f16ff */
[----:B---3--:R-:W-:Y:S02]  /*83940*/  ISETP.LT.AND P4, PT, R11, R73, !P0 ;  /* 0x000000490b00720c */ /* 0x008fe40004781270 */
[----:B------:R-:W3:Y:S01]  /*83950*/  LDL.LU R11, [R1+0x20e4] ;  /* 0x0020e400010b7983 */ /* 0x000ee20000300800 */
[----:B------:R-:W-:-:S03]  /*83960*/  ISETP.LT.AND P5, PT, R10, R72, !P0 ;  /* 0x000000480a00720c */ /* 0x000fc600047a1270 */
[----:B------:R-:W3:Y:S01]  /*83970*/  LDL.LU R10, [R1+0x2104] ;  /* 0x00210400010a7983 */ /* 0x000ee20000300800 */
[----:B--2---:R-:W-:-:S03]  /*83980*/  ISETP.LT.AND P3, PT, R9, R66, !P0 ;  /* 0x000000420900720c */ /* 0x004fc60004761270 */
[----:B------:R-:W2:Y:S01]  /*83990*/  LDL.LU R9, [R1+0x20f8] ;  /* 0x0020f80001097983 */ /* 0x000ea20000300800 */
[----:B----4-:R-:W-:-:S03]  /*839a0*/  ISETP.LT.AND P2, PT, R8, R70, !P0 ;  /* 0x000000460800720c */ /* 0x010fc60004741270 */
[----:B------:R-:W4:Y:S01]  /*839b0*/  LDL.LU R8, [R1+0x20f0] ;  /* 0x0020f00001087983 */ /* 0x000f220000300800 */
[----:B------:R-:W-:-:S04]  /*839c0*/  LEA R78, P1, R0, R2, 0x2 ;  /* 0x00000002004e7211 */ /* 0x000fc800078210ff */
[----:B------:R-:W-:Y:S02]  /*839d0*/  LEA.HI.X.SX32 R79, R0, R3, 0x2, P1 ;  /* 0x00000003004f7211 */ /* 0x000fe400008f16ff */
[----:B------:R-:W-:-:S03]  /*839e0*/  IADD3 R5, R6, R4, RZ ;  /* 0x0000000406057210 */ /* 0x000fc60007ffe0ff */
[----:B------:R1:W-:Y:S04]  /*839f0*/  @P4 STG.E desc[UR60][R78.64], R207 ;  /* 0x000000cf4e004986 */ /* 0x0003e8000c10193c */
[----:B------:R1:W-:Y:S01]  /*83a00*/  @P5 STG.E desc[UR60][R64.64], R203 ;  /* 0x000000cb40005986 */ /* 0x0003e2000c10193c */
[C---:B------:R-:W-:Y:S01]  /*83a10*/  IMAD.IADD R67, R5.reuse, 0x1, R4 ;  /* 0x0000000105437824 */ /* 0x040fe200078e0204 */
[----:B-1----:R-:W3:Y:S01]  /*83a20*/  LDC R78, c[0x0][0x22c] ;  /* 0x00008b00ff4e7b82 */ /* 0x002ee20000000800 */
[----:B------:R-:W-:-:S04]  /*83a30*/  LEA R64, P4, R5, R2, 0x2 ;  /* 0x0000000205407211 */ /* 0x000fc800078810ff */
[----:B------:R-:W-:-:S03]  /*83a40*/  LEA.HI.X.SX32 R65, R5, R3, 0x2, P4 ;  /* 0x0000000305417211 */ /* 0x000fc600020f16ff */
[----:B------:R-:W4:Y:S01]  /*83a50*/  LDC R79, c[0x0][0x22c] ;  /* 0x00008b00ff4f7b82 */ /* 0x000f220000000800 */
[C-C-:B------:R-:W-:Y:S01]  /*83a60*/  IMAD.IADD R69, R67.reuse, 0x1, R4.reuse ;  /* 0x0000000143457824 */ /* 0x140fe200078e0204 */
[----:B------:R-:W-:Y:S02]  /*83a70*/  LEA R66, P5, R67, R2, 0x2 ;  /* 0x0000000243427211 */ /* 0x000fe400078a10ff */
[----:B------:R-:W-:Y:S01]  /*83a80*/  ISETP.LT.AND P1, PT, R13, R68, !P0 ;  /* 0x000000440d00720c */ /* 0x000fe20004721270 */
[----:B------:R-:W-:Y:S01]  /*83a90*/  IMAD.IADD R71, R69, 0x1, R4 ;  /* 0x0000000145477824 */ /* 0x000fe200078e0204 */
[----:B------:R-:W-:Y:S02]  /*83aa0*/  ISETP.LT.AND P4, PT, R12, R82, !P0 ;  /* 0x000000520c00720c */ /* 0x000fe40004781270 */
[----:B------:R-:W4:Y:S01]  /*83ab0*/  LDL.LU R12, [R1+0x2114] ;  /* 0x00211400010c7983 */ /* 0x000f220000300800 */
[-C--:B------:R-:W-:Y:S02]  /*83ac0*/  LEA.HI.X.SX32 R67, R67, R3.reuse, 0x2, P5 ;  /* 0x0000000343437211 */ /* 0x080fe400028f16ff */
[CC--:B------:R-:W-:Y:S01]  /*83ad0*/  LEA R76, P5, R69.reuse, R2.reuse, 0x2 ;  /* 0x00000002454c7211 */ /* 0x0c0fe200078a10ff */
[----:B------:R1:W-:Y:S03]  /*83ae0*/  @P3 STG.E desc[UR60][R64.64], R196 ;  /* 0x000000c440003986 */ /* 0x0003e6000c10193c */
[----:B------:R-:W-:Y:S01]  /*83af0*/  LEA.HI.X.SX32 R77, R69, R3, 0x2, P5 ;  /* 0x00000003454d7211 */ /* 0x000fe200028f16ff */
[----:B------:R-:W-:Y:S01]  /*83b00*/  @P2 STG.E desc[UR60][R66.64], R192 ;  /* 0x000000c042002986 */ /* 0x000fe2000c10193c */
[----:B-1----:R-:W-:-:S04]  /*83b10*/  LEA R64, P3, R71, R2, 0x2 ;  /* 0x0000000247407211 */ /* 0x002fc800078610ff */
[----:B------:R-:W-:Y:S01]  /*83b20*/  LEA.HI.X.SX32 R65, R71, R3, 0x2, P3 ;  /* 0x0000000347417211 */ /* 0x000fe200018f16ff */
[----:B------:R-:W-:Y:S04]  /*83b30*/  @P1 STG.E desc[UR60][R76.64], R197 ;  /* 0x000000c54c001986 */ /* 0x000fe8000c10193c */
[----:B------:R1:W-:Y:S01]  /*83b40*/  @P4 STG.E desc[UR60][R64.64], R193 ;  /* 0x000000c140004986 */ /* 0x0003e2000c10193c */
[----:B---3--:R-:W-:-:S03]  /*83b50*/  ISETP.LT.AND P4, PT, R11, R78, !P0 ;  /* 0x0000004e0b00720c */ /* 0x008fc60004781270 */
[----:B------:R-:W3:Y:S01]  /*83b60*/  LDL.LU R11, [R1+0x2124] ;  /* 0x00212400010b7983 */ /* 0x000ee20000300800 */
[----:B------:R-:W-:Y:S01]  /*83b70*/  IMAD.IADD R75, R71, 0x1, R4 ;  /* 0x00000001474b7824 */ /* 0x000fe200078e0204 */
[----:B------:R-:W-:Y:S01]  /*83b80*/  ISETP.LT.AND P3, PT, R10, R81, !P0 ;  /* 0x000000510a00720c */ /* 0x000fe20004761270 */
[----:B------:R-:W1:Y:S01]  /*83b90*/  LDC R78, c[0x0][0x22c] ;  /* 0x00008b00ff4e7b82 */ /* 0x000e620000000800 */
[----:B------:R-:W3:Y:S01]  /*83ba0*/  LDL.LU R10, [R1+0x2120] ;  /* 0x00212000010a7983 */ /* 0x000ee20000300800 */
[----:B--2---:R-:W-:-:S03]  /*83bb0*/  ISETP.LT.AND P2, PT, R9, R80, !P0 ;  /* 0x000000500900720c */ /* 0x004fc60004741270 */
[----:B------:R-:W2:Y:S01]  /*83bc0*/  LDL.LU R9, [R1+0x213c] ;  /* 0x00213c0001097983 */ /* 0x000ea20000300800 */
[----:B----4-:R-:W-:Y:S02]  /*83bd0*/  ISETP.LT.AND P1, PT, R8, R79, !P0 ;  /* 0x0000004f0800720c */ /* 0x010fe40004721270 */
[----:B------:R-:W3:Y:S01]  /*83be0*/  LDC R80, c[0x0][0x22c] ;  /* 0x00008b00ff507b82 */ /* 0x000ee20000000800 */
[----:B------:R-:W4:Y:S01]  /*83bf0*/  LDL.LU R8, [R1+0x214c] ;  /* 0x00214c0001087983 */ /* 0x000f220000300800 */
[C---:B------:R-:W-:Y:S02]  /*83c00*/  IADD3 R73, R75.reuse, R4, RZ ;  /* 0x000000044b497210 */ /* 0x040fe40007ffe0ff */
[-C--:B-1----:R-:W-:Y:S01]  /*83c10*/  LEA R64, P5, R75, R2.reuse, 0x2 ;  /* 0x000000024b407211 */ /* 0x082fe200078a10ff */
[----:B------:R-:W4:Y:S02]  /*83c20*/  LDL.LU R13, [R1+0x2140] ;  /* 0x00214000010d7983 */ /* 0x000f240000300800 */
[--C-:B------:R-:W-:Y:S01]  /*83c30*/  IMAD.IADD R6, R73, 0x1, R4.reuse ;  /* 0x0000000149067824 */ /* 0x100fe200078e0204 */
[----:B------:R-:W-:Y:S01]  /*83c40*/  LEA.HI.X.SX32 R65, R75, R3, 0x2, P5 ;  /* 0x000000034b417211 */ /* 0x000fe200028f16ff */
[----:B------:R-:W1:Y:S01]  /*83c50*/  LDC R79, c[0x0][0x22c] ;  /* 0x00008b00ff4f7b82 */ /* 0x000e620000000800 */
[----:B------:R-:W-:Y:S01]  /*83c60*/  LEA R76, P6, R73, R2, 0x2 ;  /* 0x00000002494c7211 */ /* 0x000fe200078c10ff */
[----:B------:R-:W-:-:S02]  /*83c70*/  IMAD.IADD R74, R6, 0x1, R4 ;  /* 0x00000001064a7824 */ /* 0x000fc400078e0204 */
[----:B------:R1:W-:Y:S01]  /*83c80*/  @P4 STG.E desc[UR60][R64.64], R198 ;  /* 0x000000c640004986 */ /* 0x0003e2000c10193c */
[----:B------:R-:W-:Y:S01]  /*83c90*/  LEA.HI.X.SX32 R77, R73, R3, 0x2, P6 ;  /* 0x00000003494d7211 */ /* 0x000fe200030f16ff */
[----:B------:R-:W-:-:S04]  /*83ca0*/  IMAD.IADD R0, R74, 0x1, R4 ;  /* 0x000000014a007824 */ /* 0x000fc800078e0204 */
[----:B------:R1:W-:Y:S02]  /*83cb0*/  @P3 STG.E desc[UR60][R76.64], R194 ;  /* 0x000000c24c003986 */ /* 0x0003e4000c10193c */
[----:B-1----:R-:W-:-:S04]  /*83cc0*/  LEA R64, P4, R74, R2, 0x2 ;  /* 0x000000024a407211 */ /* 0x002fc800078810ff */
[----:B------:R-:W-:Y:S02]  /*83cd0*/  LEA.HI.X.SX32 R65, R74, R3, 0x2, P4 ;  /* 0x000000034a417211 */ /* 0x000fe400020f16ff */
[----:B------:R-:W2:Y:S01]  /*83ce0*/  LDC R74, c[0x0][0x22c] ;  /* 0x00008b00ff4a7b82 */ /* 0x000ea20000000800 */
[----:B------:R-:W-:-:S04]  /*83cf0*/  LEA R66, P5, R6, R2, 0x2 ;  /* 0x0000000206427211 */ /* 0x000fc800078a10ff */
[----:B------:R-:W-:Y:S01]  /*83d00*/  LEA.HI.X.SX32 R67, R6, R3, 0x2, P5 ;  /* 0x0000000306437211 */ /* 0x000fe200028f16ff */
[----:B------:R-:W-:Y:S02]  /*83d10*/  IMAD.IADD R7, R0, 0x1, R4 ;  /* 0x0000000100077824 */ /* 0x000fe400078e0204 */
[----:B------:R-:W1:Y:S01]  /*83d20*/  LDC R76, c[0x0][0x22c] ;  /* 0x00008b00ff4c7b82 */ /* 0x000e620000000800 */
[----:B------:R-:W-:-:S07]  /*83d30*/  ISETP.LT.AND P3, PT, R12, R78, !P0 ;  /* 0x0000004e0c00720c */ /* 0x000fce0004761270 */
[----:B------:R-:W4:Y:S01]  /*83d40*/  LDC R78, c[0x0][0x22c] ;  /* 0x00008b00ff4e7b82 */ /* 0x000f220000000800 */
[----:B------:R-:W4:Y:S04]  /*83d50*/  LDL.LU R12, [R1+0x2154] ;  /* 0x00215400010c7983 */ /* 0x000f280000300800 */
[----:B------:R-:W-:Y:S01]  /*83d60*/  @P2 STG.E desc[UR60][R66.64], R199 ;  /* 0x000000c742002986 */ /* 0x000fe2000c10193c */
[----:B------:R-:W-:-:S03]  /*83d70*/  IADD3 R72, R7, R4, RZ ;  /* 0x0000000407487210 */ /* 0x000fc60007ffe0ff */
[----:B------:R1:W-:Y:S01]  /*83d80*/  @P1 STG.E desc[UR60][R64.64], R195 ;  /* 0x000000c340001986 */ /* 0x0003e2000c10193c */
[-C--:B------:R-:W-:Y:S02]  /*83d90*/  LEA R6, P2, R72, R2.reuse, 0x2 ;  /* 0x0000000248067211 */ /* 0x080fe400078410ff */
[----:B-1----:R-:W-:-:S04]  /*83da0*/  LEA R64, P1, R0, R2, 0x2 ;  /* 0x0000000200407211 */ /* 0x002fc800078210ff */
[-C--:B------:R-:W-:Y:S02]  /*83db0*/  LEA.HI.X.SX32 R65, R0, R3.reuse, 0x2, P1 ;  /* 0x0000000300417211 */ /* 0x080fe400008f16ff */
[----:B------:R-:W-:Y:S02]  /*83dc0*/  LEA R66, P1, R7, R2, 0x2 ;  /* 0x0000000207427211 */ /* 0x000fe400078210ff */
[----:B---3--:R-:W-:Y:S01]  /*83dd0*/  ISETP.LT.AND P4, PT, R11, R80, !P0 ;  /* 0x000000500b00720c */ /* 0x008fe20004781270 */
[----:B------:R-:W-:Y:S01]  /*83de0*/  @P3 STG.E desc[UR60][R64.64], R188 ;  /* 0x000000bc40003986 */ /* 0x000fe2000c10193c */
[----:B------:R-:W-:Y:S02]  /*83df0*/  LEA.HI.X.SX32 R67, R7, R3, 0x2, P1 ;  /* 0x0000000307437211 */ /* 0x000fe400008f16ff */
[----:B------:R-:W-:Y:S01]  /*83e00*/  ISETP.LT.AND P5, PT, R10, R79, !P0 ;  /* 0x0000004f0a00720c */ /* 0x000fe200047a1270 */
[----:B------:R-:W3:Y:S01]  /*83e10*/  LDL.LU R11, [R1+0x2168] ;  /* 0x00216800010b7983 */ /* 0x000ee20000300800 */
[----:B------:R-:W-:Y:S01]  /*83e20*/  LEA.HI.X.SX32 R7, R72, R3, 0x2, P2 ;  /* 0x0000000348077211 */ /* 0x000fe200010f16ff */
[----:B------:R-:W1:Y:S02]  /*83e30*/  LDC R79, c[0x0][0x22c] ;  /* 0x00008b00ff4f7b82 */ /* 0x000e640000000800 */
[----:B------:R-:W3:Y:S01]  /*83e40*/  LDL.LU R10, [R1+0x2180] ;  /* 0x00218000010a7983 */ /* 0x000ee20000300800 */
[----:B--2---:R-:W-:-:S03]  /*83e50*/  ISETP.LT.AND P3, PT, R9, R74, !P0 ;  /* 0x0000004a0900720c */ /* 0x004fc60004761270 */
[----:B------:R-:W2:Y:S01]  /*83e60*/  LDL.LU R9, [R1+0x217c] ;  /* 0x00217c0001097983 */ /* 0x000ea20000300800 */
[----:B----4-:R-:W-:-:S03]  /*83e70*/  ISETP.LT.AND P2, PT, R8, R78, !P0 ;  /* 0x0000004e0800720c */ /* 0x010fc60004741270 */
[----:B------:R-:W4:Y:S01]  /*83e80*/  LDL.LU R8, [R1+0x2178] ;  /* 0x0021780001087983 */ /* 0x000f220000300800 */
[----:B------:R-:W-:-:S04]  /*83e90*/  IMAD.IADD R70, R72, 0x1, R4 ;  /* 0x0000000148467824 */ /* 0x000fc800078e0204 */
[--C-:B------:R-:W-:Y:S01]  /*83ea0*/  IMAD.IADD R68, R70, 0x1, R4.reuse ;  /* 0x0000000146447824 */ /* 0x100fe200078e0204 */
[----:B------:R1:W-:Y:S03]  /*83eb0*/  @P4 STG.E desc[UR60][R66.64], R184 ;  /* 0x000000b842004986 */ /* 0x0003e6000c10193c */
[--C-:B------:R-:W-:Y:S01]  /*83ec0*/  IMAD.IADD R5, R68, 0x1, R4.reuse ;  /* 0x0000000144057824 */ /* 0x100fe200078e0204 */
[----:B------:R1:W-:Y:S01]  /*83ed0*/  @P5 STG.E desc[UR60][R6.64], R189 ;  /* 0x000000bd06005986 */ /* 0x0003e2000c10193c */
[----:B------:R-:W-:Y:S02]  /*83ee0*/  ISETP.LT.AND P1, PT, R13, R76, !P0 ;  /* 0x0000004c0d00720c */ /* 0x000fe40004721270 */
[----:B------:R-:W-:Y:S01]  /*83ef0*/  IMAD.IADD R69, R5, 0x1, R4 ;  /* 0x0000000105457824 */ /* 0x000fe200078e0204 */
[----:B------:R-:W4:Y:S01]  /*83f00*/  LDL.LU R13, [R1+0x2198] ;  /* 0x00219800010d7983 */ /* 0x000f220000300800 */
[----:B-1----:R-:W-:-:S02]  /*83f10*/  LEA R66, P4, R70, R2, 0x2 ;  /* 0x0000000246427211 */ /* 0x002fc400078810ff */
[-C--:B------:R-:W-:Y:S02]  /*83f20*/  LEA R6, P5, R68, R2.reuse, 0x2 ;  /* 0x0000000244067211 */ /* 0x080fe400078a10ff */
[-C--:B------:R-:W-:Y:S02]  /*83f30*/  LEA.HI.X.SX32 R67, R70, R3.reuse, 0x2, P4 ;  /* 0x0000000346437211 */ /* 0x080fe400020f16ff */
[-C--:B------:R-:W-:Y:S02]  /*83f40*/  LEA.HI.X.SX32 R7, R68, R3.reuse, 0x2, P5 ;  /* 0x0000000344077211 */ /* 0x080fe400028f16ff */
[-C--:B------:R-:W-:Y:S01]  /*83f50*/  LEA R64, P5, R5, R2.reuse, 0x2 ;  /* 0x0000000205407211 */ /* 0x080fe200078a10ff */
[----:B------:R-:W-:Y:S01]  /*83f60*/  @P3 STG.E desc[UR60][R66.64], R185 ;  /* 0x000000b942003986 */ /* 0x000fe2000c10193c */
[----:B------:R-:W-:Y:S02]  /*83f70*/  LEA R78, P3, R69, R2, 0x2 ;  /* 0x00000002454e7211 */ /* 0x000fe400078610ff */
[----:B------:R-:W-:Y:S01]  /*83f80*/  LEA.HI.X.SX32 R65, R5, R3, 0x2, P5 ;  /* 0x0000000305417211 */ /* 0x000fe200028f16ff */
[----:B------:R-:W-:Y:S01]  /*83f90*/  @P2 STG.E desc[UR60][R6.64], R190 ;  /* 0x000000be06002986 */ /* 0x000fe2000c10193c */
[----:B------:R-:W-:-:S02]  /*83fa0*/  ISETP.LT.AND P4, PT, R12, R79, !P0 ;  /* 0x0000004f0c00720c */ /* 0x000fc40004781270 */
[----:B------:R-:W-:Y:S01]  /*83fb0*/  LEA.HI.X.SX32 R79, R69, R3, 0x2, P3 ;  /* 0x00000003454f7211 */ /* 0x000fe200018f16ff */
[----:B------:R1:W-:Y:S04]  /*83fc0*/  @P1 STG.E desc[UR60][R64.64], R186 ;  /* 0x000000ba40001986 */ /* 0x0003e8000c10193c */
[----:B------:R-:W4:Y:S06]  /*83fd0*/  LDL.LU R12, [R1+0x21b4] ;  /* 0x0021b400010c7983 */ /* 0x000f2c0000300800 */
[----:B------:R1:W-:Y:S01]  /*83fe0*/  @P4 STG.E desc[UR60][R78.64], R191 ;  /* 0x000000bf4e004986 */ /* 0x0003e2000c10193c */
[----:B---3--:R-:W-:-:S03]  /*83ff0*/  ISETP.LT.AND P4, PT, R11, R91, !P0 ;  /* 0x0000005b0b00720c */ /* 0x008fc60004781270 */
[----:B------:R-:W3:Y:S01]  /*84000*/  LDL.LU R11, [R1+0x21a4] ;  /* 0x0021a400010b7983 */ /* 0x000ee20000300800 */
[----:B------:R-:W-:Y:S01]  /*84010*/  IADD3 R90, R69, R4, RZ ;  /* 0x00000004455a7210 */ /* 0x000fe20007ffe0ff */
[----:B------:R-:W1:Y:S01]  /*84020*/  LDC R91, c[0x0][0x22c] ;  /* 0x00008b00ff5b7b82 */ /* 0x000e620000000800 */
[----:B------:R-:W-:Y:S02]  /*84030*/  ISETP.LT.AND P3, PT, R10, R94, !P0 ;  /* 0x0000005e0a00720c */ /* 0x000fe40004761270 */
[----:B------:R-:W3:Y:S01]  /*84040*/  LDL.LU R10, [R1+0x21c0] ;  /* 0x0021c000010a7983 */ /* 0x000ee20000300800 */
[----:B--2---:R-:W-:Y:S02]  /*84050*/  ISETP.LT.AND P2, PT, R9, R93, !P0 ;  /* 0x0000005d0900720c */ /* 0x004fe40004741270 */
[----:B----4-:R-:W-:Y:S01]  /*84060*/  ISETP.LT.AND P1, PT, R8, R92, !P0 ;  /* 0x0000005c0800720c */ /* 0x010fe20004721270 */
[----:B------:R-:W2:Y:S01]  /*84070*/  LDL.LU R9, [R1+0x21cc] ;  /* 0x0021cc0001097983 */ /* 0x000ea20000300800 */
[C-C-:B------:R-:W-:Y:S01]  /*84080*/  IMAD.IADD R71, R90.reuse, 0x1, R4.reuse ;  /* 0x000000015a477824 */ /* 0x140fe200078e0204 */
[C---:B-1----:R-:W-:Y:S01]  /*84090*/  LEA R64, P5, R90.reuse, R2, 0x2 ;  /* 0x000000025a407211 */ /* 0x042fe200078a10ff */
[----:B------:R-:W1:Y:S01]  /*840a0*/  LDC R94, c[0x0][0x22c] ;  /* 0x00008b00ff5e7b82 */ /* 0x000e620000000800 */
[----:B------:R-:W4:Y:S01]  /*840b0*/  LDL.LU R8, [R1+0x21c8] ;  /* 0x0021c80001087983 */ /* 0x000f220000300800 */
[----:B------:R-:W-:Y:S01]  /*840c0*/  IMAD.IADD R89, R71, 0x1, R4 ;  /* 0x0000000147597824 */ /* 0x000fe200078e0204 */
[----:B------:R-:W-:-:S03]  /*840d0*/  LEA.HI.X.SX32 R65, R90, R3, 0x2, P5 ;  /* 0x000000035a417211 */ /* 0x000fc600028f16ff */
[C-C-:B------:R-:W-:Y:S02]  /*840e0*/  IMAD.IADD R88, R89.reuse, 0x1, R4.reuse ;  /* 0x0000000159587824 */ /* 0x140fe400078e0204 */
[----:B------:R1:W-:Y:S01]  /*840f0*/  @P4 STG.E desc[UR60][R64.64], R187 ;  /* 0x000000bb40004986 */ /* 0x0003e2000c10193c */
[-C--:B------:R-:W-:Y:S01]  /*84100*/  LEA R6, P5, R89, R2.reuse, 0x2 ;  /* 0x0000000259067211 */ /* 0x080fe200078a10ff */
[----:B------:R-:W-:Y:S01]  /*84110*/  IMAD.IADD R87, R88, 0x1, R4 ;  /* 0x0000000158577824 */ /* 0x000fe200078e0204 */
[----:B------:R-:W3:Y:S01]  /*84120*/  LDC R92, c[0x0][0x22c] ;  /* 0x00008b00ff5c7b82 */ /* 0x000ee20000000800 */
[----:B------:R-:W-:Y:S02]  /*84130*/  LEA R78, P6, R71, R2, 0x2 ;  /* 0x00000002474e7211 */ /* 0x000fe400078c10ff */
[----:B------:R-:W-:-:S05]  /*84140*/  LEA.HI.X.SX32 R7, R89, R3, 0x2, P5 ;  /* 0x0000000359077211 */ /* 0x000fca00028f16ff */
[----:B------:R-:W2:Y:S01]  /*84150*/  LDC R90, c[0x0][0x22c] ;  /* 0x00008b00ff5a7b82 */ /* 0x000ea20000000800 */
[----:B-1----:R-:W-:-:S04]  /*84160*/  LEA R64, P4, R88, R2, 0x2 ;  /* 0x0000000258407211 */ /* 0x002fc800078810ff */
[----:B------:R-:W-:-:S03]  /*84170*/  LEA.HI.X.SX32 R65, R88, R3, 0x2, P4 ;  /* 0x0000000358417211 */ /* 0x000fc600020f16ff */
[----:B------:R-:W1:Y:S01]  /*84180*/  LDC R88, c[0x0][0x22c] ;  /* 0x00008b00ff587b82 */ /* 0x000e620000000800 */
[----:B------:R-:W-:-:S07]  /*84190*/  LEA.HI.X.SX32 R79, R71, R3, 0x2, P6 ;  /* 0x00000003474f7211 */ /* 0x000fce00030f16ff */
[----:B------:R-:W4:Y:S01]  /*841a0*/  LDC R89, c[0x0][0x22c] ;  /* 0x00008b00ff597b82 */ /* 0x000f220000000800 */
[----:B------:R-:W-:Y:S01]  /*841b0*/  @P3 STG.E desc[UR60][R78.64], R180 ;  /* 0x000000b44e003986 */ /* 0x000fe2000c10193c */
[----:B------:R-:W-:Y:S02]  /*841c0*/  IADD3 R73, R87, R4, RZ ;  /* 0x0000000457497210 */ /* 0x000fe40007ffe0ff */
[----:B------:R-:W-:Y:S01]  /*841d0*/  ISETP.LT.AND P3, PT, R13, R91, !P0 ;  /* 0x0000005b0d00720c */ /* 0x000fe20004761270 */
[----:B------:R-:W-:Y:S02]  /*841e0*/  @P2 STG.E desc[UR60][R6.64], R176 ;  /* 0x000000b006002986 */ /* 0x000fe4000c10193c */
[----:B------:R-:W-:Y:S01]  /*841f0*/  IMAD.IADD R75, R73, 0x1, R4 ;  /* 0x00000001494b7824 */ /* 0x000fe200078e0204 */
[----:B------:R-:W4:Y:S01]  /*84200*/  LDC R91, c[0x0][0x22c] ;  /* 0x00008b00ff5b7b82 */ /* 0x000f220000000800 */
[----:B------:R1:W-:Y:S01]  /*84210*/  @P1 STG.E desc[UR60][R64.64], R181 ;  /* 0x000000b540001986 */ /* 0x0003e2000c10193c */
[----:B------:R-:W-:-:S03]  /*84220*/  ISETP.LT.AND P4, PT, R12, R94, !P0 ;  /* 0x0000005e0c00720c */ /* 0x000fc60004781270 */
[----:B------:R-:W4:Y:S01]  /*84230*/  LDL.LU R12, [R1+0x21d8] ;  /* 0x0021d800010c7983 */ /* 0x000f220000300800 */
[-C--:B-1----:R-:W-:Y:S02]  /*84240*/  LEA R64, P1, R87, R2.reuse, 0x2 ;  /* 0x0000000257407211 */ /* 0x082fe400078210ff */
[-C--:B------:R-:W-:Y:S02]  /*84250*/  LEA R6, P2, R75, R2.reuse, 0x2 ;  /* 0x000000024b067211 */ /* 0x080fe400078410ff */
[-C--:B------:R-:W-:Y:S02]  /*84260*/  LEA.HI.X.SX32 R65, R87, R3.reuse, 0x2, P1 ;  /* 0x0000000357417211 */ /* 0x080fe400008f16ff */
[----:B------:R-:W-:Y:S02]  /*84270*/  LEA R78, P1, R73, R2, 0x2 ;  /* 0x00000002494e7211 */ /* 0x000fe400078210ff */
[----:B---3--:R-:W-:Y:S01]  /*84280*/  ISETP.LT.AND P5, PT, R11, R92, !P0 ;  /* 0x0000005c0b00720c */ /* 0x008fe200047a1270 */
[----:B------:R-:W-:Y:S01]  /*84290*/  @P3 STG.E desc[UR60][R64.64], R177 ;  /* 0x000000b140003986 */ /* 0x000fe2000c10193c */
[CC--:B------:R-:W-:Y:S01]  /*842a0*/  LEA.HI.X.SX32 R7, R75.reuse, R3.reuse, 0x2, P2 ;  /* 0x000000034b077211 */ /* 0x0c0fe200010f16ff */
[--C-:B------:R-:W-:Y:S01]  /*842b0*/  IMAD.IADD R77, R75, 0x1, R4.reuse ;  /* 0x000000014b4d7824 */ /* 0x100fe200078e0204 */
[----:B------:R-:W-:Y:S01]  /*842c0*/  LEA.HI.X.SX32 R79, R73, R3, 0x2, P1 ;  /* 0x00000003494f7211 */ /* 0x000fe200008f16ff */
[----:B------:R-:W3:Y:S01]  /*842d0*/  LDL.LU R11, [R1+0x21f0] ;  /* 0x0021f000010b7983 */ /* 0x000ee20000300800 */
[----:B------:R-:W-:Y:S01]  /*842e0*/  ISETP.LT.AND P3, PT, R10, R88, !P0 ;  /* 0x000000580a00720c */ /* 0x000fe20004761270 */
[--C-:B------:R-:W-:Y:S01]  /*842f0*/  IMAD.IADD R86, R77, 0x1, R4.reuse ;  /* 0x000000014d567824 */ /* 0x100fe200078e0204 */
[----:B------:R-:W1:Y:S01]  /*84300*/  LDC R88, c[0x0][0x22c] ;  /* 0x00008b00ff587b82 */ /* 0x000e620000000800 */
[----:B------:R-:W3:Y:S02]  /*84310*/  LDL.LU R10, [R1+0x2204] ;  /* 0x00220400010a7983 */ /* 0x000ee40000300800 */
[----:B------:R-:W-:-:S05]  /*84320*/  IMAD.IADD R84, R86, 0x1, R4 ;  /* 0x0000000156547824 */ /* 0x000fca00078e0204 */
[----:B------:R-:W-:Y:S01]  /*84330*/  IADD3 R85, R84, R4, RZ ;  /* 0x0000000454557210 */ /* 0x000fe20007ffe0ff */
[----:B------:R-:W3:Y:S04]  /*84340*/  LDC R87, c[0x0][0x22c] ;  /* 0x00008b00ff577b82 */ /* 0x000ee80000000800 */
[----:B------:R-:W-:-:S04]  /*84350*/  IMAD.IADD R0, R85, 0x1, R4 ;  /* 0x0000000155007824 */ /* 0x000fc800078e0204 */
[----:B------:R-:W-:-:S04]  /*84360*/  IMAD.IADD R81, R0, 0x1, R4 ;  /* 0x0000000100517824 */ /* 0x000fc800078e0204 */
[--C-:B------:R-:W-:Y:S01]  /*84370*/  IMAD.IADD R82, R81, 0x1, R4.reuse ;  /* 0x0000000151527824 */ /* 0x100fe200078e0204 */
[----:B--2---:R-:W-:Y:S02]  /*84380*/  ISETP.LT.AND P2, PT, R9, R90, !P0 ;  /* 0x0000005a0900720c */ /* 0x004fe40004741270 */
[----:B------:R-:W2:Y:S01]  /*84390*/  LDL.LU R9, [R1+0x2200] ;  /* 0x0022000001097983 */ /* 0x000ea20000300800 */
[----:B----4-:R-:W-:Y:S01]  /*843a0*/  ISETP.LT.AND P1, PT, R8, R89, !P0 ;  /* 0x000000590800720c */ /* 0x010fe20004721270 */
[----:B------:R-:W-:Y:S02]  /*843b0*/  IMAD.IADD R83, R82, 0x1, R4 ;  /* 0x0000000152537824 */ /* 0x000fe400078e0204 */
[----:B------:R-:W1:Y:S01]  /*843c0*/  LDL.LU R8, [R1+0x21f4] ;  /* 0x0021f40001087983 */ /* 0x000e620000300800 */
[----:B------:R-:W4:Y:S02]  /*843d0*/  LDC R90, c[0x0][0x22c] ;  /* 0x00008b00ff5a7b82 */ /* 0x000f240000000800 */
[----:B------:R-:W-:-:S05]  /*843e0*/  IADD3 R80, R83, R4, RZ ;  /* 0x0000000453507210 */ /* 0x000fca0007ffe0ff */
[--C-:B------:R-:W-:Y:S01]  /*843f0*/  IMAD.IADD R76, R80, 0x1, R4.reuse ;  /* 0x00000001504c7824 */ /* 0x100fe200078e0204 */
[----:B------:R4:W-:Y:S01]  /*84400*/  @P4 STG.E desc[UR60][R78.64], R182 ;  /* 0x000000b64e004986 */ /* 0x0009e2000c10193c */
[----:B------:R-:W2:Y:S02]  /*84410*/  LDC R89, c[0x0][0x22c] ;  /* 0x00008b00ff597b82 */ /* 0x000ea40000000800 */
[----:B------:R-:W-:-:S04]  /*84420*/  IMAD.IADD R74, R76, 0x1, R4 ;  /* 0x000000014c4a7824 */ /* 0x000fc800078e0204 */
[----:B------:R-:W-:-:S04]  /*84430*/  IMAD.IADD R72, R74, 0x1, R4 ;  /* 0x000000014a487824 */ /* 0x000fc800078e0204 */
[----:B------:R-:W-:-:S05]  /*84440*/  IMAD.IADD R70, R72, 0x1, R4 ;  /* 0x0000000148467824 */ /* 0x000fca00078e0204 */
[----:B------:R-:W-:-:S05]  /*84450*/  IADD3 R68, R70, R4, RZ ;  /* 0x0000000446447210 */ /* 0x000fca0007ffe0ff */
[----:B------:R-:W-:-:S04]  /*84460*/  IMAD.IADD R67, R68, 0x1, R4 ;  /* 0x0000000144437824 */ /* 0x000fc800078e0204 */
        /* <DEDUP_REMOVED lines=12> */
[----:B------:R-:W-:Y:S01]  /*84530*/  IMAD.IADD R111, R92, 0x1, R4 ;  /* 0x000000015c6f7824 */ /* 0x000fe200078e0204 */
[----:B------:R3:W-:Y:S04]  /*84540*/  @P5 STG.E desc[UR60][R6.64], R178 ;  /* 0x000000b206005986 */ /* 0x0007e8000c10193c */
[----:B------:R-:W-:Y:S02]  /*84550*/  IADD3 R73, R111, R4, RZ ;  /* 0x000000046f497210 */ /* 0x000fe40007ffe0ff */
[----:B----4-:R-:W-:-:S03]  /*84560*/  LEA R78, P4, R77, R2, 0x2 ;  /* 0x000000024d4e7211 */ /* 0x010fc600078810ff */
[----:B------:R-:W-:Y:S01]  /*84570*/  IMAD.IADD R226, R73, 0x1, R4 ;  /* 0x0000000149e27824 */ /* 0x000fe200078e0204 */
[----:B---3--:R-:W-:-:S03]  /*84580*/  LEA R6, P5, R86, R2, 0x2 ;  /* 0x0000000256067211 */ /* 0x008fc600078a10ff */
[--C-:B------:R-:W-:Y:S01]  /*84590*/  IMAD.IADD R230, R226, 0x1, R4.reuse ;  /* 0x00000001e2e67824 */ /* 0x100fe200078e0204 */
[-C--:B------:R-:W-:Y:S02]  /*845a0*/  LEA.HI.X.SX32 R7, R86, R3.reuse, 0x2, P5 ;  /* 0x0000000356077211 */ /* 0x080fe400028f16ff */
[----:B------:R-:W-:Y:S02]  /*845b0*/  LEA R64, P5, R84, R2, 0x2 ;  /* 0x0000000254407211 */ /* 0x000fe400078a10ff */
[-C--:B------:R-:W-:Y:S01]  /*845c0*/  LEA.HI.X.SX32 R79, R77, R3.reuse, 0x2, P4 ;  /* 0x000000034d4f7211 */ /* 0x080fe200020f16ff */
[----:B------:R-:W-:Y:S01]  /*845d0*/  IMAD.IADD R227, R230, 0x1, R4 ;  /* 0x00000001e6e37824 */ /* 0x000fe200078e0204 */
[----:B------:R-:W-:Y:S01]  /*845e0*/  LEA.HI.X.SX32 R65, R84, R3, 0x2, P5 ;  /* 0x0000000354417211 */ /* 0x000fe200028f16ff */
[----:B------:R-:W3:Y:S02]  /*845f0*/  LDC R86, c[0x0][0x22c] ;  /* 0x00008b00ff567b82 */ /* 0x000ee40000000800 */
[----:B------:R4:W-:Y:S01]  /*84600*/  @P3 STG.E desc[UR60][R78.64], R183 ;  /* 0x000000b74e003986 */ /* 0x0009e2000c10193c */
[----:B------:R-:W-:-:S03]  /*84610*/  ISETP.LT.AND P4, PT, R12, R91, !P0 ;  /* 0x0000005b0c00720c */ /* 0x000fc60004781270 */
[----:B------:R-:W-:Y:S04]  /*84620*/  @P2 STG.E desc[UR60][R6.64], R179 ;  /* 0x000000b306002986 */ /* 0x000fe8000c10193c */
[----:B------:R-:W-:Y:S01]  /*84630*/  STL.64 [R1+0x28f8], R226 ;  /* 0x0028f8e201007387 */ /* 0x000fe20000100a00 */
[----:B------:R-:W-:Y:S01]  /*84640*/  IMAD.IADD R75, R227, 0x1, R4 ;  /* 0x00000001e34b7824 */ /* 0x000fe200078e0204 */
[----:B------:R-:W3:Y:S02]  /*84650*/  LDC R84, c[0x0][0x22c] ;  /* 0x00008b00ff547b82 */ /* 0x000ee40000000800 */
[----:B------:R4:W-:Y:S04]  /*84660*/  @P1 STG.E desc[UR60][R64.64], R172 ;  /* 0x000000ac40001986 */ /* 0x0009e8000c10193c */
[----:B------:R-:W3:Y:S01]  /*84670*/  LDL.LU R12, [R1+0x221c] ;  /* 0x00221c00010c7983 */ /* 0x000ee20000300800 */
[----:B-1----:R-:W-:-:S03]  /*84680*/  ISETP.LT.AND P1, PT, R8, R88, !P0 ;  /* 0x000000580800720c */ /* 0x002fc60004721270 */
[----:B------:R-:W3:Y:S01]  /*84690*/  LDL.LU R8, [R1+0x222c] ;  /* 0x00222c0001087983 */ /* 0x000ee20000300800 */
[----:B------:R-:W-:Y:S02]  /*846a0*/  IADD3 R110, R75, R4, RZ ;  /* 0x000000044b6e7210 */ /* 0x000fe40007ffe0ff */
[----:B----4-:R-:W-:-:S03]  /*846b0*/  LEA R78, P3, R85, R2, 0x2 ;  /* 0x00000002554e7211 */ /* 0x010fc600078610ff */
[--C-:B------:R-:W-:Y:S01]  /*846c0*/  IMAD.IADD R77, R110, 0x1, R4.reuse ;  /* 0x000000016e4d7824 */ /* 0x100fe200078e0204 */
[----:B------:R-:W-:Y:S02]  /*846d0*/  LEA.HI.X.SX32 R79, R85, R3, 0x2, P3 ;  /* 0x00000003554f7211 */ /* 0x000fe400018f16ff */
[----:B------:R-:W3:Y:S01]  /*846e0*/  LDC R85, c[0x0][0x22c] ;  /* 0x00008b00ff557b82 */ /* 0x000ee20000000800 */
[--C-:B------:R-:W-:Y:S02]  /*846f0*/  IMAD.IADD R91, R77, 0x1, R4.reuse ;  /* 0x000000014d5b7824 */ /* 0x100fe400078e0204 */
[----:B------:R-:W-:Y:S01]  /*84700*/  @P4 STG.E desc[UR60][R78.64], R168 ;  /* 0x000000a84e004986 */ /* 0x000fe2000c10193c */
[----:B------:R-:W-:Y:S01]  /*84710*/  ISETP.LT.AND P4, PT, R11, R87, !P0 ;  /* 0x000000570b00720c */ /* 0x000fe20004781270 */
[--C-:B------:R-:W-:Y:S02]  /*84720*/  IMAD.IADD R109, R91, 0x1, R4.reuse ;  /* 0x000000015b6d7824 */ /* 0x100fe400078e0204 */
[----:B------:R-:W4:Y:S02]  /*84730*/  LDL.LU R11, [R1+0x2230] ;  /* 0x00223000010b7983 */ /* 0x000f240000300800 */
[----:B------:R-:W-:Y:S01]  /*84740*/  IMAD.IADD R181, R109, 0x1, R4 ;  /* 0x000000016db57824 */ /* 0x000fe200078e0204 */
[----:B------:R-:W-:-:S02]  /*84750*/  LEA R64, P5, R0, R2, 0x2 ;  /* 0x0000000200407211 */ /* 0x000fc400078a10ff */
[----:B------:R-:W-:Y:S02]  /*84760*/  ISETP.LT.AND P3, PT, R10, R90, !P0 ;  /* 0x0000005a0a00720c */ /* 0x000fe40004761270 */
[----:B------:R-:W-:Y:S01]  /*84770*/  IADD3 R182, R181, R4, RZ ;  /* 0x00000004b5b67210 */ /* 0x000fe20007ffe0ff */
[----:B------:R-:W4:Y:S01]  /*84780*/  LDL.LU R10, [R1+0x2250] ;  /* 0x00225000010a7983 */ /* 0x000f220000300800 */
[----:B------:R-:W-:-:S03]  /*84790*/  LEA.HI.X.SX32 R65, R0, R3, 0x2, P5 ;  /* 0x0000000300417211 */ /* 0x000fc600028f16ff */
[--C-:B------:R-:W-:Y:S02]  /*847a0*/  IMAD.IADD R225, R182, 0x1, R4.reuse ;  /* 0x00000001b6e17824 */ /* 0x100fe400078e0204 */
[----:B------:R1:W-:Y:S02]  /*847b0*/  @P4 STG.E desc[UR60][R64.64], R173 ;  /* 0x000000ad40004986 */ /* 0x0003e4000c10193c */
[----:B------:R-:W-:Y:S01]  /*847c0*/  IMAD.IADD R180, R225, 0x1, R4 ;  /* 0x00000001e1b47824 */ /* 0x000fe200078e0204 */
[----:B--2---:R-:W-:Y:S02]  /*847d0*/  ISETP.LT.AND P2, PT, R9, R89, !P0 ;  /* 0x000000590900720c */ /* 0x004fe40004741270 */
[----:B------:R-:W2:Y:S01]  /*847e0*/  LDL.LU R9, [R1+0x2254] ;  /* 0x0022540001097983 */ /* 0x000ea20000300800 */
[----:B-1----:R-:W-:-:S03]  /*847f0*/  LEA R64, P4, R83, R2, 0x2 ;  /* 0x0000000253407211 */ /* 0x002fc600078810ff */
[----:B------:R-:W-:Y:S01]  /*84800*/  STL [R1+0x28f0], R182 ;  /* 0x0028f0b601007387 */ /* 0x000fe20000100800 */
[----:B------:R-:W-:-:S03]  /*84810*/  LEA.HI.X.SX32 R65, R83, R3, 0x2, P4 ;  /* 0x0000000353417211 */ /* 0x000fc600020f16ff */
[----:B------:R-:W-:Y:S01]  /*84820*/  STL.64 [R1+0x28e8], R180 ;  /* 0x0028e8b401007387 */ /* 0x000fe20000100a00 */
[----:B---3--:R-:W-:-:S03]  /*84830*/  ISETP.LT.AND P4, PT, R8, R85, !P0 ;  /* 0x000000550800720c */ /* 0x008fc60004781270 */
[----:B------:R-:W3:Y:S01]  /*84840*/  LDL.LU R8, [R1+0x2248] ;  /* 0x0022480001087983 */ /* 0x000ee20000300800 */
[CC--:B------:R-:W-:Y:S02]  /*84850*/  LEA R78, P6, R81.reuse, R2.reuse, 0x2 ;  /* 0x00000002514e7211 */ /* 0x0c0fe400078c10ff */
[C---:B------:R-:W-:Y:S01]  /*84860*/  LEA R6, P5, R82.reuse, R2, 0x2 ;  /* 0x0000000252067211 */ /* 0x040fe200078a10ff */
[----:B------:R-:W3:Y:S01]  /*84870*/  LDL.LU R14, [R1+0x2260] ;  /* 0x00226000010e7983 */ /* 0x000ee20000300800 */
[-C--:B------:R-:W-:Y:S02]  /*84880*/  LEA.HI.X.SX32 R79, R81, R3.reuse, 0x2, P6 ;  /* 0x00000003514f7211 */ /* 0x080fe400030f16ff */
[----:B------:R-:W-:Y:S01]  /*84890*/  LEA.HI.X.SX32 R7, R82, R3, 0x2, P5 ;  /* 0x0000000352077211 */ /* 0x000fe200028f16ff */
[----:B------:R-:W3:Y:S01]  /*848a0*/  LDL.LU R13, [R1+0x224c] ;  /* 0x00224c00010d7983 */ /* 0x000ee20000300800 */
[----:B------:R-:W1:Y:S03]  /*848b0*/  LDC R82, c[0x0][0x22c] ;  /* 0x00008b00ff527b82 */ /* 0x000e660000000800 */
[----:B------:R4:W-:Y:S04]  /*848c0*/  @P3 STG.E desc[UR60][R78.64], R169 ;  /* 0x000000a94e003986 */ /* 0x0009e8000c10193c */
[----:B------:R-:W-:Y:S04]  /*848d0*/  @P2 STG.E desc[UR60][R6.64], R174 ;  /* 0x000000ae06002986 */ /* 0x000fe8000c10193c */
[----:B------:R2:W-:Y:S01]  /*848e0*/  @P1 STG.E desc[UR60][R64.64], R170 ;  /* 0x000000aa40001986 */ /* 0x0005e2000c10193c */
[----:B------:R-:W-:-:S02]  /*848f0*/  ISETP.LT.AND P3, PT, R12, R84, !P0 ;  /* 0x000000540c00720c */ /* 0x000fc40004761270 */
[----:B------:R-:W1:Y:S01]  /*84900*/  LDC R84, c[0x0][0x22c] ;  /* 0x00008b00ff547b82 */ /* 0x000e620000000800 */
[C---:B----4-:R-:W-:Y:S01]  /*84910*/  LEA R78, P1, R80.reuse, R2, 0x2 ;  /* 0x00000002504e7211 */ /* 0x050fe200078210ff */
[----:B------:R-:W4:Y:S03]  /*84920*/  LDL.LU R12, [R1+0x2244] ;  /* 0x00224400010c7983 */ /* 0x000f260000300800 */
[----:B------:R-:W-:-:S03]  /*84930*/  LEA.HI.X.SX32 R79, R80, R3, 0x2, P1 ;  /* 0x00000003504f7211 */ /* 0x000fc600008f16ff */
[----:B------:R-:W3:Y:S01]  /*84940*/  LDC R80, c[0x0][0x22c] ;  /* 0x00008b00ff507b82 */ /* 0x000ee20000000800 */
[----:B------:R-:W-:Y:S02]  /*84950*/  ISETP.LT.AND P5, PT, R11, R86, !P0 ;  /* 0x000000560b00720c */ /* 0x000fe400047a1270 */
[-C--:B--2---:R-:W-:Y:S02]  /*84960*/  LEA R64, P2, R76, R2.reuse, 0x2 ;  /* 0x000000024c407211 */ /* 0x084fe400078410ff */
[----:B------:R-:W-:Y:S02]  /*84970*/  LEA R6, P1, R74, R2, 0x2 ;  /* 0x000000024a067211 */ /* 0x000fe400078210ff */
[-C--:B------:R-:W-:Y:S01]  /*84980*/  LEA.HI.X.SX32 R65, R76, R3.reuse, 0x2, P2 ;  /* 0x000000034c417211 */ /* 0x080fe200010f16ff */
[----:B------:R2:W-:Y:S01]  /*84990*/  @P3 STG.E desc[UR60][R78.64], R175 ;  /* 0x000000af4e003986 */ /* 0x0005e2000c10193c */
[----:B------:R-:W-:Y:S01]  /*849a0*/  LEA.HI.X.SX32 R7, R74, R3, 0x2, P1 ;  /* 0x000000034a077211 */ /* 0x000fe200008f16ff */
[----:B------:R-:W3:Y:S01]  /*849b0*/  LDC R76, c[0x0][0x22c] ;  /* 0x00008b00ff4c7b82 */ /* 0x000ee20000000800 */
[----:B-1----:R-:W-:Y:S01]  /*849c0*/  ISETP.LT.AND P2, PT, R10, R82, !P0 ;  /* 0x000000520a00720c */ /* 0x002fe20004741270 */
[----:B------:R-:W-:Y:S04]  /*849d0*/  @P4 STG.E desc[UR60][R64.64], R171 ;  /* 0x000000ab40004986 */ /* 0x000fe8000c10193c */
[----:B------:R1:W-:Y:S01]  /*849e0*/  @P5 STG.E desc[UR60][R6.64], R16 ;  /* 0x0000001006005986 */ /* 0x0003e2000c10193c */
[----:B------:R-:W-:Y:S01]  /*849f0*/  ISETP.LT.AND P3, PT, R9, R84, !P0 ;  /* 0x000000540900720c */ /* 0x000fe20004761270 */
[----:B------:R-:W-:Y:S01]  /*84a00*/  IMAD.IADD R0, R180, 0x1, R4 ;  /* 0x00000001b4007824 */ /* 0x000fe200078e0204 */
[----:B------:R-:W4:Y:S01]  /*84a10*/  LDC R74, c[0x0][0x22c] ;  /* 0x00008b00ff4a7b82 */ /* 0x000f220000000800 */
[----:B------:R-:W4:Y:S04]  /*84a20*/  LDL.LU R10, [R1+0x1ee0] ;  /* 0x001ee000010a7983 */ /* 0x000f280000300800 */
[----:B------:R-:W4:Y:S03]  /*84a30*/  LDL.LU R9, [R1+0x2264] ;  /* 0x0022640001097983 */ /* 0x000f260000300800 */
[----:B--2---:R-:W2:Y:S01]  /*84a40*/  LDC R78, c[0x0][0x22c] ;  /* 0x00008b00ff4e7b82 */ /* 0x004ea20000000800 */
[----:B-1----:R-:W-:-:S04]  /*84a50*/  LEA R6, P1, R72, R2, 0x2 ;  /* 0x0000000248067211 */ /* 0x002fc800078210ff */
[----:B------:R-:W-:-:S03]  /*84a60*/  LEA.HI.X.SX32 R7, R72, R3, 0x2, P1 ;  /* 0x0000000348077211 */ /* 0x000fc600008f16ff */
[----:B------:R-:W1:Y:S02]  /*84a70*/  LDC R11, c[0x0][0x22c] ;  /* 0x00008b00ff0b7b82 */ /* 0x000e640000000800 */
[----:B------:R3:W-:Y:S02]  /*84a80*/  @P2 STG.E desc[UR60][R6.64], R18 ;  /* 0x0000001206002986 */ /* 0x0007e4000c10193c */
[----:B---3--:R-:W-:Y:S02]  /*84a90*/  ISETP.LT.AND P5, PT, R8, R80, !P0 ;  /* 0x000000500800720c */ /* 0x008fe400047a1270 */
[----:B------:R-:W3:Y:S04]  /*84aa0*/  LDL.LU R8, [R1+0x223c] ;  /* 0x00223c0001087983 */ /* 0x000ee80000300800 */
[----:B------:R-:W3:Y:S01]  /*84ab0*/  LDL.LU R18, [R1+0x2904] ;  /* 0x0029040001127983 */ /* 0x000ee20000300800 */
[----:B------:R-:W-:-:S04]  /*84ac0*/  LEA R64, P1, R70, R2, 0x2 ;  /* 0x0000000246407211 */ /* 0x000fc800078210ff */
[-C--:B------:R-:W-:Y:S02]  /*84ad0*/  LEA.HI.X.SX32 R65, R70, R3.reuse, 0x2, P1 ;  /* 0x0000000346417211 */ /* 0x080fe400008f16ff */
[----:B------:R-:W-:Y:S01]  /*84ae0*/  LEA R6, P1, R68, R2, 0x2 ;  /* 0x0000000244067211 */ /* 0x000fe200078210ff */
[----:B------:R-:W-:Y:S01]  /*84af0*/  IMAD.IADD R81, R0, 0x1, R4 ;  /* 0x0000000100517824 */ /* 0x000fe200078e0204 */
[----:B--2---:R-:W-:Y:S01]  /*84b00*/  ISETP.LT.AND P4, PT, R14, R78, !P0 ;  /* 0x0000004e0e00720c */ /* 0x004fe20004781270 */
[----:B------:R2:W-:Y:S01]  /*84b10*/  @P3 STG.E desc[UR60][R64.64], R17 ;  /* 0x0000001140003986 */ /* 0x0005e2000c10193c */
[----:B------:R-:W-:Y:S01]  /*84b20*/  LEA.HI.X.SX32 R7, R68, R3, 0x2, P1 ;  /* 0x0000000344077211 */ /* 0x000fe200008f16ff */
[----:B------:R-:W1:Y:S01]  /*84b30*/  LDC R70, c[0x0][0x22c] ;  /* 0x00008b00ff467b82 */ /* 0x000e620000000800 */
[----:B------:R-:W-:Y:S02]  /*84b40*/  ISETP.LT.AND P3, PT, R13, R76, !P0 ;  /* 0x0000004c0d00720c */ /* 0x000fe40004761270 */
[----:B------:R-:W-:Y:S01]  /*84b50*/  LEA R16, P1, R67, R2, 0x2 ;  /* 0x0000000243107211 */ /* 0x000fe200078210ff */
[----:B------:R2:W-:Y:S01]  /*84b60*/  @P5 STG.E desc[UR60][R6.64], R19 ;  /* 0x0000001306005986 */ /* 0x0005e2000c10193c */
[----:B------:R-:W-:-:S02]  /*84b70*/  IADD3 R108, R81, R4, RZ ;  /* 0x00000004516c7210 */ /* 0x000fc40007ffe0ff */
[----:B----4-:R-:W-:Y:S01]  /*84b80*/  ISETP.LT.AND P2, PT, R12, R74, !P0 ;  /* 0x0000004a0c00720c */ /* 0x010fe20004741270 */
[----:B------:R-:W4:Y:S01]  /*84b90*/  LDC R68, c[0x0][0x22c] ;  /* 0x00008b00ff447b82 */ /* 0x000f220000000800 */
[-C--:B--2---:R-:W-:Y:S02]  /*84ba0*/  LEA R64, P5, R5, R2.reuse, 0x2 ;  /* 0x0000000205407211 */ /* 0x084fe400078a10ff */
[-C--:B------:R-:W-:Y:S02]  /*84bb0*/  LEA.HI.X.SX32 R17, R67, R3.reuse, 0x2, P1 ;  /* 0x0000000343117211 */ /* 0x080fe400008f16ff */
[-C--:B------:R-:W-:Y:S02]  /*84bc0*/  LEA.HI.X.SX32 R65, R5, R3.reuse, 0x2, P5 ;  /* 0x0000000305417211 */ /* 0x080fe400028f16ff */
[CC--:B------:R-:W-:Y:S01]  /*84bd0*/  LEA R180, P5, R185.reuse, R2.reuse, 0x2 ;  /* 0x00000002b9b47211 */ /* 0x0c0fe200078a10ff */
[----:B------:R-:W2:Y:S01]  /*84be0*/  LDL.LU R19, [R1+0x2900] ;  /* 0x0029000001137983 */ /* 0x000ea20000300800 */
[----:B------:R-:W-:Y:S01]  /*84bf0*/  LEA R6, P6, R66, R2, 0x2 ;  /* 0x0000000242067211 */ /* 0x000fe200078c10ff */
[--C-:B------:R-:W-:Y:S01]  /*84c00*/  IMAD.IADD R178, R108, 0x1, R4.reuse ;  /* 0x000000016cb27824 */ /* 0x100fe200078e0204 */
[-C--:B------:R-:W-:Y:S01]  /*84c10*/  LEA.HI.X.SX32 R181, R185, R3.reuse, 0x2, P5 ;  /* 0x00000003b9b57211 */ /* 0x080fe200028f16ff */
[----:B------:R-:W4:Y:S01]  /*84c20*/  LDC R13, c[0x0][0x248] ;  /* 0x00009200ff0d7b82 */ /* 0x000f220000000800 */
[----:B------:R-:W-:Y:S01]  /*84c30*/  LEA.HI.X.SX32 R7, R66, R3, 0x2, P6 ;  /* 0x0000000342077211 */ /* 0x000fe200030f16ff */
[----:B------:R-:W-:-:S04]  /*84c40*/  IMAD.IADD R223, R178, 0x1, R4 ;  /* 0x00000001b2df7824 */ /* 0x000fc800078e0204 */
[--C-:B------:R-:W-:Y:S02]  /*84c50*/  IMAD.IADD R224, R223, 0x1, R4.reuse ;  /* 0x00000001dfe07824 */ /* 0x100fe400078e0204 */
[----:B------:R-:W4:Y:S02]  /*84c60*/  LDC R12, c[0x0][0x248] ;  /* 0x00009200ff0c7b82 */ /* 0x000f240000000800 */
[----:B------:R-:W-:-:S05]  /*84c70*/  IMAD.IADD R179, R224, 0x1, R4 ;  /* 0x00000001e0b37824 */ /* 0x000fca00078e0204 */
[----:B------:R-:W-:Y:S01]  /*84c80*/  IADD3 R220, R179, R4, RZ ;  /* 0x00000004b3dc7210 */ /* 0x000fe20007ffe0ff */
[----:B------:R-:W4:Y:S04]  /*84c90*/  LDC R14, c[0x0][0x248] ;  /* 0x00009200ff0e7b82 */ /* 0x000f280000000800 */
[----:B------:R-:W-:-:S04]  /*84ca0*/  IMAD.IADD R83, R220, 0x1, R4 ;  /* 0x00000001dc537824 */ /* 0x000fc800078e0204 */
[----:B------:R-:W-:-:S04]  /*84cb0*/  IMAD.IADD R90, R83, 0x1, R4 ;  /* 0x00000001535a7824 */ /* 0x000fc800078e0204 */
[----:B------:R-:W-:-:S04]  /*84cc0*/  IMAD.IADD R221, R90, 0x1, R4 ;  /* 0x000000015add7824 */ /* 0x000fc800078e0204 */
[----:B------:R-:W-:-:S05]  /*84cd0*/  IMAD.IADD R222, R221, 0x1, R4 ;  /* 0x00000001ddde7824 */ /* 0x000fca00078e0204 */
[----:B------:R-:W-:-:S05]  /*84ce0*/  IADD3 R218, R222, R4, RZ ;  /* 0x00000004deda7210 */ /* 0x000fca0007ffe0ff */
[----:B------:R-:W-:-:S04]  /*84cf0*/  IMAD.IADD R219, R218, 0x1, R4 ;  /* 0x00000001dadb7824 */ /* 0x000fc800078e0204 */
[----:B------:R-:W-:-:S04]  /*84d00*/  IMAD.IADD R107, R219, 0x1, R4 ;  /* 0x00000001db6b7824 */ /* 0x000fc800078e0204 */
[----:B------:R-:W-:Y:S01]  /*84d10*/  IMAD.IADD R88, R107, 0x1, R4 ;  /* 0x000000016b587824 */ /* 0x000fe200078e0204 */
[----:B---3--:R-:W-:Y:S04]  /*84d20*/  @P4 STG.E desc[UR60][R16.64], R18 ;  /* 0x0000001210004986 */ /* 0x008fe8000c10193c */
[----:B------:R3:W-:Y:S01]  /*84d30*/  @P3 STG.E desc[UR60][R64.64], R252 ;  /* 0x000000fc40003986 */ /* 0x0007e2000c10193c */
[----:B------:R-:W-:-:S04]  /*84d40*/  LEA R182, P3, R69, R2, 0x2 ;  /* 0x0000000245b67211 */ /* 0x000fc800078610ff */
[----:B------:R-:W-:Y:S02]  /*84d50*/  LEA.HI.X.SX32 R183, R69, R3, 0x2, P3 ;  /* 0x0000000345b77211 */ /* 0x000fe400018f16ff */
[----:B------:R-:W-:-:S04]  /*84d60*/  LEA R226, P3, R93, R2, 0x2 ;  /* 0x000000025de27211 */ /* 0x000fc800078610ff */
[----:B------:R-:W-:Y:S01]  /*84d70*/  LEA.HI.X.SX32 R227, R93, R3, 0x2, P3 ;  /* 0x000000035de37211 */ /* 0x000fe200018f16ff */
[----:B------:R4:W-:Y:S01]  /*84d80*/  STL.64 [R1+0xae8], R182 ;  /* 0x000ae8b601007387 */ /* 0x0009e20000100a00 */
[----:B------:R-:W-:Y:S01]  /*84d90*/  IMAD.IADD R177, R88, 0x1, R4 ;  /* 0x0000000158b17824 */ /* 0x000fe200078e0204 */
[----:B-1----:R-:W-:Y:S01]  /*84da0*/  ISETP.LT.AND P4, PT, R8, R70, !P0 ;  /* 0x000000460800720c */ /* 0x002fe20004781270 */
[----:B---3--:R-:W1:Y:S01]  /*84db0*/  LDC R252, c[0x0][0x248] ;  /* 0x00009200fffc7b82 */ /* 0x008e620000000800 */
[----:B------:R3:W-:Y:S04]  /*84dc0*/  STL.64 [R1+0xae0], R180 ;  /* 0x000ae0b401007387 */ /* 0x0007e80000100a00 */
[----:B------:R3:W-:Y:S01]  /*84dd0*/  STL.64 [R1+0xad8], R226 ;  /* 0x000ad8e201007387 */ /* 0x0007e20000100a00 */
[----:B----4-:R-:W-:-:S03]  /*84de0*/  LEA R182, P5, R71, R2, 0x2 ;  /* 0x0000000247b67211 */ /* 0x010fc600078a10ff */
[----:B--2---:R-:W-:Y:S01]  /*84df0*/  @P2 STG.E desc[UR60][R6.64], R19 ;  /* 0x0000001306002986 */ /* 0x004fe2000c10193c */
[----:B------:R-:W-:Y:S01]  /*84e00*/  IADD3 R217, R177, R4, RZ ;  /* 0x00000004b1d97210 */ /* 0x000fe20007ffe0ff */
[----:B------:R-:W2:Y:S01]  /*84e10*/  LDC R8, c[0x0][0x248] ;  /* 0x00009200ff087b82 */ /* 0x000ea20000000800 */
[-C--:B---3--:R-:W-:Y:S02]  /*84e20*/  LEA R180, P6, R112, R2.reuse, 0x2 ;  /* 0x0000000270b47211 */ /* 0x088fe400078c10ff */
[-C--:B------:R-:W-:Y:S02]  /*84e30*/  LEA.HI.X.SX32 R183, R71, R3.reuse, 0x2, P5 ;  /* 0x0000000347b77211 */ /* 0x080fe400028f16ff */
[-C--:B------:R-:W-:Y:S02]  /*84e40*/  LEA R226, P3, R184, R2.reuse, 0x2 ;  /* 0x00000002b8e27211 */ /* 0x080fe400078610ff */
[-C--:B------:R-:W-:Y:S02]  /*84e50*/  LEA.HI.X.SX32 R181, R112, R3.reuse, 0x2, P6 ;  /* 0x0000000370b57211 */ /* 0x080fe400030f16ff */
[----:B------:R-:W-:Y:S01]  /*84e60*/  LEA.HI.X.SX32 R227, R184, R3, 0x2, P3 ;  /* 0x00000003b8e37211 */ /* 0x000fe200018f16ff */
[----:B------:R3:W-:Y:S04]  /*84e70*/  STL.64 [R1+0xad0], R182 ;  /* 0x000ad0b601007387 */ /* 0x0007e80000100a00 */
[----:B------:R4:W-:Y:S04]  /*84e80*/  STL.64 [R1+0xab8], R180 ;  /* 0x000ab8b401007387 */ /* 0x0009e80000100a00 */
[----:B------:R1:W-:Y:S01]  /*84e90*/  STL.64 [R1+0xab0], R226 ;  /* 0x000ab0e201007387 */ /* 0x0003e20000100a00 */
[----:B---3--:R-:W-:-:S02]  /*84ea0*/  LEA R182, P5, R228, R2, 0x2 ;  /* 0x00000002e4b67211 */ /* 0x008fc400078a10ff */
[-C--:B----4-:R-:W-:Y:S02]  /*84eb0*/  LEA R180, P6, R231, R2.reuse, 0x2 ;  /* 0x00000002e7b47211 */ /* 0x090fe400078c10ff */
[-C--:B------:R-:W-:Y:S02]  /*84ec0*/  LEA.HI.X.SX32 R183, R228, R3.reuse, 0x2, P5 ;  /* 0x00000003e4b77211 */ /* 0x080fe400028f16ff */
[----:B-1----:R-:W-:Y:S02]  /*84ed0*/  LEA R226, P3, R229, R2, 0x2 ;  /* 0x00000002e5e27211 */ /* 0x002fe400078610ff */
[-C--:B------:R-:W-:Y:S02]  /*84ee0*/  LEA.HI.X.SX32 R181, R231, R3.reuse, 0x2, P6 ;  /* 0x00000003e7b57211 */ /* 0x080fe400030f16ff */
[----:B------:R-:W-:Y:S01]  /*84ef0*/  LEA.HI.X.SX32 R227, R229, R3, 0x2, P3 ;  /* 0x00000003e5e37211 */ /* 0x000fe200018f16ff */
[----:B------:R-:W-:Y:S04]  /*84f00*/  STL.64 [R1+0xaa8], R182 ;  /* 0x000aa8b601007387 */ /* 0x000fe80000100a00 */
[----:B------:R-:W-:Y:S04]  /*84f10*/  STL.64 [R1+0xaa0], R180 ;  /* 0x000aa0b401007387 */ /* 0x000fe80000100a00 */
[----:B------:R1:W-:Y:S04]  /*84f20*/  STL.64 [R1+0xa98], R226 ;  /* 0x000a98e201007387 */ /* 0x0003e80000100a00 */
[----:B-1----:R-:W3:Y:S01]  /*84f30*/  LDL.LU.64 R226, [R1+0x28f8] ;  /* 0x0028f80001e27983 */ /* 0x002ee20000300a00 */
        /* <DEDUP_REMOVED lines=20> */
[----:B------:R-:W-:Y:S01]  /*85080*/  IMAD.IADD R172, R210, 0x1, R4 ;  /* 0x00000001d2ac7824 */ /* 0x000fe200078e0204 */
[----:B------:R-:W-:-:S03]  /*85090*/  LEA R182, P5, R92, R2, 0x2 ;  /* 0x000000025cb67211 */ /* 0x000fc600078a10ff */
[--C-:B------:R-:W-:Y:S01]  /*850a0*/  IMAD.IADD R84, R172, 0x1, R4.reuse ;  /* 0x00000001ac547824 */ /* 0x100fe200078e0204 */
[C---:B------:R-:W-:Y:S02]  /*850b0*/  LEA R180, P6, R111.reuse, R2, 0x2 ;  /* 0x000000026fb47211 */ /* 0x040fe400078c10ff */
[-C--:B------:R-:W-:Y:S01]  /*850c0*/  LEA.HI.X.SX32 R183, R92, R3.reuse, 0x2, P5 ;  /* 0x000000035cb77211 */ /* 0x080fe200028f16ff */
[----:B------:R-:W-:Y:S01]  /*850d0*/  IMAD.IADD R209, R84, 0x1, R4 ;  /* 0x0000000154d17824 */ /* 0x000fe200078e0204 */
[----:B------:R-:W-:-:S03]  /*850e0*/  LEA.HI.X.SX32 R181, R111, R3, 0x2, P6 ;  /* 0x000000036fb57211 */ /* 0x000fc600030f16ff */
[----:B------:R-:W-:Y:S01]  /*850f0*/  IMAD.IADD R103, R209, 0x1, R4 ;  /* 0x00000001d1677824 */ /* 0x000fe200078e0204 */
[----:B------:R1:W-:Y:S04]  /*85100*/  STL.64 [R1+0xa90], R182 ;  /* 0x000a90b601007387 */ /* 0x0003e80000100a00 */
[----:B------:R4:W-:Y:S01]  /*85110*/  STL.64 [R1+0xa88], R180 ;  /* 0x000a88b401007387 */ /* 0x0009e20000100a00 */
[----:B------:R-:W-:Y:S02]  /*85120*/  IADD3 R171, R103, R4, RZ ;  /* 0x0000000467ab7210 */ /* 0x000fe40007ffe0ff */
[-C--:B-1----:R-:W-:Y:S02]  /*85130*/  LEA R182, P3, R73, R2.reuse, 0x2 ;  /* 0x0000000249b67211 */ /* 0x082fe400078610ff */
[----:B----4-:R-:W-:-:S02]  /*85140*/  LEA R180, P6, R230, R2, 0x2 ;  /* 0x00000002e6b47211 */ /* 0x010fc400078c10ff */
[-C--:B------:R-:W-:Y:S02]  /*85150*/  LEA.HI.X.SX32 R183, R73, R3.reuse, 0x2, P3 ;  /* 0x0000000349b77211 */ /* 0x080fe400018f16ff */
[----:B------:R-:W-:Y:S01]  /*85160*/  LEA.HI.X.SX32 R181, R230, R3, 0x2, P6 ;  /* 0x00000003e6b57211 */ /* 0x000fe200030f16ff */
[--C-:B------:R-:W-:Y:S02]  /*85170*/  IMAD.IADD R208, R171, 0x1, R4.reuse ;  /* 0x00000001abd07824 */ /* 0x100fe400078e0204 */
[----:B------:R1:W-:Y:S02]  /*85180*/  STL.64 [R1+0xa80], R182 ;  /* 0x000a80b601007387 */ /* 0x0003e40000100a00 */
[----:B------:R-:W-:-:S04]  /*85190*/  IMAD.IADD R76, R208, 0x1, R4 ;  /* 0x00000001d04c7824 */ /* 0x000fc800078e0204 */
[--C-:B------:R-:W-:Y:S01]  /*851a0*/  IMAD.IADD R78, R76, 0x1, R4.reuse ;  /* 0x000000014c4e7824 */ /* 0x100fe200078e0204 */
[----:B-1----:R-:W4:Y:S04]  /*851b0*/  LDL.LU R182, [R1+0x28f0] ;  /* 0x0028f00001b67983 */ /* 0x002f280000300800 */
[----:B------:R1:W-:Y:S01]  /*851c0*/  STL.64 [R1+0xa70], R180 ;  /* 0x000a70b401007387 */ /* 0x0003e20000100a00 */
        /* <DEDUP_REMOVED lines=16> */
[----:B------:R-:W-:Y:S02]  /*852d0*/  IADD3 R100, R202, R4, RZ ;  /* 0x00000004ca647210 */ /* 0x000fe40007ffe0ff */
[CC--:B---3--:R-:W-:Y:S02]  /*852e0*/  LEA R228, P5, R226.reuse, R2.reuse, 0x2 ;  /* 0x00000002e2e47211 */ /* 0x0c8fe400078a10ff */
[C---:B-1----:R-:W-:Y:S02]  /*852f0*/  LEA R180, P3, R227.reuse, R2, 0x2 ;  /* 0x00000002e3b47211 */ /* 0x042fe400078610ff */
[-C--:B------:R-:W-:Y:S02]  /*85300*/  LEA.HI.X.SX32 R229, R226, R3.reuse, 0x2, P5 ;  /* 0x00000003e2e57211 */ /* 0x080fe400028f16ff */
[----:B------:R-:W-:-:S03]  /*85310*/  LEA.HI.X.SX32 R181, R227, R3, 0x2, P3 ;  /* 0x00000003e3b57211 */ /* 0x000fc600018f16ff */
        /* <DEDUP_REMOVED lines=9> */
[--C-:B------:R-:W-:Y:S01]  /*853b0*/  IMAD.IADD R149, R66, 0x1, R4.reuse ;  /* 0x0000000142957824 */ /* 0x100fe200078e0204 */
[----:B------:R-:W-:Y:S02]  /*853c0*/  ISETP.LT.AND P2, PT, R9, R68, !P0 ;  /* 0x000000440900720c */ /* 0x000fe40004741270 */
[-C--:B------:R-:W-:Y:S01]  /*853d0*/  LEA R230, P5, R75, R2.reuse, 0x2 ;  /* 0x000000024be67211 */ /* 0x080fe200078a10ff */
[--C-:B------:R-:W-:Y:S01]  /*853e0*/  IMAD.IADD R199, R149, 0x1, R4.reuse ;  /* 0x0000000195c77824 */ /* 0x100fe200078e0204 */
[----:B------:R-:W-:Y:S01]  /*853f0*/  LEA R228, P6, R110, R2, 0x2 ;  /* 0x000000026ee47211 */ /* 0x000fe200078c10ff */
[----:B------:R-:W1:Y:S02]  /*85400*/  LDC R9, c[0x0][0x248] ;  /* 0x00009200ff097b82 */ /* 0x000e640000000800 */
        /* <DEDUP_REMOVED lines=39> */
[--C-:B------:R-:W-:Y:S01]  /*85680*/  IMAD.IADD R112, R185, 0x1, R4.reuse ;  /* 0x00000001b9707824 */ /* 0x100fe200078e0204 */
[-C--:B------:R-:W-:Y:S02]  /*85690*/  LEA.HI.X.SX32 R231, R75, R3.reuse, 0x2, P5 ;  /* 0x000000034be77211 */ /* 0x080fe400028f16ff */
[----:B------:R-:W-:Y:S01]  /*856a0*/  LEA.HI.X.SX32 R229, R110, R3, 0x2, P6 ;  /* 0x000000036ee57211 */ /* 0x000fe200030f16ff */
[----:B------:R-:W-:Y:S02]  /*856b0*/  IMAD.IADD R71, R112, 0x1, R4 ;  /* 0x0000000170477824 */ /* 0x000fe400078e0204 */
[----:B------:R2:W-:Y:S03]  /*856c0*/  STL.64 [R1+0xa60], R230 ;  /* 0x000a60e601007387 */ /* 0x0005e60000100a00 */
[----:B------:R-:W-:Y:S01]  /*856d0*/  IADD3 R184, R71, R4, RZ ;  /* 0x0000000447b87210 */ /* 0x000fe20007ffe0ff */
[----:B------:R1:W-:Y:S01]  /*856e0*/  STL.64 [R1+0xa58], R228 ;  /* 0x000a58e401007387 */ /* 0x0003e20000100a00 */
[----:B------:R-:W-:-:S03]  /*856f0*/  LEA R226, P6, R109, R2, 0x2 ;  /* 0x000000026de27211 */ /* 0x000fc600078c10ff */
[--C-:B------:R-:W-:Y:S01]  /*85700*/  IMAD.IADD R111, R184, 0x1, R4.reuse ;  /* 0x00000001b86f7824 */ /* 0x100fe200078e0204 */
[-C--:B--2---:R-:W-:Y:S02]  /*85710*/  LEA R230, P3, R77, R2.reuse, 0x2 ;  /* 0x000000024de67211 */ /* 0x084fe400078610ff */
[----:B-1----:R-:W-:Y:S02]  /*85720*/  LEA R228, P5, R91, R2, 0x2 ;  /* 0x000000025be47211 */ /* 0x002fe400078a10ff */
[-C--:B------:R-:W-:Y:S02]  /*85730*/  LEA.HI.X.SX32 R231, R77, R3.reuse, 0x2, P3 ;  /* 0x000000034de77211 */ /* 0x080fe400018f16ff */
[-C--:B------:R-:W-:Y:S02]  /*85740*/  LEA.HI.X.SX32 R229, R91, R3.reuse, 0x2, P5 ;  /* 0x000000035be57211 */ /* 0x080fe400028f16ff */
[----:B------:R-:W-:Y:S01]  /*85750*/  LEA.HI.X.SX32 R227, R109, R3, 0x2, P6 ;  /* 0x000000036de37211 */ /* 0x000fe200030f16ff */
[--C-:B------:R-:W-:Y:S01]  /*85760*/  IMAD.IADD R73, R111, 0x1, R4.reuse ;  /* 0x000000016f497824 */ /* 0x100fe200078e0204 */
[----:B------:R-:W-:Y:S04]  /*85770*/  STL.64 [R1+0xa50], R230 ;  /* 0x000a50e601007387 */ /* 0x000fe80000100a00 */
[----:B------:R4:W-:Y:S01]  /*85780*/  STL.64 [R1+0xa38], R228 ;  /* 0x000a38e401007387 */ /* 0x0009e20000100a00 */
[----:B------:R-:W-:-:S03]  /*85790*/  IMAD.IADD R183, R73, 0x1, R4 ;  /* 0x0000000149b77824 */ /* 0x000fc600078e0204 */
[----:B------:R1:W-:Y:S01]  /*857a0*/  STL.64 [R1+0xa30], R226 ;  /* 0x000a30e201007387 */ /* 0x0003e20000100a00 */
[----:B------:R-:W-:Y:S01]  /*857b0*/  IMAD.IADD R92, R183, 0x1, R4 ;  /* 0x00000001b75c7824 */ /* 0x000fe200078e0204 */
[CC--:B----4-:R-:W-:Y:S02]  /*857c0*/  LEA R228, P5, R182.reuse, R2.reuse, 0x2 ;  /* 0x00000002b6e47211 */ /* 0x0d0fe400078a10ff */
[C---:B-1----:R-:W-:Y:S02]  /*857d0*/  LEA R226, P6, R225.reuse, R2, 0x2 ;  /* 0x00000002e1e27211 */ /* 0x042fe400078c10ff */
[-C--:B------:R-:W-:Y:S02]  /*857e0*/  LEA.HI.X.SX32 R229, R182, R3.reuse, 0x2, P5 ;  /* 0x00000003b6e57211 */ /* 0x080fe400028f16ff */
[----:B------:R-:W-:Y:S02]  /*857f0*/  LEA.HI.X.SX32 R227, R225, R3, 0x2, P6 ;  /* 0x00000003e1e37211 */ /* 0x000fe400030f16ff */
[----:B------:R-:W-:-:S05]  /*85800*/  IADD3 R75, R92, R4, RZ ;  /* 0x000000045c4b7210 */ /* 0x000fca0007ffe0ff */
[----:B------:R-:W-:-:S04]  /*85810*/  IMAD.IADD R110, R75, 0x1, R4 ;  /* 0x000000014b6e7824 */ /* 0x000fc800078e0204 */
[----:B------:R-:W-:Y:S01]  /*85820*/  IMAD.IADD R77, R110, 0x1, R4 ;  /* 0x000000016e4d7824 */ /* 0x000fe200078e0204 */
[----:B---3--:R-:W-:-:S04]  /*85830*/  LEA R230, P3, R181, R2, 0x2 ;  /* 0x00000002b5e67211 */ /* 0x008fc800078610ff */
[----:B------:R-:W-:-:S05]  /*85840*/  LEA.HI.X.SX32 R231, R181, R3, 0x2, P3 ;  /* 0x00000003b5e77211 */ /* 0x000fca00018f16ff */
[----:B------:R1:W-:Y:S04]  /*85850*/  STL.64 [R1+0xa28], R230 ;  /* 0x000a28e601007387 */ /* 0x0003e80000100a00 */
[----:B------:R2:W-:Y:S04]  /*85860*/  STL.64 [R1+0xa20], R228 ;  /* 0x000a20e401007387 */ /* 0x0005e80000100a00 */
[----:B------:R3:W-:Y:S01]  /*85870*/  STL.64 [R1+0xa18], R226 ;  /* 0x000a18e201007387 */ /* 0x0007e20000100a00 */
[-C--:B-1----:R-:W-:Y:S02]  /*85880*/  LEA R230, P3, R180, R2.reuse, 0x2 ;  /* 0x00000002b4e67211 */ /* 0x082fe400078610ff */
[----:B--2---:R-:W-:-:S02]  /*85890*/  LEA R228, P5, R0, R2, 0x2 ;  /* 0x0000000200e47211 */ /* 0x004fc400078a10ff */
[-C--:B------:R-:W-:Y:S02]  /*858a0*/  LEA.HI.X.SX32 R231, R180, R3.reuse, 0x2, P3 ;  /* 0x00000003b4e77211 */ /* 0x080fe400018f16ff */
[C---:B---3--:R-:W-:Y:S02]  /*858b0*/  LEA R226, P6, R81.reuse, R2, 0x2 ;  /* 0x0000000251e27211 */ /* 0x048fe400078c10ff */
[-C--:B------:R-:W-:Y:S02]  /*858c0*/  LEA.HI.X.SX32 R229, R0, R3.reuse, 0x2, P5 ;  /* 0x0000000300e57211 */ /* 0x080fe400028f16ff */
[----:B------:R-:W-:Y:S01]  /*858d0*/  LEA.HI.X.SX32 R227, R81, R3, 0x2, P6 ;  /* 0x0000000351e37211 */ /* 0x000fe200030f16ff */
[----:B------:R1:W-:Y:S04]  /*858e0*/  STL.64 [R1+0xa10], R230 ;  /* 0x000a10e601007387 */ /* 0x0003e80000100a00 */
[----:B------:R2:W-:Y:S01]  /*858f0*/  STL.64 [R1+0xa08], R228 ;  /* 0x000a08e401007387 */ /* 0x0005e20000100a00 */
[----:B------:R-:W-:-:S03]  /*85900*/  IMAD.IADD R181, R77, 0x1, R4 ;  /* 0x000000014db57824 */ /* 0x000fc600078e0204 */
[----:B------:R3:W-:Y:S01]  /*85910*/  STL.64 [R1+0xa00], R226 ;  /* 0x000a00e201007387 */ /* 0x0007e20000100a00 */
[-C--:B-1----:R-:W-:Y:S02]  /*85920*/  LEA R230, P3, R108, R2.reuse, 0x2 ;  /* 0x000000026ce67211 */ /* 0x082fe400078610ff */
[-C--:B--2---:R-:W-:Y:S02]  /*85930*/  LEA R228, P5, R178, R2.reuse, 0x2 ;  /* 0x00000002b2e47211 */ /* 0x084fe400078a10ff */
[-C--:B------:R-:W-:Y:S02]  /*85940*/  LEA.HI.X.SX32 R231, R108, R3.reuse, 0x2, P3 ;  /* 0x000000036ce77211 */ /* 0x080fe400018f16ff */
[C---:B---3--:R-:W-:Y:S02]  /*85950*/  LEA R226, P6, R223.reuse, R2, 0x2 ;  /* 0x00000002dfe27211 */ /* 0x048fe400078c10ff */
[-C--:B------:R-:W-:Y:S02]  /*85960*/  LEA.HI.X.SX32 R229, R178, R3.reuse, 0x2, P5 ;  /* 0x00000003b2e57211 */ /* 0x080fe400028f16ff */
[----:B------:R-:W-:Y:S01]  /*85970*/  LEA.HI.X.SX32 R227, R223, R3, 0x2, P6 ;  /* 0x00000003dfe37211 */ /* 0x000fe200030f16ff */
[----:B------:R-:W-:Y:S01]  /*85980*/  IMAD.IADD R182, R181, 0x1, R232 ;  /* 0x00000001b5b67824 */ /* 0x000fe200078e02e8 */
[----:B------:R1:W-:Y:S01]  /*85990*/  STL.64 [R1+0x9f8], R230 ;  /* 0x0009f8e601007387 */ /* 0x0003e20000100a00 */
[----:B------:R-:W-:Y:S01]  /*859a0*/  ISETP.LT.AND P1, PT, R10, R11, !P0 ;  /* 0x0000000b0a00720c */ /* 0x000fe20004721270 */
[----:B------:R-:W2:Y:S02]  /*859b0*/  LDC R232, c[0x0][0x248] ;  /* 0x00009200ffe87b82 */ /* 0x000ea40000000800 */
[----:B------:R3:W-:Y:S01]  /*859c0*/  STL.64 [R1+0x9f0], R228 ;  /* 0x0009f0e401007387 */ /* 0x0007e20000100a00 */
[----:B------:R-:W-:-:S03]  /*859d0*/  IADD3 R91, R182, R233, RZ ;  /* 0x000000e9b65b7210 */ /* 0x000fc60007ffe0ff */
[----:B------:R4:W-:Y:S02]  /*859e0*/  STL.64 [R1+0x9d8], R226 ;  /* 0x0009d8e201007387 */ /* 0x0009e40000100a00 */
[----:B------:R-:W2:Y:S01]  /*859f0*/  LDC R11, c[0x0][0x248] ;  /* 0x00009200ff0b7b82 */ /* 0x000ea20000000800 */
[CC--:B-1----:R-:W-:Y:S02]  /*85a00*/  LEA R230, P3, R224.reuse, R2.reuse, 0x2 ;  /* 0x00000002e0e67211 */ /* 0x0c2fe400078610ff */
[----:B---3--:R-:W-:Y:S02]  /*85a10*/  LEA R228, P5, R179, R2, 0x2 ;  /* 0x00000002b3e47211 */ /* 0x008fe400078a10ff */
[----:B------:R-:W-:-:S03]  /*85a20*/  LEA.HI.X.SX32 R231, R224, R3, 0x2, P3 ;  /* 0x00000003e0e77211 */ /* 0x000fc600018f16ff */
[----:B------:R-:W1:Y:S01]  /*85a30*/  LDC R10, c[0x0][0x248] ;  /* 0x00009200ff0a7b82 */ /* 0x000e620000000800 */
[CC--:B----4-:R-:W-:Y:S02]  /*85a40*/  LEA R226, P6, R220.reuse, R2.reuse, 0x2 ;  /* 0x00000002dce27211 */ /* 0x0d0fe400078c10ff */
[-C--:B------:R-:W-:Y:S02]  /*85a50*/  LEA.HI.X.SX32 R229, R179, R3.reuse, 0x2, P5 ;  /* 0x00000003b3e57211 */ /* 0x080fe400028f16ff */
[----:B------:R-:W-:Y:S01]  /*85a60*/  LEA.HI.X.SX32 R227, R220, R3, 0x2, P6 ;  /* 0x00000003dce37211 */ /* 0x000fe200030f16ff */
[----:B------:R-:W-:Y:S01]  /*85a70*/  IMAD.IADD R109, R91, 0x1, R234 ;  /* 0x000000015b6d7824 */ /* 0x000fe200078e02ea */
[----:B------:R-:W-:Y:S01]  /*85a80*/  STL.64 [R1+0x9d0], R230 ;  /* 0x0009d0e601007387 */ /* 0x000fe20000100a00 */
[----:B------:R-:W-:-:S03]  /*85a90*/  LEA R224, P6, R221, R2, 0x2 ;  /* 0x00000002dde07211 */ /* 0x000fc600078c10ff */
[----:B------:R3:W-:Y:S01]  /*85aa0*/  STL.64 [R1+0x9c8], R228 ;  /* 0x0009c8e401007387 */ /* 0x0007e20000100a00 */
[----:B------:R-:W-:-:S03]  /*85ab0*/  IMAD.IADD R180, R109, 0x1, R235 ;  /* 0x000000016db47824 */ /* 0x000fc600078e02eb */
[----:B------:R4:W-:Y:S01]  /*85ac0*/  STL.64 [R1+0x9c0], R226 ;  /* 0x0009c0e201007387 */ /* 0x0009e20000100a00 */
[----:B------:R-:W-:Y:S01]  /*85ad0*/  IMAD.IADD R0, R180, 0x1, R236 ;  /* 0x00000001b4007824 */ /* 0x000fe200078e02ec */
[----:B------:R-:W-:Y:S01]  /*85ae0*/  LEA.HI.X.SX32 R225, R221, R3, 0x2, P6 ;  /* 0x00000003dde17211 */ /* 0x000fe200030f16ff */
[----:B------:R-:W1:Y:S01]  /*85af0*/  LDC R236, c[0x0][0x248] ;  /* 0x00009200ffec7b82 */ /* 0x000e620000000800 */
[----:B---3--:R-:W-:-:S07]  /*85b00*/  LEA R228, P3, R83, R2, 0x2 ;  /* 0x0000000253e47211 */ /* 0x008fce00078610ff */
[----:B------:R-:W3:Y:S01]  /*85b10*/  LDC R230, c[0x0][0x248] ;  /* 0x00009200ffe67b82 */ /* 0x000ee20000000800 */
[C---:B----4-:R-:W-:Y:S02]  /*85b20*/  LEA R226, P5, R90.reuse, R2, 0x2 ;  /* 0x000000025ae27211 */ /* 0x050fe400078a10ff */
[-C--:B------:R-:W-:Y:S02]  /*85b30*/  LEA.HI.X.SX32 R229, R83, R3.reuse, 0x2, P3 ;  /* 0x0000000353e57211 */ /* 0x080fe400018f16ff */
[----:B------:R-:W-:Y:S01]  /*85b40*/  LEA.HI.X.SX32 R227, R90, R3, 0x2, P5 ;  /* 0x000000035ae37211 */ /* 0x000fe200028f16ff */
[----:B------:R-:W-:Y:S02]  /*85b50*/  IMAD.IADD R81, R0, 0x1, R237 ;  /* 0x0000000100517824 */ /* 0x000fe400078e02ed */
[----:B------:R4:W-:Y:S04]  /*85b60*/  STL.64 [R1+0x9b8], R228 ;  /* 0x0009b8e401007387 */ /* 0x0009e80000100a00 */
[----:B------:R-:W-:Y:S01]  /*85b70*/  STL.64 [R1+0x9b0], R226 ;  /* 0x0009b0e201007387 */ /* 0x000fe20000100a00 */
[----:B------:R-:W-:-:S03]  /*85b80*/  IADD3 R179, R81, R238, RZ ;  /* 0x000000ee51b37210 */ /* 0x000fc60007ffe0ff */
[----:B------:R2:W-:Y:S01]  /*85b90*/  STL.64 [R1+0x9a8], R224 ;  /* 0x0009a8e001007387 */ /* 0x0005e20000100a00 */
[----:B----4-:R-:W-:-:S04]  /*85ba0*/  LEA R228, P3, R222, R2, 0x2 ;  /* 0x00000002dee47211 */ /* 0x010fc800078610ff */
[-C--:B------:R-:W-:Y:S02]  /*85bb0*/  LEA.HI.X.SX32 R229, R222, R3.reuse, 0x2, P3 ;  /* 0x00000003dee57211 */ /* 0x080fe400018f16ff */
[-C--:B--2---:R-:W-:Y:S01]  /*85bc0*/  LEA R224, P6, R219, R2.reuse, 0x2 ;  /* 0x00000002dbe07211 */ /* 0x084fe200078c10ff */
[----:B------:R-:W-:Y:S01]  /*85bd0*/  IMAD.IADD R108, R179, 0x1, R239 ;  /* 0x00000001b36c7824 */ /* 0x000fe200078e02ef */
[CC--:B------:R-:W-:Y:S02]  /*85be0*/  LEA R226, P5, R218.reuse, R2.reuse, 0x2 ;  /* 0x00000002dae27211 */ /* 0x0c0fe400078a10ff */
[-C--:B------:R-:W-:Y:S01]  /*85bf0*/  LEA.HI.X.SX32 R225, R219, R3.reuse, 0x2, P6 ;  /* 0x00000003dbe17211 */ /* 0x080fe200030f16ff */
[----:B------:R2:W-:Y:S01]  /*85c00*/  STL.64 [R1+0x9a0], R228 ;  /* 0x0009a0e401007387 */ /* 0x0005e20000100a00 */
[----:B------:R-:W-:Y:S01]  /*85c10*/  LEA.HI.X.SX32 R227, R218, R3, 0x2, P5 ;  /* 0x00000003dae37211 */ /* 0x000fe200028f16ff */
[----:B------:R-:W-:Y:S02]  /*85c20*/  IMAD.IADD R90, R108, 0x1, R240 ;  /* 0x000000016c5a7824 */ /* 0x000fe400078e02f0 */
[----:B------:R4:W-:Y:S01]  /*85c30*/  STL.64 [R1+0x990], R224 ;  /* 0x000990e001007387 */ /* 0x0009e20000100a00 */
[----:B------:R-:W-:-:S02]  /*85c40*/  LEA R222, P5, R88, R2, 0x2 ;  /* 0x0000000258de7211 */ /* 0x000fc400078a10ff */
[-C--:B------:R-:W-:Y:S01]  /*85c50*/  LEA R220, P6, R177, R2.reuse, 0x2 ;  /* 0x00000002b1dc7211 */ /* 0x080fe200078c10ff */
[----:B------:R-:W-:Y:S01]  /*85c60*/  IMAD.IADD R178, R90, 0x1, R241 ;  /* 0x000000015ab27824 */ /* 0x000fe200078e02f1 */
[-C--:B------:R-:W-:Y:S01]  /*85c70*/  LEA.HI.X.SX32 R223, R88, R3.reuse, 0x2, P5 ;  /* 0x0000000358df7211 */ /* 0x080fe200028f16ff */
[----:B--2---:R-:W2:Y:S01]  /*85c80*/  LDC R228, c[0x0][0x248] ;  /* 0x00009200ffe47b82 */ /* 0x004ea20000000800 */
[-C--:B----4-:R-:W-:Y:S02]  /*85c90*/  LEA R224, P3, R107, R2.reuse, 0x2 ;  /* 0x000000026be07211 */ /* 0x090fe400078610ff */
[-C--:B------:R-:W-:Y:S02]  /*85ca0*/  LEA.HI.X.SX32 R221, R177, R3.reuse, 0x2, P6 ;  /* 0x00000003b1dd7211 */ /* 0x080fe400030f16ff */
[----:B------:R-:W-:Y:S01]  /*85cb0*/  LEA.HI.X.SX32 R225, R107, R3, 0x2, P3 ;  /* 0x000000036be17211 */ /* 0x000fe200018f16ff */
[----:B------:R-:W-:Y:S01]  /*85cc0*/  STL.64 [R1+0x998], R226 ;  /* 0x000998e201007387 */ /* 0x000fe20000100a00 */
[----:B------:R-:W-:Y:S01]  /*85cd0*/  IMAD.IADD R83, R178, 0x1, R242 ;  /* 0x00000001b2537824 */ /* 0x000fe200078e02f2 */
[----:B------:R-:W-:Y:S01]  /*85ce0*/  LEA R218, P6, R176, R2, 0x2 ;  /* 0x00000002b0da7211 */ /* 0x000fe200078c10ff */
[----:B------:R-:W4:Y:S01]  /*85cf0*/  LDC R242, c[0x0][0x248] ;  /* 0x00009200fff27b82 */ /* 0x000f220000000800 */
[----:B------:R-:W-:Y:S04]  /*85d00*/  STL.64 [R1+0x978], R224 ;  /* 0x000978e001007387 */ /* 0x000fe80000100a00 */
[----:B------:R1:W-:Y:S01]  /*85d10*/  STL.64 [R1+0x970], R222 ;  /* 0x000970de01007387 */ /* 0x0003e20000100a00 */
[----:B------:R-:W-:-:S03]  /*85d20*/  IADD3 R107, R83, R243, RZ ;  /* 0x000000f3536b7210 */ /* 0x000fc60007ffe0ff */
[----:B------:R3:W-:Y:S01]  /*85d30*/  STL.64 [R1+0x968], R220 ;  /* 0x000968dc01007387 */ /* 0x0007e20000100a00 */
[-C--:B------:R-:W-:Y:S02]  /*85d40*/  LEA.HI.X.SX32 R219, R176, R3.reuse, 0x2, P6 ;  /* 0x00000003b0db7211 */ /* 0x080fe400030f16ff */
[-C--:B-1----:R-:W-:Y:S02]  /*85d50*/  LEA R222, P3, R217, R2.reuse, 0x2 ;  /* 0x00000002d9de7211 */ /* 0x082fe400078610ff */
[----:B---3--:R-:W-:Y:S02]  /*85d60*/  LEA R220, P5, R89, R2, 0x2 ;  /* 0x0000000259dc7211 */ /* 0x008fe400078a10ff */
[-C--:B------:R-:W-:Y:S02]  /*85d70*/  LEA.HI.X.SX32 R223, R217, R3.reuse, 0x2, P3 ;  /* 0x00000003d9df7211 */ /* 0x080fe400018f16ff */
[----:B------:R-:W-:Y:S01]  /*85d80*/  LEA.HI.X.SX32 R221, R89, R3, 0x2, P5 ;  /* 0x0000000359dd7211 */ /* 0x000fe200028f16ff */
[----:B------:R-:W-:-:S02]  /*85d90*/  IMAD.IADD R177, R107, 0x1, R244 ;  /* 0x000000016bb17824 */ /* 0x000fc400078e02f4 */
[----:B------:R1:W-:Y:S01]  /*85da0*/  STL.64 [R1+0x960], R222 ;  /* 0x000960de01007387 */ /* 0x0003e20000100a00 */
[----:B------:R-:W3:Y:S01]  /*85db0*/  LDC R244, c[0x0][0x248] ;  /* 0x00009200fff47b82 */ /* 0x000ee20000000800 */
[----:B------:R-:W-:Y:S02]  /*85dc0*/  IMAD.IADD R88, R177, 0x1, R245 ;  /* 0x00000001b1587824 */ /* 0x000fe400078e02f5 */
[----:B------:R2:W-:Y:S04]  /*85dd0*/  STL.64 [R1+0x958], R220 ;  /* 0x000958dc01007387 */ /* 0x0005e80000100a00 */
[----:B------:R4:W-:Y:S01]  /*85de0*/  STL.64 [R1+0x950], R218 ;  /* 0x000950da01007387 */ /* 0x0009e20000100a00 */
[-C--:B-1----:R-:W-:Y:S02]  /*85df0*/  LEA R222, P3, R106, R2.reuse, 0x2 ;  /* 0x000000026ade7211 */ /* 0x082fe400078610ff */
[----:B--2---:R-:W-:-:S02]  /*85e00*/  LEA R220, P5, R85, R2, 0x2 ;  /* 0x0000000255dc7211 */ /* 0x004fc400078a10ff */
[-C--:B------:R-:W-:Y:S02]  /*85e10*/  LEA.HI.X.SX32 R223, R106, R3.reuse, 0x2, P3 ;  /* 0x000000036adf7211 */ /* 0x080fe400018f16ff */
[----:B----4-:R-:W-:Y:S01]  /*85e20*/  LEA R218, P6, R215, R2, 0x2 ;  /* 0x00000002d7da7211 */ /* 0x010fe200078c10ff */
[----:B------:R-:W-:Y:S01]  /*85e30*/  IMAD.IADD R89, R88, 0x1, R246 ;  /* 0x0000000158597824 */ /* 0x000fe200078e02f6 */
[-C--:B------:R-:W-:Y:S02]  /*85e40*/  LEA.HI.X.SX32 R221, R85, R3.reuse, 0x2, P5 ;  /* 0x0000000355dd7211 */ /* 0x080fe400028f16ff */
[----:B------:R-:W-:Y:S01]  /*85e50*/  LEA.HI.X.SX32 R219, R215, R3, 0x2, P6 ;  /* 0x00000003d7db7211 */ /* 0x000fe200030f16ff */
[----:B------:R1:W-:Y:S01]  /*85e60*/  STL.64 [R1+0x948], R222 ;  /* 0x000948de01007387 */ /* 0x0003e20000100a00 */
[----:B------:R-:W-:-:S03]  /*85e70*/  IMAD.IADD R176, R89, 0x1, R247 ;  /* 0x0000000159b07824 */ /* 0x000fc600078e02f7 */
[----:B------:R2:W-:Y:S04]  /*85e80*/  STL.64 [R1+0x940], R220 ;  /* 0x000940dc01007387 */ /* 0x0005e80000100a00 */
[----:B------:R4:W-:Y:S01]  /*85e90*/  STL.64 [R1+0x938], R218 ;  /* 0x000938da01007387 */ /* 0x0009e20000100a00 */
[CC--:B-1----:R-:W-:Y:S02]  /*85ea0*/  LEA R222, P3, R216.reuse, R2.reuse, 0x2 ;  /* 0x00000002d8de7211 */ /* 0x0c2fe400078610ff */
[-C--:B--2---:R-:W-:Y:S02]  /*85eb0*/  LEA R220, P5, R175, R2.reuse, 0x2 ;  /* 0x00000002afdc7211 */ /* 0x084fe400078a10ff */
[----:B------:R-:W-:Y:S02]  /*85ec0*/  LEA.HI.X.SX32 R223, R216, R3, 0x2, P3 ;  /* 0x00000003d8df7211 */ /* 0x000fe400018f16ff */
[----:B----4-:R-:W-:-:S02]  /*85ed0*/  LEA R218, P6, R214, R2, 0x2 ;  /* 0x00000002d6da7211 */ /* 0x010fc400078c10ff */
[----:B------:R-:W-:Y:S02]  /*85ee0*/  IADD3 R106, R176, R248, RZ ;  /* 0x000000f8b06a7210 */ /* 0x000fe40007ffe0ff */
[-C--:B------:R-:W-:Y:S02]  /*85ef0*/  LEA.HI.X.SX32 R221, R175, R3.reuse, 0x2, P5 ;  /* 0x00000003afdd7211 */ /* 0x080fe400028f16ff */
[----:B------:R-:W-:Y:S01]  /*85f00*/  LEA.HI.X.SX32 R219, R214, R3, 0x2, P6 ;  /* 0x00000003d6db7211 */ /* 0x000fe200030f16ff */
[----:B------:R-:W-:Y:S01]  /*85f10*/  STL.64 [R1+0x930], R222 ;  /* 0x000930de01007387 */ /* 0x000fe20000100a00 */
[----:B------:R-:W-:-:S03]  /*85f20*/  IMAD.IADD R85, R106, 0x1, R249 ;  /* 0x000000016a557824 */ /* 0x000fc600078e02f9 */
[----:B------:R1:W-:Y:S01]  /*85f30*/  STL.64 [R1+0x928], R220 ;  /* 0x000928dc01007387 */ /* 0x0003e20000100a00 */
[----:B------:R-:W-:-:S03]  /*85f40*/  IMAD.IADD R175, R85, 0x1, R250 ;  /* 0x0000000155af7824 */ /* 0x000fc600078e02fa */
[----:B------:R2:W-:Y:S01]  /*85f50*/  STL.64 [R1+0x920], R218 ;  /* 0x000920da01007387 */ /* 0x0005e20000100a00 */
[CC--:B-1----:R-:W-:Y:S02]  /*85f60*/  LEA R220, P3, R105.reuse, R2.reuse, 0x2 ;  /* 0x0000000269dc7211 */ /* 0x0c2fe400078610ff */
[C---:B--2---:R-:W-:Y:S02]  /*85f70*/  LEA R218, P5, R86.reuse, R2, 0x2 ;  /* 0x0000000256da7211 */ /* 0x044fe400078a10ff */
[-C--:B------:R-:W-:Y:S02]  /*85f80*/  LEA.HI.X.SX32 R221, R105, R3.reuse, 0x2, P3 ;  /* 0x0000000369dd7211 */ /* 0x080fe400018f16ff */
[----:B------:R-:W-:Y:S01]  /*85f90*/  LEA.HI.X.SX32 R219, R86, R3, 0x2, P5 ;  /* 0x0000000356db7211 */ /* 0x000fe200028f16ff */
[----:B------:R-:W-:Y:S02]  /*85fa0*/  IMAD.IADD R105, R175, 0x1, R251 ;  /* 0x00000001af697824 */ /* 0x000fe400078e02fb */
[----:B------:R-:W-:Y:S02]  /*85fb0*/  STL.64 [R1+0x918], R220 ;  /* 0x000918dc01007387 */ /* 0x000fe40000100a00 */
[----:B------:R-:W-:-:S02]  /*85fc0*/  IMAD.IADD R86, R105, 0x1, R252 ;  /* 0x0000000169567824 */ /* 0x000fc400078e02fc */
[----:B------:R1:W-:Y:S02]  /*85fd0*/  STL.64 [R1+0x910], R218 ;  /* 0x000910da01007387 */ /* 0x0003e40000100a00 */
[----:B-1----:R-:W-:-:S04]  /*85fe0*/  LEA R218, P3, R174, R2, 0x2 ;  /* 0x00000002aeda7211 */ /* 0x002fc800078610ff */
[----:B------:R-:W-:Y:S02]  /*85ff0*/  LEA.HI.X.SX32 R219, R174, R3, 0x2, P3 ;  /* 0x00000003aedb7211 */ /* 0x000fe400018f16ff */
[----:B------:R-:W-:Y:S02]  /*86000*/  IADD3 R174, R86, R228, RZ ;  /* 0x000000e456ae7210 */ /* 0x000fe40007ffe0ff */
[----:B------:R-:W1:Y:S01]  /*86010*/  LDC R228, c[0x0][0x248] ;  /* 0x00009200ffe47b82 */ /* 0x000e620000000800 */
[----:B------:R-:W-:-:S04]  /*86020*/  LEA R216, P6, R213, R2, 0x2 ;  /* 0x00000002d5d87211 */ /* 0x000fc800078c10ff */
[----:B------:R-:W-:-:S05]  /*86030*/  LEA.HI.X.SX32 R217, R213, R3, 0x2, P6 ;  /* 0x00000003d5d97211 */ /* 0x000fca00030f16ff */
[----:B------:R2:W-:Y:S02]  /*86040*/  STL.64 [R1+0x8f8], R216 ;  /* 0x0008f8d801007387 */ /* 0x0005e40000100a00 */
[----:B--2---:R-:W-:-:S04]  /*86050*/  LEA R216, P5, R87, R2, 0x2 ;  /* 0x0000000257d87211 */ /* 0x004fc800078a10ff */
[----:B------:R-:W-:Y:S01]  /*86060*/  LEA.HI.X.SX32 R217, R87, R3, 0x2, P5 ;  /* 0x0000000357d97211 */ /* 0x000fe200028f16ff */
[----:B-1----:R-:W-:Y:S02]  /*86070*/  IMAD.IADD R87, R174, 0x1, R228 ;  /* 0x00000001ae577824 */ /* 0x002fe400078e02e4 */
[----:B------:R-:W1:Y:S01]  /*86080*/  LDC R228, c[0x0][0x248] ;  /* 0x00009200ffe47b82 */ /* 0x000e620000000800 */
[----:B------:R-:W-:Y:S04]  /*86090*/  STL.64 [R1+0x8f0], R218 ;  /* 0x0008f0da01007387 */ /* 0x000fe80000100a00 */
[----:B------:R2:W-:Y:S02]  /*860a0*/  STL.64 [R1+0x8e8], R216 ;  /* 0x0008e8d801007387 */ /* 0x0005e40000100a00 */
[----:B--2---:R-:W-:-:S04]  /*860b0*/  LEA R216, P3, R80, R2, 0x2 ;  /* 0x0000000250d87211 */ /* 0x004fc800078610ff */
[----:B------:R-:W-:Y:S01]  /*860c0*/  LEA.HI.X.SX32 R217, R80, R3, 0x2, P3 ;  /* 0x0000000350d97211 */ /* 0x000fe200018f16ff */
[----:B-1----:R-:W-:Y:S02]  /*860d0*/  IMAD.IADD R80, R87, 0x1, R228 ;  /* 0x0000000157507824 */ /* 0x002fe400078e02e4 */
        /* <DEDUP_REMOVED lines=8> */
[----:B------:R2:W-:Y:S02]  /*86160*/  STL.64 [R1+0x8d8], R216 ;  /* 0x0008d8d801007387 */ /* 0x0005e40000100a00 */
[----:B--2---:R-:W-:-:S04]  /*86170*/  LEA R216, P3, R104, R2, 0x2 ;  /* 0x0000000268d87211 */ /* 0x004fc800078610ff */
[----:B------:R-:W-:Y:S01]  /*86180*/  LEA.HI.X.SX32 R217, R104, R3, 0x2, P3 ;  /* 0x0000000368d97211 */ /* 0x000fe200018f16ff */
[----:B-1----:R-:W-:Y:S02]  /*86190*/  IMAD.IADD R104, R173, 0x1, R228 ;  /* 0x00000001ad687824 */ /* 0x002fe400078e02e4 */
[----:B------:R-:W1:Y:S01]  /*861a0*/  LDC R228, c[0x0][0x248] ;  /* 0x00009200ffe47b82 */ /* 0x000e620000000800 */
[----:B------:R2:W-:Y:S02]  /*861b0*/  STL.64 [R1+0x8d0], R214 ;  /* 0x0008d0d601007387 */ /* 0x0005e40000100a00 */
[----:B--2---:R-:W-:-:S04]  /*861c0*/  LEA R214, P5, R82, R2, 0x2 ;  /* 0x0000000252d67211 */ /* 0x004fc800078a10ff */
[----:B------:R-:W-:Y:S02]  /*861d0*/  LEA.HI.X.SX32 R215, R82, R3, 0x2, P5 ;  /* 0x0000000352d77211 */ /* 0x000fe400028f16ff */
[----:B-1----:R-:W-:Y:S02]  /*861e0*/  IADD3 R82, R104, R228, RZ ;  /* 0x000000e468527210 */ /* 0x002fe40007ffe0ff */
[----:B------:R-:W1:Y:S01]  /*861f0*/  LDC R228, c[0x0][0x248] ;  /* 0x00009200ffe47b82 */ /* 0x000e620000000800 */
[----:B------:R-:W-:-:S04]  /*86200*/  LEA R212, P6, R211, R2, 0x2 ;  /* 0x00000002d3d47211 */ /* 0x000fc800078c10ff */
[----:B------:R-:W-:-:S05]  /*86210*/  LEA.HI.X.SX32 R213, R211, R3, 0x2, P6 ;  /* 0x00000003d3d57211 */ /* 0x000fca00030f16ff */
[----:B------:R-:W-:Y:S04]  /*86220*/  STL.64 [R1+0x8b8], R212 ;  /* 0x0008b8d401007387 */ /* 0x000fe80000100a00 */
        /* <DEDUP_REMOVED lines=23> */
[----:B------:R-:W-:-:S04]  /*863a0*/  LEA R210, P6, R209, R2, 0x2 ;  /* 0x00000002d1d27211 */ /* 0x000fc800078c10ff */
[----:B------:R-:W-:-:S05]  /*863b0*/  LEA.HI.X.SX32 R211, R209, R3, 0x2, P6 ;  /* 0x00000003d1d37211 */ /* 0x000fca00030f16ff */
[----:B------:R-:W-:Y:S04]  /*863c0*/  STL.64 [R1+0x888], R210 ;  /* 0x000888d201007387 */ /* 0x000fe80000100a00 */
[----:B------:R-:W-:Y:S04]  /*863d0*/  STL.64 [R1+0x880], R214 ;  /* 0x000880d601007387 */ /* 0x000fe80000100a00 */
[----:B------:R2:W-:Y:S02]  /*863e0*/  STL.64 [R1+0x868], R212 ;  /* 0x000868d401007387 */ /* 0x0005e40000100a00 */
[----:B--2---:R-:W-:-:S04]  /*863f0*/  LEA R212, P3, R76, R2, 0x2 ;  /* 0x000000024cd47211 */ /* 0x004fc800078610ff */
[----:B------:R-:W-:Y:S02]  /*86400*/  LEA.HI.X.SX32 R213, R76, R3, 0x2, P3 ;  /* 0x000000034cd57211 */ /* 0x000fe400018f16ff */
[----:B-1----:R-:W-:Y:S02]  /*86410*/  IADD3 R76, R171, R228, RZ ;  /* 0x000000e4ab4c7210 */ /* 0x002fe40007ffe0ff */
        /* <DEDUP_REMOVED lines=31> */
[----:B------:R-:W-:Y:S02]  /*86610*/  LEA.HI.X.SX32 R209, R169, R3, 0x2, P5 ;  /* 0x00000003a9d17211 */ /* 0x000fe400028f16ff */
[----:B-1----:R-:W-:Y:S02]  /*86620*/  IADD3 R169, R79, R228, RZ ;  /* 0x000000e44fa97210 */ /* 0x002fe40007ffe0ff */
        /* <DEDUP_REMOVED lines=81> */
[-C--:B------:R-:W-:Y:S01]  /*86b40*/  LEA.HI.X.SX32 R205, R68, R3.reuse, 0x2, P3 ;  /* 0x0000000344cd7211 */ /* 0x080fe200018f16ff */
[----:B-1----:R-:W-:Y:S02]  /*86b50*/  IMAD.IADD R68, R149, 0x1, R228 ;  /* 0x0000000195447824 */ /* 0x002fe400078e02e4 */
[----:B------:R-:W1:Y:S01]  /*86b60*/  LDC R228, c[0x0][0x248] ;  /* 0x00009200ffe47b82 */ /* 0x000e620000000800 */
[CC--:B------:R-:W-:Y:S01]  /*86b70*/  LEA R200, P6, R199.reuse, R2.reuse, 0x2 ;  /* 0x00000002c7c87211 */ /* 0x0c0fe200078c10ff */
[----:B------:R2:W-:Y:S03]  /*86b80*/  STL.64 [R1+0x740], R202 ;  /* 0x000740ca01007387 */ /* 0x0005e60000100a00 */
[----:B------:R-:W-:Y:S02]  /*86b90*/  LEA.HI.X.SX32 R201, R199, R3, 0x2, P6 ;  /* 0x00000003c7c97211 */ /* 0x000fe400030f16ff */
[----:B--2---:R-:W-:Y:S01]  /*86ba0*/  LEA R202, P5, R197, R2, 0x2 ;  /* 0x00000002c5ca7211 */ /* 0x004fe200078a10ff */
[----:B-1----:R-:W-:-:S02]  /*86bb0*/  IMAD.IADD R4, R68, 0x1, R228 ;  /* 0x0000000144047824 */ /* 0x002fc400078e02e4 */
[----:B------:R-:W1:Y:S01]  /*86bc0*/  LDC R228, c[0x0][0x248] ;  /* 0x00009200ffe47b82 */ /* 0x000e620000000800 */
[----:B------:R-:W-:Y:S01]  /*86bd0*/  LEA.HI.X.SX32 R203, R197, R3, 0x2, P5 ;  /* 0x00000003c5cb7211 */ /* 0x000fe200028f16ff */
        /* <DEDUP_REMOVED lines=205> */
[----:B------:R2:W-:Y:S04]  /*878b0*/  STL.64 [R1+0x550], R186 ;  /* 0x000550ba01007387 */ /* 0x0005e80000100a00 */
[----:B------:R-:W-:Y:S01]  /*878c0*/  STL.64 [R1+0x528], R184 ;  /* 0x000528b801007387 */ /* 0x000fe20000100a00 */
[----:B--2---:R-:W-:-:S04]  /*878d0*/  LEA R186, P5, R181, R2, 0x2 ;  /* 0x00000002b5ba7211 */ /* 0x004fc800078a10ff */
[----:B------:R-:W-:Y:S01]  /*878e0*/  LEA.HI.X.SX32 R187, R181, R3, 0x2, P5 ;  /* 0x00000003b5bb7211 */ /* 0x000fe200028f16ff */
        /* <DEDUP_REMOVED lines=64> */
[----:B------:R2:W-:Y:S04]  /*87cf0*/  STL.64 [R1+0x4b0], R178 ;  /* 0x0004b0b201007387 */ /* 0x0005e80000100a00 */
[----:B------:R-:W-:Y:S04]  /*87d00*/  STL.64 [R1+0x4a8], R182 ;  /* 0x0004a8b601007387 */ /* 0x000fe80000100a00 */
[----:B------:R4:W-:Y:S01]  /*87d10*/  STL.64 [R1+0x4a0], R180 ;  /* 0x0004a0b401007387 */ /* 0x0009e20000100a00 */
[-C--:B--2---:R-:W-:Y:S02]  /*87d20*/  LEA R178, P6, R176, R2.reuse, 0x2 ;  /* 0x00000002b0b27211 */ /* 0x084fe400078c10ff */
[----:B----4-:R-:W-:-:S04]  /*87d30*/  LEA R180, P3, R106, R2, 0x2 ;  /* 0x000000026ab47211 */ /* 0x010fc800078610ff */
[-C--:B------:R-:W-:Y:S01]  /*87d40*/  LEA.HI.X.SX32 R181, R106, R3.reuse, 0x2, P3 ;  /* 0x000000036ab57211 */ /* 0x080fe200018f16ff */
[----:B-1----:R-:W-:Y:S02]  /*87d50*/  IMAD.IADD R106, R89, 0x1, R228 ;  /* 0x00000001596a7824 */ /* 0x002fe400078e02e4 */
[----:B------:R-:W1:Y:S01]  /*87d60*/  LDC R228, c[0x0][0x248] ;  /* 0x00009200ffe47b82 */ /* 0x000e620000000800 */
[----:B------:R-:W-:Y:S02]  /*87d70*/  LEA.HI.X.SX32 R179, R176, R3, 0x2, P6 ;  /* 0x00000003b0b37211 */ /* 0x000fe400030f16ff */
[----:B------:R-:W-:-:S03]  /*87d80*/  LEA R176, P6, R175, R2, 0x2 ;  /* 0x00000002afb07211 */ /* 0x000fc600078c10ff */
[----:B------:R2:W-:Y:S01]  /*87d90*/  STL.64 [R1+0x498], R178 ;  /* 0x000498b201007387 */ /* 0x0005e20000100a00 */
[----:B------:R-:W-:-:S03]  /*87da0*/  LEA.HI.X.SX32 R177, R175, R3, 0x2, P6 ;  /* 0x00000003afb17211 */ /* 0x000fc600030f16ff */
[----:B------:R4:W-:Y:S01]  /*87db0*/  STL.64 [R1+0x490], R180 ;  /* 0x000490b401007387 */ /* 0x0009e20000100a00 */
[----:B--2---:R-:W-:-:S04]  /*87dc0*/  LEA R178, P5, R85, R2, 0x2 ;  /* 0x0000000255b27211 */ /* 0x004fc800078a10ff */
[----:B------:R-:W-:Y:S02]  /*87dd0*/  LEA.HI.X.SX32 R179, R85, R3, 0x2, P5 ;  /* 0x0000000355b37211 */ /* 0x000fe400028f16ff */
[----:B----4-:R-:W-:-:S03]  /*87de0*/  LEA R180, P3, R105, R2, 0x2 ;  /* 0x0000000269b47211 */ /* 0x010fc600078610ff */
[----:B------:R-:W-:Y:S01]  /*87df0*/  STL.64 [R1+0x488], R178 ;  /* 0x000488b201007387 */ /* 0x000fe20000100a00 */
[----:B-1----:R-:W-:Y:S01]  /*87e00*/  IMAD.IADD R85, R106, 0x1, R228 ;  /* 0x000000016a557824 */ /* 0x002fe200078e02e4 */
[----:B------:R-:W-:Y:S01]  /*87e10*/  LEA.HI.X.SX32 R181, R105, R3, 0x2, P3 ;  /* 0x0000000369b57211 */ /* 0x000fe200018f16ff */
[----:B------:R-:W1:Y:S01]  /*87e20*/  LDC R228, c[0x0][0x248] ;  /* 0x00009200ffe47b82 */ /* 0x000e620000000800 */
[----:B------:R2:W-:Y:S01]  /*87e30*/  STL.64 [R1+0x480], R176 ;  /* 0x000480b001007387 */ /* 0x0005e20000100a00 */
[----:B------:R-:W-:-:S03]  /*87e40*/  IMAD.IADD R105, R85, 0x1, R11 ;  /* 0x0000000155697824 */ /* 0x000fc600078e020b */
[----:B------:R-:W-:Y:S01]  /*87e50*/  STL.64 [R1+0x478], R180 ;  /* 0x000478b401007387 */ /* 0x000fe20000100a00 */
[-C--:B--2---:R-:W-:Y:S02]  /*87e60*/  LEA R176, P6, R174, R2.reuse, 0x2 ;  /* 0x00000002aeb07211 */ /* 0x084fe400078c10ff */
[----:B------:R-:W-:Y:S02]  /*87e70*/  LEA R178, P5, R86, R2, 0x2 ;  /* 0x0000000256b27211 */ /* 0x000fe400078a10ff */
[-C--:B------:R-:W-:Y:S02]  /*87e80*/  LEA.HI.X.SX32 R177, R174, R3.reuse, 0x2, P6 ;  /* 0x00000003aeb17211 */ /* 0x080fe400030f16ff */
[----:B------:R-:W-:Y:S02]  /*87e90*/  LEA.HI.X.SX32 R179, R86, R3, 0x2, P5 ;  /* 0x0000000356b37211 */ /* 0x000fe400028f16ff */
[----:B------:R-:W-:Y:S01]  /*87ea0*/  IADD3 R86, R105, R10, RZ ;  /* 0x0000000a69567210 */ /* 0x000fe20007ffe0ff */
[----:B------:R2:W-:Y:S01]  /*87eb0*/  STL.64 [R1+0x468], R176 ;  /* 0x000468b001007387 */ /* 0x0005e20000100a00 */
[----:B------:R-:W-:-:S02]  /*87ec0*/  LEA R10, P6, R173, R2, 0x2 ;  /* 0x00000002ad0a7211 */ /* 0x000fc400078c10ff */
[CC--:B------:R-:W-:Y:S02]  /*87ed0*/  LEA R174, P5, R80.reuse, R2.reuse, 0x2 ;  /* 0x0000000250ae7211 */ /* 0x0c0fe400078a10ff */
[-C--:B------:R-:W-:Y:S02]  /*87ee0*/  LEA.HI.X.SX32 R11, R173, R3.reuse, 0x2, P6 ;  /* 0x00000003ad0b7211 */ /* 0x080fe400030f16ff */
[C---:B--2---:R-:W-:Y:S02]  /*87ef0*/  LEA R176, P3, R87.reuse, R2, 0x2 ;  /* 0x0000000257b07211 */ /* 0x044fe400078610ff */
[-C--:B------:R-:W-:Y:S02]  /*87f00*/  LEA.HI.X.SX32 R175, R80, R3.reuse, 0x2, P5 ;  /* 0x0000000350af7211 */ /* 0x080fe400028f16ff */
[----:B------:R-:W-:Y:S01]  /*87f10*/  LEA.HI.X.SX32 R177, R87, R3, 0x2, P3 ;  /* 0x0000000357b17211 */ /* 0x000fe200018f16ff */
[----:B------:R-:W-:Y:S01]  /*87f20*/  STL.64 [R1+0x470], R178 ;  /* 0x000470b201007387 */ /* 0x000fe20000100a00 */
[----:B------:R-:W-:-:S03]  /*87f30*/  IMAD.IADD R87, R86, 0x1, R167 ;  /* 0x0000000156577824 */ /* 0x000fc600078e02a7 */
[----:B------:R-:W-:Y:S01]  /*87f40*/  STL.64 [R1+0x460], R176 ;  /* 0x000460b001007387 */ /* 0x000fe20000100a00 */
[----:B------:R-:W-:-:S03]  /*87f50*/  IMAD.IADD R80, R87, 0x1, R166 ;  /* 0x0000000157507824 */ /* 0x000fc600078e02a6 */
[----:B------:R-:W-:Y:S01]  /*87f60*/  STL.64 [R1+0x28d8], R10 ;  /* 0x0028d80a01007387 */ /* 0x000fe20000100a00 */
[----:B------:R-:W-:-:S03]  /*87f70*/  LEA R166, P5, R82, R2, 0x2 ;  /* 0x0000000252a67211 */ /* 0x000fc600078a10ff */
[----:B------:R2:W-:Y:S01]  /*87f80*/  STL.64 [R1+0x458], R174 ;  /* 0x000458ae01007387 */ /* 0x0005e20000100a00 */
[----:B------:R-:W-:Y:S02]  /*87f90*/  LEA.HI.X.SX32 R167, R82, R3, 0x2, P5 ;  /* 0x0000000352a77211 */ /* 0x000fe400028f16ff */
[----:B--2---:R-:W-:-:S04]  /*87fa0*/  LEA R174, P3, R104, R2, 0x2 ;  /* 0x0000000268ae7211 */ /* 0x004fc800078610ff */
[----:B------:R-:W-:Y:S01]  /*87fb0*/  LEA.HI.X.SX32 R175, R104, R3, 0x2, P3 ;  /* 0x0000000368af7211 */ /* 0x000fe200018f16ff */
[----:B------:R-:W-:Y:S01]  /*87fc0*/  IMAD.IADD R104, R80, 0x1, R165 ;  /* 0x0000000150687824 */ /* 0x000fe200078e02a5 */
[----:B------:R-:W-:-:S03]  /*87fd0*/  LEA R10, P6, R172, R2, 0x2 ;  /* 0x00000002ac0a7211 */ /* 0x000fc600078c10ff */
[----:B------:R-:W-:Y:S01]  /*87fe0*/  STL.64 [R1+0x448], R174 ;  /* 0x000448ae01007387 */ /* 0x000fe20000100a00 */
[----:B------:R-:W-:Y:S01]  /*87ff0*/  IMAD.IADD R82, R104, 0x1, R164 ;  /* 0x0000000168527824 */ /* 0x000fe200078e02a4 */
[CC--:B------:R-:W-:Y:S02]  /*88000*/  LEA R164, P5, R103.reuse, R2.reuse, 0x2 ;  /* 0x0000000267a47211 */ /* 0x0c0fe400078a10ff */
[----:B------:R2:W-:Y:S01]  /*88010*/  STL.64 [R1+0x440], R166 ;  /* 0x000440a601007387 */ /* 0x0005e20000100a00 */
[-C--:B------:R-:W-:Y:S02]  /*88020*/  LEA.HI.X.SX32 R11, R172, R3.reuse, 0x2, P6 ;  /* 0x00000003ac0b7211 */ /* 0x080fe400030f16ff */
[----:B------:R-:W-:Y:S02]  /*88030*/  LEA.HI.X.SX32 R165, R103, R3, 0x2, P5 ;  /* 0x0000000367a57211 */ /* 0x000fe400028f16ff */
[----:B--2---:R-:W-:-:S04]  /*88040*/  LEA R166, P3, R84, R2, 0x2 ;  /* 0x0000000254a67211 */ /* 0x004fc800078610ff */
[----:B------:R-:W-:Y:S02]  /*88050*/  LEA.HI.X.SX32 R167, R84, R3, 0x2, P3 ;  /* 0x0000000354a77211 */ /* 0x000fe400018f16ff */
[----:B------:R-:W-:Y:S01]  /*88060*/  IADD3 R84, R82, R163, RZ ;  /* 0x000000a352547210 */ /* 0x000fe20007ffe0ff */
[----:B------:R2:W-:Y:S04]  /*88070*/  STL.64 [R1+0x438], R10 ;  /* 0x0004380a01007387 */ /* 0x0005e80000100a00 */
[----:B------:R-:W-:Y:S01]  /*88080*/  STL.64 [R1+0x430], R166 ;  /* 0x000430a601007387 */ /* 0x000fe20000100a00 */
[----:B------:R-:W-:Y:S01]  /*88090*/  IMAD.IADD R103, R84, 0x1, R162 ;  /* 0x0000000154677824 */ /* 0x000fe200078e02a2 */
[-C--:B------:R-:W-:Y:S02]  /*880a0*/  LEA R162, P5, R78, R2.reuse, 0x2 ;  /* 0x000000024ea27211 */ /* 0x080fe400078a10ff */
[----:B------:R4:W-:Y:S01]  /*880b0*/  STL.64 [R1+0x428], R164 ;  /* 0x000428a401007387 */ /* 0x0009e20000100a00 */
[----:B--2---:R-:W-:-:S02]  /*880c0*/  LEA R10, P6, R171, R2, 0x2 ;  /* 0x00000002ab0a7211 */ /* 0x004fc400078c10ff */
[-C--:B------:R-:W-:Y:S02]  /*880d0*/  LEA.HI.X.SX32 R163, R78, R3.reuse, 0x2, P5 ;  /* 0x000000034ea37211 */ /* 0x080fe400028f16ff */
[----:B------:R-:W-:Y:S02]  /*880e0*/  LEA.HI.X.SX32 R11, R171, R3, 0x2, P6 ;  /* 0x00000003ab0b7211 */ /* 0x000fe400030f16ff */
[----:B----4-:R-:W-:-:S04]  /*880f0*/  LEA R164, P3, R76, R2, 0x2 ;  /* 0x000000024ca47211 */ /* 0x010fc800078610ff */
[----:B------:R-:W-:Y:S01]  /*88100*/  LEA.HI.X.SX32 R165, R76, R3, 0x2, P3 ;  /* 0x000000034ca57211 */ /* 0x000fe200018f16ff */
[----:B------:R-:W-:Y:S01]  /*88110*/  IMAD.IADD R76, R103, 0x1, R161 ;  /* 0x00000001674c7824 */ /* 0x000fe200078e02a1 */
[----:B------:R2:W-:Y:S04]  /*88120*/  STL.64 [R1+0x420], R10 ;  /* 0x0004200a01007387 */ /* 0x0005e80000100a00 */
[----:B------:R-:W-:Y:S01]  /*88130*/  STL.64 [R1+0x418], R164 ;  /* 0x000418a401007387 */ /* 0x000fe20000100a00 */
[----:B------:R-:W-:Y:S01]  /*88140*/  IMAD.IADD R78, R76, 0x1, R160 ;  /* 0x000000014c4e7824 */ /* 0x000fe200078e02a0 */
[-C--:B------:R-:W-:Y:S02]  /*88150*/  LEA R160, P5, R79, R2.reuse, 0x2 ;  /* 0x000000024fa07211 */ /* 0x080fe400078a10ff */
[----:B------:R4:W-:Y:S01]  /*88160*/  STL.64 [R1+0x410], R162 ;  /* 0x000410a201007387 */ /* 0x0009e20000100a00 */
[----:B--2---:R-:W-:-:S04]  /*88170*/  LEA R10, P6, R170, R2, 0x2 ;  /* 0x00000002aa0a7211 */ /* 0x004fc800078c10ff */
[-C--:B------:R-:W-:Y:S02]  /*88180*/  LEA.HI.X.SX32 R11, R170, R3.reuse, 0x2, P6 ;  /* 0x00000003aa0b7211 */ /* 0x080fe400030f16ff */
[C---:B----4-:R-:W-:Y:S02]  /*88190*/  LEA R162, P3, R102.reuse, R2, 0x2 ;  /* 0x0000000266a27211 */ /* 0x050fe400078610ff */
[-C--:B------:R-:W-:Y:S02]  /*881a0*/  LEA.HI.X.SX32 R161, R79, R3.reuse, 0x2, P5 ;  /* 0x000000034fa17211 */ /* 0x080fe400028f16ff */
[----:B------:R-:W-:Y:S01]  /*881b0*/  LEA.HI.X.SX32 R163, R102, R3, 0x2, P3 ;  /* 0x0000000366a37211 */ /* 0x000fe200018f16ff */
[----:B------:R-:W-:Y:S01]  /*881c0*/  IMAD.IADD R102, R78, 0x1, R159 ;  /* 0x000000014e667824 */ /* 0x000fe200078e029f */
[----:B------:R2:W-:Y:S04]  /*881d0*/  STL.64 [R1+0x408], R10 ;  /* 0x0004080a01007387 */ /* 0x0005e80000100a00 */
[----:B------:R-:W-:Y:S01]  /*881e0*/  STL.64 [R1+0x400], R162 ;  /* 0x000400a201007387 */ /* 0x000fe20000100a00 */
[----:B------:R-:W-:-:S03]  /*881f0*/  IADD3 R79, R102, R158, RZ ;  /* 0x0000009e664f7210 */ /* 0x000fc60007ffe0ff */
[----:B------:R4:W-:Y:S01]  /*88200*/  STL.64 [R1+0x3f8], R160 ;  /* 0x0003f8a001007387 */ /* 0x0009e20000100a00 */
[-C--:B--2---:R-:W-:Y:S02]  /*88210*/  LEA R10, P6, R169, R2.reuse, 0x2 ;  /* 0x00000002a90a7211 */ /* 0x084fe400078c10ff */
[-C--:B------:R-:W-:Y:S02]  /*88220*/  LEA R158, P5, R101, R2.reuse, 0x2 ;  /* 0x00000002659e7211 */ /* 0x080fe400078a10ff */
[----:B------:R-:W-:Y:S02]  /*88230*/  LEA.HI.X.SX32 R11, R169, R3, 0x2, P6 ;  /* 0x00000003a90b7211 */ /* 0x000fe400030f16ff */
[----:B----4-:R-:W-:-:S03]  /*88240*/  LEA R160, P3, R70, R2, 0x2 ;  /* 0x0000000246a07211 */ /* 0x010fc600078610ff */
[----:B------:R2:W-:Y:S01]  /*88250*/  STL.64 [R1+0x3f0], R10 ;  /* 0x0003f00a01007387 */ /* 0x0005e20000100a00 */
[-C--:B------:R-:W-:Y:S02]  /*88260*/  LEA.HI.X.SX32 R159, R101, R3.reuse, 0x2, P5 ;  /* 0x00000003659f7211 */ /* 0x080fe400028f16ff */
[----:B------:R-:W-:Y:S01]  /*88270*/  LEA.HI.X.SX32 R161, R70, R3, 0x2, P3 ;  /* 0x0000000346a17211 */ /* 0x000fe200018f16ff */
[----:B------:R-:W-:-:S04]  /*88280*/  IMAD.IADD R70, R79, 0x1, R157 ;  /* 0x000000014f467824 */ /* 0x000fc800078e029d */
[----:B------:R-:W-:Y:S01]  /*88290*/  STL.64 [R1+0x3e8], R160 ;  /* 0x0003e8a001007387 */ /* 0x000fe20000100a00 */
[----:B--2---:R-:W-:-:S03]  /*882a0*/  LEA R10, P6, R168, R2, 0x2 ;  /* 0x00000002a80a7211 */ /* 0x004fc600078c10ff */
[----:B------:R2:W-:Y:S01]  /*882b0*/  STL.64 [R1+0x3e0], R158 ;  /* 0x0003e09e01007387 */ /* 0x0005e20000100a00 */
[----:B------:R-:W-:Y:S01]  /*882c0*/  IMAD.IADD R101, R70, 0x1, R156 ;  /* 0x0000000146657824 */ /* 0x000fe200078e029c */
[CC--:B------:R-:W-:Y:S02]  /*882d0*/  LEA R156, P5, R151.reuse, R2.reuse, 0x2 ;  /* 0x00000002979c7211 */ /* 0x0c0fe400078a10ff */
[-C--:B------:R-:W-:Y:S02]  /*882e0*/  LEA.HI.X.SX32 R11, R168, R3.reuse, 0x2, P6 ;  /* 0x00000003a80b7211 */ /* 0x080fe400030f16ff */
[-C--:B------:R-:W-:Y:S02]  /*882f0*/  LEA.HI.X.SX32 R157, R151, R3.reuse, 0x2, P5 ;  /* 0x00000003979d7211 */ /* 0x080fe400028f16ff */
[C---:B--2---:R-:W-:Y:S01]  /*88300*/  LEA R158, P3, R72.reuse, R2, 0x2 ;  /* 0x00000002489e7211 */ /* 0x044fe200078610ff */
[----:B------:R2:W-:Y:S03]  /*88310*/  STL.64 [R1+0x3d8], R10 ;  /* 0x0003d80a01007387 */ /* 0x0005e60000100a00 */
[----:B------:R-:W-:Y:S01]  /*88320*/  LEA.HI.X.SX32 R159, R72, R3, 0x2, P3 ;  /* 0x00000003489f7211 */ /* 0x000fe200018f16ff */
[----:B------:R-:W-:-:S04]  /*88330*/  IMAD.IADD R72, R101, 0x1, R153 ;  /* 0x0000000165487824 */ /* 0x000fc800078e0299 */
[----:B------:R-:W-:Y:S01]  /*88340*/  STL.64 [R1+0x3d0], R158 ;  /* 0x0003d09e01007387 */ /* 0x000fe20000100a00 */
[----:B--2---:R-:W-:-:S03]  /*88350*/  LEA R10, P6, R74, R2, 0x2 ;  /* 0x000000024a0a7211 */ /* 0x004fc600078c10ff */
[----:B------:R2:W-:Y:S01]  /*88360*/  STL.64 [R1+0x3c8], R156 ;  /* 0x0003c89c01007387 */ /* 0x0005e20000100a00 */
[-C--:B------:R-:W-:Y:S01]  /*88370*/  LEA.HI.X.SX32 R11, R74, R3.reuse, 0x2, P6 ;  /* 0x000000034a0b7211 */ /* 0x080fe200030f16ff */
[----:B------:R-:W-:Y:S01]  /*88380*/  IMAD.IADD R74, R72, 0x1, R152 ;  /* 0x00000001484a7824 */ /* 0x000fe200078e0298 */
[-C--:B------:R-:W-:Y:S02]  /*88390*/  LEA R152, P5, R64, R2.reuse, 0x2 ;  /* 0x0000000240987211 */ /* 0x080fe400078a10ff */
[----:B--2---:R-:W-:Y:S01]  /*883a0*/  LEA R156, P3, R100, R2, 0x2 ;  /* 0x00000002649c7211 */ /* 0x004fe200078610ff */
[----:B------:R2:W-:Y:S01]  /*883b0*/  STL.64 [R1+0x3c0], R10 ;  /* 0x0003c00a01007387 */ /* 0x0005e20000100a00 */
[-C--:B------:R-:W-:Y:S02]  /*883c0*/  LEA.HI.X.SX32 R153, R64, R3.reuse, 0x2, P5 ;  /* 0x0000000340997211 */ /* 0x080fe400028f16ff */
[----:B------:R-:W-:Y:S02]  /*883d0*/  LEA.HI.X.SX32 R157, R100, R3, 0x2, P3 ;  /* 0x00000003649d7211 */ /* 0x000fe400018f16ff */
[----:B------:R-:W-:-:S03]  /*883e0*/  IADD3 R100, R74, R155, RZ ;  /* 0x0000009b4a647210 */ /* 0x000fc60007ffe0ff */
[----:B------:R-:W-:Y:S01]  /*883f0*/  STL.64 [R1+0x3b8], R156 ;  /* 0x0003b89c01007387 */ /* 0x000fe20000100a00 */
[----:B--2---:R-:W-:-:S03]  /*88400*/  LEA R10, P6, R150, R2, 0x2 ;  /* 0x00000002960a7211 */ /* 0x004fc600078c10ff */
[----:B------:R2:W-:Y:S01]  /*88410*/  STL.64 [R1+0x3b0], R152 ;  /* 0x0003b09801007387 */ /* 0x0005e20000100a00 */
[-C--:B------:R-:W-:Y:S02]  /*88420*/  LEA.HI.X.SX32 R11, R150, R3.reuse, 0x2, P6 ;  /* 0x00000003960b7211 */ /* 0x080fe400030f16ff */
[-C--:B------:R-:W-:Y:S01]  /*88430*/  LEA R150, P5, R66, R2.reuse, 0x2 ;  /* 0x0000000242967211 */ /* 0x080fe200078a10ff */
[----:B------:R-:W-:Y:S01]  /*88440*/  IMAD.IADD R64, R100, 0x1, R154 ;  /* 0x0000000164407824 */ /* 0x000fe200078e029a */
[CC--:B--2---:R-:W-:Y:S02]  /*88450*/  LEA R152, P3, R99.reuse, R2.reuse, 0x2 ;  /* 0x0000000263987211 */ /* 0x0c4fe400078610ff */
[-C--:B------:R-:W-:Y:S02]  /*88460*/  LEA.HI.X.SX32 R151, R66, R3.reuse, 0x2, P5 ;  /* 0x0000000342977211 */ /* 0x080fe400028f16ff */
[----:B------:R-:W-:Y:S01]  /*88470*/  LEA.HI.X.SX32 R153, R99, R3, 0x2, P3 ;  /* 0x0000000363997211 */ /* 0x000fe200018f16ff */
[----:B------:R-:W-:Y:S01]  /*88480*/  IMAD.IADD R99, R64, 0x1, R147 ;  /* 0x0000000140637824 */ /* 0x000fe200078e0293 */
[----:B------:R2:W-:Y:S04]  /*88490*/  STL.64 [R1+0x3a8], R10 ;  /* 0x0003a80a01007387 */ /* 0x0005e80000100a00 */
[----:B------:R-:W-:Y:S01]  /*884a0*/  STL.64 [R1+0x3a0], R152 ;  /* 0x0003a09801007387 */ /* 0x000fe20000100a00 */
[----:B------:R-:W-:Y:S01]  /*884b0*/  IMAD.IADD R66, R99, 0x1, R146 ;  /* 0x0000000163427824 */ /* 0x000fe200078e0292 */
[----:B------:R-:W-:-:S02]  /*884c0*/  LEA R146, P5, R4, R2, 0x2 ;  /* 0x0000000204927211 */ /* 0x000fc400078a10ff */
[----:B------:R4:W-:Y:S01]  /*884d0*/  STL.64 [R1+0x398], R150 ;  /* 0x0003989601007387 */ /* 0x0009e20000100a00 */
[CC--:B--2---:R-:W-:Y:S02]  /*884e0*/  LEA R10, P6, R149.reuse, R2.reuse, 0x2 ;  /* 0x00000002950a7211 */ /* 0x0c4fe400078c10ff */
[-C--:B------:R-:W-:Y:S02]  /*884f0*/  LEA.HI.X.SX32 R147, R4, R3.reuse, 0x2, P5 ;  /* 0x0000000304937211 */ /* 0x080fe400028f16ff */
[----:B------:R-:W-:Y:S02]  /*88500*/  LEA.HI.X.SX32 R11, R149, R3, 0x2, P6 ;  /* 0x00000003950b7211 */ /* 0x000fe400030f16ff */
[----:B----4-:R-:W-:-:S04]  /*88510*/  LEA R150, P3, R68, R2, 0x2 ;  /* 0x0000000244967211 */ /* 0x010fc800078610ff */
[----:B------:R-:W-:Y:S01]  /*88520*/  LEA.HI.X.SX32 R151, R68, R3, 0x2, P3 ;  /* 0x0000000344977211 */ /* 0x000fe200018f16ff */
[----:B------:R-:W-:Y:S01]  /*88530*/  IMAD.IADD R68, R66, 0x1, R145 ;  /* 0x0000000142447824 */ /* 0x000fe200078e0291 */
[----:B------:R2:W-:Y:S04]  /*88540*/  STL.64 [R1+0x390], R10 ;  /* 0x0003900a01007387 */ /* 0x0005e80000100a00 */
[----:B------:R-:W-:Y:S01]  /*88550*/  STL.64 [R1+0x388], R150 ;  /* 0x0003889601007387 */ /* 0x000fe20000100a00 */
[----:B------:R-:W-:-:S03]  /*88560*/  IADD3 R4, R68, R144, RZ ;  /* 0x0000009044047210 */ /* 0x000fc60007ffe0ff */
[----:B------:R4:W-:Y:S01]  /*88570*/  STL.64 [R1+0x380], R146 ;  /* 0x0003809201007387 */ /* 0x0009e20000100a00 */
[-C--:B------:R-:W-:Y:S02]  /*88580*/  LEA R144, P5, R6, R2.reuse, 0x2 ;  /* 0x0000000206907211 */ /* 0x080fe400078a10ff */
[----:B--2---:R-:W-:-:S04]  /*88590*/  LEA R10, P6, R148, R2, 0x2 ;  /* 0x00000002940a7211 */ /* 0x004fc800078c10ff */
[-C--:B------:R-:W-:Y:S02]  /*885a0*/  LEA.HI.X.SX32 R11, R148, R3.reuse, 0x2, P6 ;  /* 0x00000003940b7211 */ /* 0x080fe400030f16ff */
[----:B----4-:R-:W-:Y:S02]  /*885b0*/  LEA R146, P3, R98, R2, 0x2 ;  /* 0x0000000262927211 */ /* 0x010fe400078610ff */
[-C--:B------:R-:W-:Y:S02]  /*885c0*/  LEA.HI.X.SX32 R145, R6, R3.reuse, 0x2, P5 ;  /* 0x0000000306917211 */ /* 0x080fe400028f16ff */
[----:B------:R-:W-:Y:S01]  /*885d0*/  LEA.HI.X.SX32 R147, R98, R3, 0x2, P3 ;  /* 0x0000000362937211 */ /* 0x000fe200018f16ff */
[----:B------:R2:W-:Y:S01]  /*885e0*/  STL.64 [R1+0x378], R10 ;  /* 0x0003780a01007387 */ /* 0x0005e20000100a00 */
[----:B------:R-:W-:-:S03]  /*885f0*/  IMAD.IADD R98, R4, 0x1, R143 ;  /* 0x0000000104627824 */ /* 0x000fc600078e028f */
[----:B------:R-:W-:Y:S01]  /*88600*/  STL.64 [R1+0x370], R146 ;  /* 0x0003709201007387 */ /* 0x000fe20000100a00 */
[----:B------:R-:W-:Y:S01]  /*88610*/  IMAD.IADD R6, R98, 0x1, R142 ;  /* 0x0000000162067824 */ /* 0x000fe200078e028e */
[-C--:B------:R-:W-:Y:S02]  /*88620*/  LEA R142, P5, R97, R2.reuse, 0x2 ;  /* 0x00000002618e7211 */ /* 0x080fe400078a10ff */
[----:B------:R4:W-:Y:S01]  /*88630*/  STL.64 [R1+0x368], R144 ;  /* 0x0003689001007387 */ /* 0x0009e20000100a00 */
[----:B--2---:R-:W-:-:S04]  /*88640*/  LEA R10, P6, R119, R2, 0x2 ;  /* 0x00000002770a7211 */ /* 0x004fc800078c10ff */
        /* <DEDUP_REMOVED lines=9> */
[-C--:B------:R-:W-:Y:S02]  /*886e0*/  LEA.HI.X.SX32 R11, R118, R3.reuse, 0x2, P6 ;  /* 0x00000003760b7211 */ /* 0x080fe400030f16ff */
[-C--:B------:R-:W-:Y:S01]  /*886f0*/  LEA R118, P5, R117, R2.reuse, 0x2 ;  /* 0x0000000275767211 */ /* 0x080fe200078a10ff */
[----:B------:R-:W-:Y:S01]  /*88700*/  IMAD.IADD R97, R18, 0x1, R139 ;  /* 0x0000000112617824 */ /* 0x000fe200078e028b */
[----:B--2---:R-:W-:Y:S02]  /*88710*/  LEA R142, P3, R5, R2, 0x2 ;  /* 0x00000002058e7211 */ /* 0x004fe400078610ff */
[-C--:B------:R-:W-:Y:S02]  /*88720*/  LEA.HI.X.SX32 R119, R117, R3.reuse, 0x2, P5 ;  /* 0x0000000375777211 */ /* 0x080fe400028f16ff */
[----:B------:R-:W-:Y:S01]  /*88730*/  LEA.HI.X.SX32 R143, R5, R3, 0x2, P3 ;  /* 0x00000003058f7211 */ /* 0x000fe200018f16ff */
[----:B------:R2:W-:Y:S01]  /*88740*/  STL.64 [R1+0x348], R10 ;  /* 0x0003480a01007387 */ /* 0x0005e20000100a00 */
[----:B------:R-:W-:-:S02]  /*88750*/  IADD3 R5, R97, R138, RZ ;  /* 0x0000008a61057210 */ /* 0x000fc40007ffe0ff */
[CC--:B------:R-:W-:Y:S01]  /*88760*/  LEA R138, P3, R96.reuse, R2.reuse, 0x2 ;  /* 0x00000002608a7211 */ /* 0x0c0fe200078610ff */
[----:B------:R-:W-:Y:S04]  /*88770*/  STL.64 [R1+0x340], R142 ;  /* 0x0003408e01007387 */ /* 0x000fe80000100a00 */
[----:B------:R4:W-:Y:S01]  /*88780*/  STL.64 [R1+0x338], R118 ;  /* 0x0003387601007387 */ /* 0x0009e20000100a00 */
[CC--:B--2---:R-:W-:Y:S02]  /*88790*/  LEA R10, P6, R7.reuse, R2.reuse, 0x2 ;  /* 0x00000002070a7211 */ /* 0x0c4fe400078c10ff */
[-C--:B------:R-:W-:Y:S02]  /*887a0*/  LEA.HI.X.SX32 R139, R96, R3.reuse, 0x2, P3 ;  /* 0x00000003608b7211 */ /* 0x080fe400018f16ff */
[----:B------:R-:W-:Y:S01]  /*887b0*/  LEA.HI.X.SX32 R11, R7, R3, 0x2, P6 ;  /* 0x00000003070b7211 */ /* 0x000fe200030f16ff */
[----:B------:R-:W-:Y:S01]  /*887c0*/  IMAD.IADD R7, R5, 0x1, R140 ;  /* 0x0000000105077824 */ /* 0x000fe200078e028c */
[----:B----4-:R-:W-:-:S03]  /*887d0*/  LEA R118, P5, R16, R2, 0x2 ;  /* 0x0000000210767211 */ /* 0x010fc600078a10ff */
[----:B------:R2:W-:Y:S01]  /*887e0*/  STL.64 [R1+0x330], R10 ;  /* 0x0003300a01007387 */ /* 0x0005e20000100a00 */
[----:B------:R-:W-:Y:S01]  /*887f0*/  LEA.HI.X.SX32 R119, R16, R3, 0x2, P5 ;  /* 0x0000000310777211 */ /* 0x000fe200028f16ff */
[----:B------:R-:W-:Y:S02]  /*88800*/  IMAD.IADD R96, R7, 0x1, R137 ;  /* 0x0000000107607824 */ /* 0x000fe400078e0289 */
[----:B------:R-:W-:Y:S04]  /*88810*/  STL.64 [R1+0x328], R138 ;  /* 0x0003288a01007387 */ /* 0x000fe80000100a00 */
[----:B------:R4:W-:Y:S01]  /*88820*/  STL.64 [R1+0x320], R118 ;  /* 0x0003207601007387 */ /* 0x0009e20000100a00 */
[----:B--2---:R-:W-:Y:S01]  /*88830*/  LEA R10, P6, R116, R2, 0x2 ;  /* 0x00000002740a7211 */ /* 0x004fe200078c10ff */
[----:B------:R-:W-:-:S03]  /*88840*/  IMAD.IADD R16, R96, 0x1, R136 ;  /* 0x0000000160107824 */ /* 0x000fc600078e0288 */
[-C--:B------:R-:W-:Y:S02]  /*88850*/  LEA.HI.X.SX32 R11, R116, R3.reuse, 0x2, P6 ;  /* 0x00000003740b7211 */ /* 0x080fe400030f16ff */
[-C--:B------:R-:W-:Y:S02]  /*88860*/  LEA R116, P5, R17, R2.reuse, 0x2 ;  /* 0x0000000211747211 */ /* 0x080fe400078a10ff */
[----:B----4-:R-:W-:Y:S01]  /*88870*/  LEA R118, P3, R95, R2, 0x2 ;  /* 0x000000025f767211 */ /* 0x010fe200078610ff */
[----:B------:R2:W-:Y:S01]  /*88880*/  STL.64 [R1+0x318], R10 ;  /* 0x0003180a01007387 */ /* 0x0005e20000100a00 */
[-C--:B------:R-:W-:Y:S02]  /*88890*/  LEA.HI.X.SX32 R117, R17, R3.reuse, 0x2, P5 ;  /* 0x0000000311757211 */ /* 0x080fe400028f16ff */
[----:B------:R-:W-:Y:S01]  /*888a0*/  LEA.HI.X.SX32 R119, R95, R3, 0x2, P3 ;  /* 0x000000035f777211 */ /* 0x000fe200018f16ff */
[----:B------:R-:W-:-:S04]  /*888b0*/  IMAD.IADD R95, R16, 0x1, R131 ;  /* 0x00000001105f7824 */ /* 0x000fc800078e0283 */
[----:B------:R-:W-:Y:S01]  /*888c0*/  STL.64 [R1+0x310], R118 ;  /* 0x0003107601007387 */ /* 0x000fe20000100a00 */
[----:B------:R-:W-:Y:S02]  /*888d0*/  IADD3 R17, R95, R130, RZ ;  /* 0x000000825f117210 */ /* 0x000fe40007ffe0ff */
[-C--:B--2---:R-:W-:Y:S01]  /*888e0*/  LEA R10, P6, R115, R2.reuse, 0x2 ;  /* 0x00000002730a7211 */ /* 0x084fe200078c10ff */
[----:B------:R2:W-:Y:S01]  /*888f0*/  STL.64 [R1+0x308], R116 ;  /* 0x0003087401007387 */ /* 0x0005e20000100a00 */
[----:B------:R-:W-:Y:S02]  /*88900*/  LEA R130, P5, R65, R2, 0x2 ;  /* 0x0000000241827211 */ /* 0x000fe400078a10ff */
[-C--:B------:R-:W-:Y:S02]  /*88910*/  LEA.HI.X.SX32 R11, R115, R3.reuse, 0x2, P6 ;  /* 0x00000003730b7211 */ /* 0x080fe400030f16ff */
[----:B------:R-:W-:-:S03]  /*88920*/  LEA.HI.X.SX32 R131, R65, R3, 0x2, P5 ;  /* 0x0000000341837211 */ /* 0x000fc600028f16ff */
[----:B------:R4:W-:Y:S01]  /*88930*/  STL.64 [R1+0x300], R10 ;  /* 0x0003000a01007387 */ /* 0x0009e20000100a00 */
[----:B--2---:R-:W-:-:S04]  /*88940*/  LEA R116, P3, R19, R2, 0x2 ;  /* 0x0000000213747211 */ /* 0x004fc800078610ff */
[----:B------:R-:W-:Y:S01]  /*88950*/  LEA.HI.X.SX32 R117, R19, R3, 0x2, P3 ;  /* 0x0000000313757211 */ /* 0x000fe200018f16ff */
[----:B------:R2:W-:Y:S01]  /*88960*/  STL.64 [R1+0x28e0], R130 ;  /* 0x0028e08201007387 */ /* 0x0005e20000100a00 */
[----:B----4-:R-:W-:-:S03]  /*88970*/  LEA R10, P6, R114, R2, 0x2 ;  /* 0x00000002720a7211 */ /* 0x010fc600078c10ff */
[----:B------:R4:W-:Y:S01]  /*88980*/  STL.64 [R1+0x2f8], R116 ;  /* 0x0002f87401007387 */ /* 0x0009e20000100a00 */
[----:B------:R-:W-:Y:S02]  /*88990*/  LEA.HI.X.SX32 R11, R114, R3, 0x2, P6 ;  /* 0x00000003720b7211 */ /* 0x000fe400030f16ff */
[----:B------:R-:W-:-:S03]  /*889a0*/  LEA R114, P5, R113, R2, 0x2 ;  /* 0x0000000271727211 */ /* 0x000fc600078a10ff */
[----:B------:R3:W-:Y:S01]  /*889b0*/  STL.64 [R1+0x2e8], R10 ;  /* 0x0002e80a01007387 */ /* 0x0007e20000100a00 */
[----:B------:R-:W-:Y:S01]  /*889c0*/  IMAD.IADD R19, R17, 0x1, R135 ;  /* 0x0000000111137824 */ /* 0x000fe200078e0287 */
[----:B--2---:R-:W2:Y:S01]  /*889d0*/  LDC R130, c[0x0][0x22c] ;  /* 0x00008b00ff827b82 */ /* 0x004ea20000000800 */
[CC--:B----4-:R-:W-:Y:S02]  /*889e0*/  LEA R116, P3, R94.reuse, R2.reuse, 0x2 ;  /* 0x000000025e747211 */ /* 0x0d0fe400078610ff */
[-C--:B------:R-:W-:Y:S02]  /*889f0*/  LEA.HI.X.SX32 R115, R113, R3.reuse, 0x2, P5 ;  /* 0x0000000371737211 */ /* 0x080fe400028f16ff */
[----:B------:R-:W-:Y:S02]  /*88a00*/  LEA.HI.X.SX32 R117, R94, R3, 0x2, P3 ;  /* 0x000000035e757211 */ /* 0x000fe400018f16ff */
[----:B---3--:R-:W-:-:S03]  /*88a10*/  LEA R10, P6, R67, R2, 0x2 ;  /* 0x00000002430a7211 */ /* 0x008fc600078c10ff */
[----:B------:R3:W-:Y:S01]  /*88a20*/  STL.64 [R1+0x2e0], R116 ;  /* 0x0002e07401007387 */ /* 0x0007e20000100a00 */
[----:B------:R-:W-:Y:S01]  /*88a30*/  IMAD.IADD R65, R19, 0x1, R134 ;  /* 0x0000000113417824 */ /* 0x000fe200078e0286 */
[----:B------:R-:W-:Y:S02]  /*88a40*/  LEA.HI.X.SX32 R11, R67, R3, 0x2, P6 ;  /* 0x00000003430b7211 */ /* 0x000fe400030f16ff */
[----:B------:R4:W-:Y:S01]  /*88a50*/  STL.64 [R1+0x2d8], R114 ;  /* 0x0002d87201007387 */ /* 0x0009e20000100a00 */
[----:B------:R-:W-:-:S03]  /*88a60*/  IMAD.IADD R94, R65, 0x1, R133 ;  /* 0x00000001415e7824 */ /* 0x000fc600078e0285 */
[----:B------:R1:W-:Y:S01]  /*88a70*/  STL.64 [R1+0x2d0], R10 ;  /* 0x0002d00a01007387 */ /* 0x0003e20000100a00 */
[-C--:B---3--:R-:W-:Y:S02]  /*88a80*/  LEA R116, P3, R69, R2.reuse, 0x2 ;  /* 0x0000000245747211 */ /* 0x088fe400078610ff */
[-C--:B----4-:R-:W-:Y:S02]  /*88a90*/  LEA R114, P5, R93, R2.reuse, 0x2 ;  /* 0x000000025d727211 */ /* 0x090fe400078a10ff */
[-C--:B------:R-:W-:Y:S02]  /*88aa0*/  LEA.HI.X.SX32 R117, R69, R3.reuse, 0x2, P3 ;  /* 0x0000000345757211 */ /* 0x080fe400018f16ff */
[-C--:B-1----:R-:W-:Y:S02]  /*88ab0*/  LEA R10, P6, R112, R2.reuse, 0x2 ;  /* 0x00000002700a7211 */ /* 0x082fe400078c10ff */
[-C--:B------:R-:W-:Y:S01]  /*88ac0*/  LEA.HI.X.SX32 R115, R93, R3.reuse, 0x2, P5 ;  /* 0x000000035d737211 */ /* 0x080fe200028f16ff */
[----:B------:R-:W-:Y:S01]  /*88ad0*/  IMAD.IADD R67, R94, 0x1, R132 ;  /* 0x000000015e437824 */ /* 0x000fe200078e0284 */
[----:B------:R-:W-:Y:S01]  /*88ae0*/  LEA.HI.X.SX32 R11, R112, R3, 0x2, P6 ;  /* 0x00000003700b7211 */ /* 0x000fe200030f16ff */
[----:B------:R-:W-:Y:S01]  /*88af0*/  STL.64 [R1+0x2c8], R116 ;  /* 0x0002c87401007387 */ /* 0x000fe20000100a00 */
[----:B------:R-:W-:-:S03]  /*88b00*/  LEA R112, P5, R111, R2, 0x2 ;  /* 0x000000026f707211 */ /* 0x000fc600078a10ff */
[----:B------:R1:W-:Y:S01]  /*88b10*/  STL.64 [R1+0x2c0], R114 ;  /* 0x0002c07201007387 */ /* 0x0003e20000100a00 */
[----:B------:R-:W-:-:S03]  /*88b20*/  IADD3 R69, R67, R129, RZ ;  /* 0x0000008143457210 */ /* 0x000fc60007ffe0ff */
[----:B------:R3:W-:Y:S01]  /*88b30*/  STL.64 [R1+0x2b8], R10 ;  /* 0x0002b80a01007387 */ /* 0x0007e20000100a00 */
[-C--:B------:R-:W-:Y:S02]  /*88b40*/  LEA.HI.X.SX32 R113, R111, R3.reuse, 0x2, P5 ;  /* 0x000000036f717211 */ /* 0x080fe400028f16ff */
[-C--:B-1----:R-:W-:Y:S02]  /*88b50*/  LEA R114, P3, R71, R2.reuse, 0x2 ;  /* 0x0000000247727211 */ /* 0x082fe400078610ff */
[----:B---3--:R-:W-:Y:S02]  /*88b60*/  LEA R10, P6, R73, R2, 0x2 ;  /* 0x00000002490a7211 */ /* 0x008fe400078c10ff */
[-C--:B------:R-:W-:Y:S01]  /*88b70*/  LEA.HI.X.SX32 R115, R71, R3.reuse, 0x2, P3 ;  /* 0x0000000347737211 */ /* 0x080fe200018f16ff */
[----:B------:R-:W-:Y:S01]  /*88b80*/  IMAD.IADD R93, R69, 0x1, R128 ;  /* 0x00000001455d7824 */ /* 0x000fe200078e0280 */
[----:B------:R-:W-:-:S03]  /*88b90*/  LEA.HI.X.SX32 R11, R73, R3, 0x2, P6 ;  /* 0x00000003490b7211 */ /* 0x000fc600030f16ff */
[----:B------:R1:W-:Y:S01]  /*88ba0*/  STL.64 [R1+0x2b0], R114 ;  /* 0x0002b07201007387 */ /* 0x0003e20000100a00 */
[----:B------:R-:W-:-:S03]  /*88bb0*/  IMAD.IADD R71, R93, 0x1, R127 ;  /* 0x000000015d477824 */ /* 0x000fc600078e027f */
[----:B------:R3:W-:Y:S01]  /*88bc0*/  STL.64 [R1+0x2a8], R112 ;  /* 0x0002a87001007387 */ /* 0x0007e20000100a00 */
[----:B------:R-:W-:-:S03]  /*88bd0*/  IMAD.IADD R73, R71, 0x1, R126 ;  /* 0x0000000147497824 */ /* 0x000fc600078e027e */
[----:B------:R4:W-:Y:S01]  /*88be0*/  STL.64 [R1+0x2a0], R10 ;  /* 0x0002a00a01007387 */ /* 0x0009e20000100a00 */
[CC--:B-1----:R-:W-:Y:S02]  /*88bf0*/  LEA R114, P3, R92.reuse, R2.reuse, 0x2 ;  /* 0x000000025c727211 */ /* 0x0c2fe400078610ff */
[CC--:B---3--:R-:W-:Y:S02]  /*88c00*/  LEA R112, P5, R75.reuse, R2.reuse, 0x2 ;  /* 0x000000024b707211 */ /* 0x0c8fe400078a10ff */
[-C--:B------:R-:W-:Y:S02]  /*88c10*/  LEA.HI.X.SX32 R115, R92, R3.reuse, 0x2, P3 ;  /* 0x000000035c737211 */ /* 0x080fe400018f16ff */
[C---:B----4-:R-:W-:Y:S02]  /*88c20*/  LEA R10, P6, R110.reuse, R2, 0x2 ;  /* 0x000000026e0a7211 */ /* 0x050fe400078c10ff */
[-C--:B------:R-:W-:Y:S01]  /*88c30*/  LEA.HI.X.SX32 R113, R75, R3.reuse, 0x2, P5 ;  /* 0x000000034b717211 */ /* 0x080fe200028f16ff */
[----:B------:R-:W-:Y:S01]  /*88c40*/  STL.64 [R1+0x298], R114 ;  /* 0x0002987201007387 */ /* 0x000fe20000100a00 */
[----:B------:R-:W-:Y:S01]  /*88c50*/  LEA.HI.X.SX32 R11, R110, R3, 0x2, P6 ;  /* 0x000000036e0b7211 */ /* 0x000fe200030f16ff */
[----:B------:R-:W-:-:S02]  /*88c60*/  IMAD.IADD R92, R73, 0x1, R125 ;  /* 0x00000001495c7824 */ /* 0x000fc400078e027d */
[----:B------:R1:W-:Y:S01]  /*88c70*/  STL.64 [R1+0x290], R112 ;  /* 0x0002907001007387 */ /* 0x0003e20000100a00 */
[----:B------:R-:W-:-:S03]  /*88c80*/  LEA R110, P5, R91, R2, 0x2 ;  /* 0x000000025b6e7211 */ /* 0x000fc600078a10ff */
[----:B------:R3:W-:Y:S01]  /*88c90*/  STL.64 [R1+0x288], R10 ;  /* 0x0002880a01007387 */ /* 0x0007e20000100a00 */
[----:B------:R-:W-:Y:S02]  /*88ca0*/  IADD3 R75, R92, R124, RZ ;  /* 0x0000007c5c4b7210 */ /* 0x000fe40007ffe0ff */
[-C--:B------:R-:W-:Y:S02]  /*88cb0*/  LEA.HI.X.SX32 R111, R91, R3.reuse, 0x2, P5 ;  /* 0x000000035b6f7211 */ /* 0x080fe400028f16ff */
[-C--:B-1----:R-:W-:Y:S02]  /*88cc0*/  LEA R112, P3, R77, R2.reuse, 0x2 ;  /* 0x000000024d707211 */ /* 0x082fe400078610ff */
[----:B---3--:R-:W-:Y:S02]  /*88cd0*/  LEA R10, P6, R109, R2, 0x2 ;  /* 0x000000026d0a7211 */ /* 0x008fe400078c10ff */
[-C--:B------:R-:W-:Y:S02]  /*88ce0*/  LEA.HI.X.SX32 R113, R77, R3.reuse, 0x2, P3 ;  /* 0x000000034d717211 */ /* 0x080fe400018f16ff */
[----:B------:R-:W-:Y:S01]  /*88cf0*/  LEA.HI.X.SX32 R11, R109, R3, 0x2, P6 ;  /* 0x000000036d0b7211 */ /* 0x000fe200030f16ff */
[----:B------:R-:W-:-:S02]  /*88d00*/  IMAD.IADD R77, R75, 0x1, R123 ;  /* 0x000000014b4d7824 */ /* 0x000fc400078e027b */
[----:B------:R1:W-:Y:S04]  /*88d10*/  STL.64 [R1+0x280], R112 ;  /* 0x0002807001007387 */ /* 0x0003e80000100a00 */
        /* <DEDUP_REMOVED lines=8> */
[----:B------:R-:W-:Y:S01]  /*88da0*/  IMAD.IADD R0, R91, 0x1, R57 ;  /* 0x000000015b007824 */ /* 0x000fe200078e0239 */
[----:B------:R-:W-:Y:S01]  /*88db0*/  LEA.HI.X.SX32 R11, R108, R3, 0x2, P6 ;  /* 0x000000036c0b7211 */ /* 0x000fe200030f16ff */
[----:B------:R-:W-:Y:S02]  /*88dc0*/  STL.64 [R1+0x268], R112 ;  /* 0x0002687001007387 */ /* 0x000fe40000100a00 */
[----:B------:R-:W-:-:S02]  /*88dd0*/  IMAD.IADD R81, R0, 0x1, R56 ;  /* 0x0000000100517824 */ /* 0x000fc400078e0238 */
[----:B------:R1:W-:Y:S01]  /*88de0*/  STL.64 [R1+0x260], R110 ;  /* 0x0002606e01007387 */ /* 0x0003e20000100a00 */
[----:B------:R-:W-:-:S03]  /*88df0*/  LEA R56, P6, R107, R2, 0x2 ;  /* 0x000000026b387211 */ /* 0x000fc600078c10ff */
[----:B------:R3:W-:Y:S01]  /*88e00*/  STL.64 [R1+0x258], R10 ;  /* 0x0002580a01007387 */ /* 0x0007e20000100a00 */
[-C--:B------:R-:W-:Y:S02]  /*88e10*/  LEA.HI.X.SX32 R57, R107, R3.reuse, 0x2, P6 ;  /* 0x000000036b397211 */ /* 0x080fe400030f16ff */
[CC--:B-1----:R-:W-:Y:S02]  /*88e20*/  LEA R110, P3, R90.reuse, R2.reuse, 0x2 ;  /* 0x000000025a6e7211 */ /* 0x0c2fe400078610ff */
[CC--:B---3--:R-:W-:Y:S02]  /*88e30*/  LEA R10, P5, R83.reuse, R2.reuse, 0x2 ;  /* 0x00000002530a7211 */ /* 0x0c8fe400078a10ff */
[-C--:B------:R-:W-:Y:S02]  /*88e40*/  LEA.HI.X.SX32 R111, R90, R3.reuse, 0x2, P3 ;  /* 0x000000035a6f7211 */ /* 0x080fe400018f16ff */
[----:B------:R-:W-:Y:S02]  /*88e50*/  LEA.HI.X.SX32 R11, R83, R3, 0x2, P5 ;  /* 0x00000003530b7211 */ /* 0x000fe400028f16ff */
[----:B------:R-:W-:Y:S01]  /*88e60*/  IADD3 R90, R81, R121, RZ ;  /* 0x00000079515a7210 */ /* 0x000fe20007ffe0ff */
[----:B------:R-:W-:Y:S01]  /*88e70*/  STL.64 [R1+0x250], R110 ;  /* 0x0002506e01007387 */ /* 0x000fe20000100a00 */
[----:B------:R-:W-:-:S02]  /*88e80*/  LEA R154, P5, R89, R2, 0x2 ;  /* 0x00000002599a7211 */ /* 0x000fc400078a10ff */
[----:B------:R-:W-:Y:S01]  /*88e90*/  LEA R108, P3, R88, R2, 0x2 ;  /* 0x00000002586c7211 */ /* 0x000fe200078610ff */
[----:B------:R-:W-:Y:S01]  /*88ea0*/  STL.64 [R1+0x28b8], R56 ;  /* 0x0028b83801007387 */ /* 0x000fe20000100a00 */
[----:B------:R-:W-:-:S03]  /*88eb0*/  IMAD.IADD R83, R90, 0x1, R63 ;  /* 0x000000015a537824 */ /* 0x000fc600078e023f */
[----:B------:R1:W-:Y:S01]  /*88ec0*/  STL.64 [R1+0x248], R10 ;  /* 0x0002480a01007387 */ /* 0x0003e20000100a00 */
[-C--:B------:R-:W-:Y:S02]  /*88ed0*/  LEA.HI.X.SX32 R155, R89, R3.reuse, 0x2, P5 ;  /* 0x00000003599b7211 */ /* 0x080fe400028f16ff */
[-C--:B------:R-:W-:Y:S01]  /*88ee0*/  LEA.HI.X.SX32 R109, R88, R3.reuse, 0x2, P3 ;  /* 0x00000003586d7211 */ /* 0x080fe200018f16ff */
[----:B------:R-:W-:Y:S01]  /*88ef0*/  IMAD.IADD R88, R83, 0x1, R62 ;  /* 0x0000000153587824 */ /* 0x000fe200078e023e */
[-C--:B------:R-:W-:Y:S02]  /*88f00*/  LEA R62, P3, R85, R2.reuse, 0x2 ;  /* 0x00000002553e7211 */ /* 0x080fe400078610ff */
[CC--:B-1----:R-:W-:Y:S01]  /*88f10*/  LEA R10, P6, R106.reuse, R2.reuse, 0x2 ;  /* 0x000000026a0a7211 */ /* 0x0c2fe200078c10ff */
[----:B------:R-:W-:Y:S01]  /*88f20*/  STL.64 [R1+0x28b0], R154 ;  /* 0x0028b09a01007387 */ /* 0x000fe20000100a00 */
[----:B------:R-:W-:Y:S02]  /*88f30*/  LEA R56, P5, R105, R2, 0x2 ;  /* 0x0000000269387211 */ /* 0x000fe400078a10ff */
[-C--:B------:R-:W-:Y:S01]  /*88f40*/  LEA.HI.X.SX32 R11, R106, R3.reuse, 0x2, P6 ;  /* 0x000000036a0b7211 */ /* 0x080fe200030f16ff */
[----:B------:R-:W-:Y:S01]  /*88f50*/  STL.64 [R1+0x238], R108 ;  /* 0x0002386c01007387 */ /* 0x000fe20000100a00 */
[-C--:B------:R-:W-:Y:S01]  /*88f60*/  LEA.HI.X.SX32 R63, R85, R3.reuse, 0x2, P3 ;  /* 0x00000003553f7211 */ /* 0x080fe200018f16ff */
[----:B------:R-:W-:Y:S01]  /*88f70*/  IMAD.IADD R89, R88, 0x1, R120 ;  /* 0x0000000158597824 */ /* 0x000fe200078e0278 */
[----:B------:R-:W-:Y:S01]  /*88f80*/  LEA.HI.X.SX32 R57, R105, R3, 0x2, P5 ;  /* 0x0000000369397211 */ /* 0x000fe200028f16ff */
[----:B------:R1:W-:Y:S02]  /*88f90*/  STL.64 [R1+0x228], R10 ;  /* 0x0002280a01007387 */ /* 0x0003e40000100a00 */
[----:B------:R-:W-:-:S02]  /*88fa0*/  IMAD.IADD R85, R89, 0x1, R61 ;  /* 0x0000000159557824 */ /* 0x000fc400078e023d */
[----:B------:R3:W-:Y:S01]  /*88fb0*/  STL.64 [R1+0x220], R62 ;  /* 0x0002203e01007387 */ /* 0x0007e20000100a00 */
[----:B-1----:R-:W-:-:S03]  /*88fc0*/  LEA R10, P6, R86, R2, 0x2 ;  /* 0x00000002560a7211 */ /* 0x002fc600078c10ff */
[----:B------:R1:W-:Y:S01]  /*88fd0*/  STL.64 [R1+0x218], R56 ;  /* 0x0002183801007387 */ /* 0x0003e20000100a00 */
[----:B------:R-:W-:Y:S02]  /*88fe0*/  LEA.HI.X.SX32 R11, R86, R3, 0x2, P6 ;  /* 0x00000003560b7211 */ /* 0x000fe400030f16ff */
[-C--:B---3--:R-:W-:Y:S02]  /*88ff0*/  LEA R62, P3, R87, R2.reuse, 0x2 ;  /* 0x00000002573e7211 */ /* 0x088fe400078610ff */
[----:B------:R-:W-:Y:S01]  /*89000*/  IADD3 R86, R85, R59, RZ ;  /* 0x0000003b55567210 */ /* 0x000fe20007ffe0ff */
[----:B------:R3:W-:Y:S01]  /*89010*/  STL.64 [R1+0x210], R10 ;  /* 0x0002100a01007387 */ /* 0x0007e20000100a00 */
[----:B------:R-:W-:Y:S02]  /*89020*/  LEA.HI.X.SX32 R63, R87, R3, 0x2, P3 ;  /* 0x00000003573f7211 */ /* 0x000fe400018f16ff */
[----:B-1----:R-:W-:-:S04]  /*89030*/  LEA R56, P5, R80, R2, 0x2 ;  /* 0x0000000250387211 */ /* 0x002fc800078a10ff */
[-C--:B------:R-:W-:Y:S02]  /*89040*/  LEA.HI.X.SX32 R57, R80, R3.reuse, 0x2, P5 ;  /* 0x0000000350397211 */ /* 0x080fe400028f16ff */
[-C--:B---3--:R-:W-:Y:S01]  /*89050*/  LEA R10, P6, R104, R2.reuse, 0x2 ;  /* 0x00000002680a7211 */ /* 0x088fe200078c10ff */
[----:B------:R-:W-:Y:S01]  /*89060*/  IMAD.IADD R87, R86, 0x1, R58 ;  /* 0x0000000156577824 */ /* 0x000fe200078e023a */
[----:B------:R-:W-:Y:S01]  /*89070*/  STL.64 [R1+0x208], R62 ;  /* 0x0002083e01007387 */ /* 0x000fe20000100a00 */
[----:B------:R-:W-:Y:S02]  /*89080*/  LEA R58, P3, R82, R2, 0x2 ;  /* 0x00000002523a7211 */ /* 0x000fe400078610ff */
[-C--:B------:R-:W-:Y:S01]  /*89090*/  LEA.HI.X.SX32 R11, R104, R3.reuse, 0x2, P6 ;  /* 0x00000003680b7211 */ /* 0x080fe200030f16ff */
[----:B------:R1:W-:Y:S01]  /*890a0*/  STL.64 [R1+0x200], R56 ;  /* 0x0002003801007387 */ /* 0x0003e20000100a00 */
[----:B------:R-:W-:Y:S01]  /*890b0*/  IMAD.IADD R80, R87, 0x1, R60 ;  /* 0x0000000157507824 */ /* 0x000fe200078e023c */
[----:B------:R-:W-:-:S02]  /*890c0*/  LEA.HI.X.SX32 R59, R82, R3, 0x2, P3 ;  /* 0x00000003523b7211 */ /* 0x000fc400018f16ff */
[----:B------:R3:W-:Y:S01]  /*890d0*/  STL.64 [R1+0x1f8], R10 ;  /* 0x0001f80a01007387 */ /* 0x0007e20000100a00 */
[----:B------:R-:W-:Y:S01]  /*890e0*/  IMAD.IADD R82, R80, 0x1, R55 ;  /* 0x0000000150527824 */ /* 0x000fe200078e0237 */
[CC--:B-1----:R-:W-:Y:S02]  /*890f0*/  LEA R56, P5, R84.reuse, R2.reuse, 0x2 ;  /* 0x0000000254387211 */ /* 0x0c2fe400078a10ff */
[CC--:B---3--:R-:W-:Y:S02]  /*89100*/  LEA R10, P6, R103.reuse, R2.reuse, 0x2 ;  /* 0x00000002670a7211 */ /* 0x0c8fe400078c10ff */
[-C--:B------:R-:W-:Y:S01]  /*89110*/  LEA.HI.X.SX32 R57, R84, R3.reuse, 0x2, P5 ;  /* 0x0000000354397211 */ /* 0x080fe200028f16ff */
[----:B------:R-:W-:Y:S01]  /*89120*/  STL.64 [R1+0x1f0], R58 ;  /* 0x0001f03a01007387 */ /* 0x000fe20000100a00 */
[----:B------:R-:W-:Y:S01]  /*89130*/  LEA.HI.X.SX32 R11, R103, R3, 0x2, P6 ;  /* 0x00000003670b7211 */ /* 0x000fe200030f16ff */
[----:B------:R-:W-:Y:S02]  /*89140*/  IMAD.IADD R84, R82, 0x1, R54 ;  /* 0x0000000152547824 */ /* 0x000fe400078e0236 */
[----:B------:R1:W-:Y:S01]  /*89150*/  STL.64 [R1+0x1e8], R56 ;  /* 0x0001e83801007387 */ /* 0x0003e20000100a00 */
[----:B------:R-:W-:-:S03]  /*89160*/  LEA R54, P5, R78, R2, 0x2 ;  /* 0x000000024e367211 */ /* 0x000fc600078a10ff */
[----:B------:R3:W-:Y:S01]  /*89170*/  STL.64 [R1+0x1e0], R10 ;  /* 0x0001e00a01007387 */ /* 0x0007e20000100a00 */
[-C--:B------:R-:W-:Y:S02]  /*89180*/  LEA.HI.X.SX32 R55, R78, R3.reuse, 0x2, P5 ;  /* 0x000000034e377211 */ /* 0x080fe400028f16ff */
[-C--:B-1----:R-:W-:Y:S02]  /*89190*/  LEA R56, P3, R76, R2.reuse, 0x2 ;  /* 0x000000024c387211 */ /* 0x082fe400078610ff */
[----:B---3--:R-:W-:Y:S02]  /*891a0*/  LEA R10, P6, R102, R2, 0x2 ;  /* 0x00000002660a7211 */ /* 0x008fe400078c10ff */
[----:B------:R-:W-:Y:S02]  /*891b0*/  LEA.HI.X.SX32 R57, R76, R3, 0x2, P3 ;  /* 0x000000034c397211 */ /* 0x000fe400018f16ff */
[----:B------:R-:W-:Y:S02]  /*891c0*/  IADD3 R76, R84, R53, RZ ;  /* 0x00000035544c7210 */ /* 0x000fe40007ffe0ff */
[----:B------:R-:W-:Y:S01]  /*891d0*/  LEA.HI.X.SX32 R11, R102, R3, 0x2, P6 ;  /* 0x00000003660b7211 */ /* 0x000fe200030f16ff */
[----:B------:R-:W-:Y:S02]  /*891e0*/  STL.64 [R1+0x1d8], R56 ;  /* 0x0001d83801007387 */ /* 0x000fe40000100a00 */
[----:B------:R-:W-:-:S02]  /*891f0*/  IMAD.IADD R78, R76, 0x1, R52 ;  /* 0x000000014c4e7824 */ /* 0x000fc400078e0234 */
[----:B------:R1:W-:Y:S01]  /*89200*/  STL.64 [R1+0x1d0], R54 ;  /* 0x0001d03601007387 */ /* 0x0003e20000100a00 */
[----:B------:R-:W-:-:S03]  /*89210*/  LEA R52, P5, R70, R2, 0x2 ;  /* 0x0000000246347211 */ /* 0x000fc600078a10ff */
[----:B------:R3:W-:Y:S01]  /*89220*/  STL.64 [R1+0x1c8], R10 ;  /* 0x0001c80a01007387 */ /* 0x0007e20000100a00 */
[-C--:B------:R-:W-:Y:S02]  /*89230*/  LEA.HI.X.SX32 R53, R70, R3.reuse, 0x2, P5 ;  /* 0x0000000346357211 */ /* 0x080fe400028f16ff */
[-C--:B-1----:R-:W-:Y:S02]  /*89240*/  LEA R54, P3, R79, R2.reuse, 0x2 ;  /* 0x000000024f367211 */ /* 0x082fe400078610ff */
[----:B---3--:R-:W-:Y:S02]  /*89250*/  LEA R10, P6, R101, R2, 0x2 ;  /* 0x00000002650a7211 */ /* 0x008fe400078c10ff */
[-C--:B------:R-:W-:Y:S01]  /*89260*/  LEA.HI.X.SX32 R55, R79, R3.reuse, 0x2, P3 ;  /* 0x000000034f377211 */ /* 0x080fe200018f16ff */
[----:B------:R-:W-:Y:S01]  /*89270*/  IMAD.IADD R79, R78, 0x1, R51 ;  /* 0x000000014e4f7824 */ /* 0x000fe200078e0233 */
[----:B------:R-:W-:-:S03]  /*89280*/  LEA.HI.X.SX32 R11, R101, R3, 0x2, P6 ;  /* 0x00000003650b7211 */ /* 0x000fc600030f16ff */
[----:B------:R-:W-:Y:S01]  /*89290*/  STL.64 [R1+0x1c0], R54 ;  /* 0x0001c03601007387 */ /* 0x000fe20000100a00 */
[----:B------:R-:W-:Y:S01]  /*892a0*/  IMAD.IADD R70, R79, 0x1, R50 ;  /* 0x000000014f467824 */ /* 0x000fe200078e0232 */
[CC--:B------:R-:W-:Y:S02]  /*892b0*/  LEA R50, P5, R74.reuse, R2.reuse, 0x2 ;  /* 0x000000024a327211 */ /* 0x0c0fe400078a10ff */
[----:B------:R1:W-:Y:S04]  /*892c0*/  STL.64 [R1+0x1b8], R52 ;  /* 0x0001b83401007387 */ /* 0x0003e80000100a00 */
[----:B------:R3:W-:Y:S01]  /*892d0*/  STL.64 [R1+0x1b0], R10 ;  /* 0x0001b00a01007387 */ /* 0x0007e20000100a00 */
[----:B------:R-:W-:Y:S02]  /*892e0*/  LEA.HI.X.SX32 R51, R74, R3, 0x2, P5 ;  /* 0x000000034a337211 */ /* 0x000fe400028f16ff */
[----:B-1----:R-:W-:-:S02]  /*892f0*/  LEA R52, P3, R72, R2, 0x2 ;  /* 0x0000000248347211 */ /* 0x002fc400078610ff */
[-C--:B---3--:R-:W-:Y:S02]  /*89300*/  LEA R10, P6, R100, R2.reuse, 0x2 ;  /* 0x00000002640a7211 */ /* 0x088fe400078c10ff */
[-C--:B------:R-:W-:Y:S01]  /*89310*/  LEA.HI.X.SX32 R53, R72, R3.reuse, 0x2, P3 ;  /* 0x0000000348357211 */ /* 0x080fe200018f16ff */
[----:B------:R-:W-:Y:S01]  /*89320*/  IMAD.IADD R72, R70, 0x1, R49 ;  /* 0x0000000146487824 */ /* 0x000fe200078e0231 */
[-C--:B------:R-:W-:Y:S02]  /*89330*/  LEA.HI.X.SX32 R11, R100, R3.reuse, 0x2, P6 ;  /* 0x00000003640b7211 */ /* 0x080fe400030f16ff */
[----:B------:R-:W-:Y:S01]  /*89340*/  LEA R122, P3, R64, R2, 0x2 ;  /* 0x00000002407a7211 */ /* 0x000fe200078610ff */
[----:B------:R-:W-:Y:S01]  /*89350*/  STL.64 [R1+0x1a8], R52 ;  /* 0x0001a83401007387 */ /* 0x000fe20000100a00 */
[----:B------:R-:W-:Y:S02]  /*89360*/  IADD3 R74, R72, R48, RZ ;  /* 0x00000030484a7210 */ /* 0x000fe40007ffe0ff */
[----:B------:R-:W-:Y:S01]  /*89370*/  LEA R124, P5, R99, R2, 0x2 ;  /* 0x00000002637c7211 */ /* 0x000fe200078a10ff */
[----:B------:R-:W-:Y:S01]  /*89380*/  STL.64 [R1+0x1a0], R50 ;  /* 0x0001a03201007387 */ /* 0x000fe20000100a00 */
[----:B------:R-:W-:-:S03]  /*89390*/  LEA.HI.X.SX32 R123, R64, R3, 0x2, P3 ;  /* 0x00000003407b7211 */ /* 0x000fc600018f16ff */
[----:B------:R1:W-:Y:S01]  /*893a0*/  STL.64 [R1+0x198], R10 ;  /* 0x0001980a01007387 */ /* 0x0003e20000100a00 */
[----:B------:R-:W-:Y:S01]  /*893b0*/  LEA.HI.X.SX32 R125, R99, R3, 0x2, P5 ;  /* 0x00000003637d7211 */ /* 0x000fe200028f16ff */
[----:B------:R-:W-:Y:S01]  /*893c0*/  IMAD.IADD R64, R74, 0x1, R47 ;  /* 0x000000014a407824 */ /* 0x000fe200078e022f */
[-C--:B------:R-:W-:Y:S01]  /*893d0*/  LEA R48, P3, R68, R2.reuse, 0x2 ;  /* 0x0000000244307211 */ /* 0x080fe200078610ff */
[----:B------:R3:W-:Y:S01]  /*893e0*/  STL.64 [R1+0x2890], R122 ;  /* 0x0028907a01007387 */ /* 0x0007e20000100a00 */
[----:B-1----:R-:W-:-:S04]  /*893f0*/  LEA R10, P6, R66, R2, 0x2 ;  /* 0x00000002420a7211 */ /* 0x002fc800078c10ff */
[-C--:B------:R-:W-:Y:S01]  /*89400*/  LEA.HI.X.SX32 R11, R66, R3.reuse, 0x2, P6 ;  /* 0x00000003420b7211 */ /* 0x080fe200030f16ff */
[----:B------:R-:W-:Y:S01]  /*89410*/  STL.64 [R1+0x2898], R124 ;  /* 0x0028987c01007387 */ /* 0x000fe20000100a00 */
[----:B------:R-:W-:Y:S01]  /*89420*/  IMAD.IADD R66, R64, 0x1, R46 ;  /* 0x0000000140427824 */ /* 0x000fe200078e022e */
[-C--:B------:R-:W-:Y:S01]  /*89430*/  LEA R46, P5, R4, R2.reuse, 0x2 ;  /* 0x00000002042e7211 */ /* 0x080fe200078a10ff */
[----:B---3--:R-:W1:Y:S01]  /*89440*/  LDC R123, c[0x0][0x22c] ;  /* 0x00008b00ff7b7b82 */ /* 0x008e620000000800 */
[----:B------:R3:W-:Y:S01]  /*89450*/  STL.64 [R1+0x180], R10 ;  /* 0x0001800a01007387 */ /* 0x0007e20000100a00 */
[-C--:B------:R-:W-:Y:S02]  /*89460*/  LEA.HI.X.SX32 R49, R68, R3.reuse, 0x2, P3 ;  /* 0x0000000344317211 */ /* 0x080fe400018f16ff */
[-C--:B------:R-:W-:Y:S01]  /*89470*/  LEA.HI.X.SX32 R47, R4, R3.reuse, 0x2, P5 ;  /* 0x00000003042f7211 */ /* 0x080fe200028f16ff */
[----:B------:R-:W-:Y:S01]  /*89480*/  IMAD.IADD R68, R66, 0x1, R45 ;  /* 0x0000000142447824 */ /* 0x000fe200078e022d */
[C---:B---3--:R-:W-:Y:S01]  /*89490*/  LEA R10, P6, R98.reuse, R2, 0x2 ;  /* 0x00000002620a7211 */ /* 0x048fe200078c10ff */
[----:B------:R-:W-:Y:S03]  /*894a0*/  STL.64 [R1+0x178], R48 ;  /* 0x0001783001007387 */ /* 0x000fe60000100a00 */
[----:B------:R-:W-:Y:S01]  /*894b0*/  LEA.HI.X.SX32 R11, R98, R3, 0x2, P6 ;  /* 0x00000003620b7211 */ /* 0x000fe200030f16ff */
[----:B------:R3:W-:Y:S01]  /*894c0*/  STL.64 [R1+0x170], R46 ;  /* 0x0001702e01007387 */ /* 0x0007e20000100a00 */
[----:B------:R-:W-:-:S03]  /*894d0*/  IMAD.IADD R4, R68, 0x1, R44 ;  /* 0x0000000144047824 */ /* 0x000fc600078e022c */
[----:B------:R4:W-:Y:S01]  /*894e0*/  STL.64 [R1+0x168], R10 ;  /* 0x0001680a01007387 */ /* 0x0009e20000100a00 */
[-C--:B------:R-:W-:Y:S02]  /*894f0*/  LEA R44, P5, R18, R2.reuse, 0x2 ;  /* 0x00000002122c7211 */ /* 0x080fe400078a10ff */
[CC--:B---3--:R-:W-:Y:S02]  /*89500*/  LEA R46, P3, R6.reuse, R2.reuse, 0x2 ;  /* 0x00000002062e7211 */ /* 0x0c8fe400078610ff */
[C---:B----4-:R-:W-:Y:S02]  /*89510*/  LEA R10, P6, R97.reuse, R2, 0x2 ;  /* 0x00000002610a7211 */ /* 0x050fe400078c10ff */
[-C--:B------:R-:W-:Y:S02]  /*89520*/  LEA.HI.X.SX32 R47, R6, R3.reuse, 0x2, P3 ;  /* 0x00000003062f7211 */ /* 0x080fe400018f16ff */
[----:B------:R-:W-:Y:S02]  /*89530*/  LEA.HI.X.SX32 R11, R97, R3, 0x2, P6 ;  /* 0x00000003610b7211 */ /* 0x000fe400030f16ff */
[----:B------:R-:W-:Y:S01]  /*89540*/  IADD3 R6, R4, R43, RZ ;  /* 0x0000002b04067210 */ /* 0x000fe20007ffe0ff */
[----:B------:R-:W-:Y:S01]  /*89550*/  STL.64 [R1+0x160], R46 ;  /* 0x0001602e01007387 */ /* 0x000fe20000100a00 */
[----:B------:R-:W-:-:S03]  /*89560*/  LEA.HI.X.SX32 R45, R18, R3, 0x2, P5 ;  /* 0x00000003122d7211 */ /* 0x000fc600028f16ff */
[----:B------:R3:W-:Y:S01]  /*89570*/  STL.64 [R1+0x150], R10 ;  /* 0x0001500a01007387 */ /* 0x0007e20000100a00 */
[----:B------:R-:W-:Y:S01]  /*89580*/  IMAD.IADD R18, R6, 0x1, R42 ;  /* 0x0000000106127824 */ /* 0x000fe200078e022a */
[-C--:B------:R-:W-:Y:S02]  /*89590*/  LEA R162, P5, R7, R2.reuse, 0x2 ;  /* 0x0000000207a27211 */ /* 0x080fe400078a10ff */
[-C--:B------:R-:W-:Y:S02]  /*895a0*/  LEA R164, P6, R96, R2.reuse, 0x2 ;  /* 0x0000000260a47211 */ /* 0x080fe400078c10ff */
[----:B---3--:R-:W-:-:S04]  /*895b0*/  LEA R10, P3, R5, R2, 0x2 ;  /* 0x00000002050a7211 */ /* 0x008fc800078610ff */
[-C--:B------:R-:W-:Y:S01]  /*895c0*/  LEA.HI.X.SX32 R11, R5, R3.reuse, 0x2, P3 ;  /* 0x00000003050b7211 */ /* 0x080fe200018f16ff */
[----:B------:R-:W-:Y:S01]  /*895d0*/  IMAD.IADD R5, R18, 0x1, R41 ;  /* 0x0000000112057824 */ /* 0x000fe200078e0229 */
[-C--:B------:R-:W-:Y:S02]  /*895e0*/  LEA.HI.X.SX32 R163, R7, R3.reuse, 0x2, P5 ;  /* 0x0000000307a37211 */ /* 0x080fe400028f16ff */
[-C--:B------:R-:W-:Y:S01]  /*895f0*/  LEA R166, P3, R16, R2.reuse, 0x2 ;  /* 0x0000000210a67211 */ /* 0x080fe200078610ff */
[----:B------:R-:W-:Y:S01]  /*89600*/  IMAD.IADD R7, R5, 0x1, R40 ;  /* 0x0000000105077824 */ /* 0x000fe200078e0228 */
[-C--:B------:R-:W-:Y:S02]  /*89610*/  LEA.HI.X.SX32 R165, R96, R3.reuse, 0x2, P6 ;  /* 0x0000000360a57211 */ /* 0x080fe400030f16ff */
[----:B------:R-:W-:Y:S01]  /*89620*/  LEA.HI.X.SX32 R167, R16, R3, 0x2, P3 ;  /* 0x0000000310a77211 */ /* 0x000fe200018f16ff */
[----:B------:R-:W-:Y:S01]  /*89630*/  IMAD.IADD R16, R7, 0x1, R39 ;  /* 0x0000000107107824 */ /* 0x000fe200078e0227 */
[----:B------:R-:W-:-:S02]  /*89640*/  LEA R146, P6, R17, R2, 0x2 ;  /* 0x0000000211927211 */ /* 0x000fc400078c10ff */
[-C--:B------:R-:W-:Y:S02]  /*89650*/  LEA R144, P5, R95, R2.reuse, 0x2 ;  /* 0x000000025f907211 */ /* 0x080fe400078a10ff */
[-C--:B------:R-:W-:Y:S02]  /*89660*/  LEA.HI.X.SX32 R147, R17, R3.reuse, 0x2, P6 ;  /* 0x0000000311937211 */ /* 0x080fe400030f16ff */
[----:B------:R-:W-:Y:S02]  /*89670*/  LEA R156, P3, R19, R2, 0x2 ;  /* 0x00000002139c7211 */ /* 0x000fe400078610ff */
[----:B------:R-:W-:Y:S02]  /*89680*/  IADD3 R17, R16, R38, RZ ;  /* 0x0000002610117210 */ /* 0x000fe40007ffe0ff */
[----:B------:R-:W-:Y:S02]  /*89690*/  LEA.HI.X.SX32 R145, R95, R3, 0x2, P5 ;  /* 0x000000035f917211 */ /* 0x000fe400028f16ff */
[----:B------:R-:W-:-:S02]  /*896a0*/  LEA R158, P5, R65, R2, 0x2 ;  /* 0x00000002419e7211 */ /* 0x000fc400078a10ff */
[-C--:B------:R-:W-:Y:S01]  /*896b0*/  LEA.HI.X.SX32 R157, R19, R3.reuse, 0x2, P3 ;  /* 0x00000003139d7211 */ /* 0x080fe200018f16ff */
[----:B------:R-:W-:Y:S01]  /*896c0*/  IMAD.IADD R19, R17, 0x1, R37 ;  /* 0x0000000111137824 */ /* 0x000fe200078e0225 */
[-C--:B------:R-:W-:Y:S02]  /*896d0*/  LEA.HI.X.SX32 R159, R65, R3.reuse, 0x2, P5 ;  /* 0x00000003419f7211 */ /* 0x080fe400028f16ff */
[-C--:B------:R-:W-:Y:S01]  /*896e0*/  LEA R140, P3, R67, R2.reuse, 0x2 ;  /* 0x00000002438c7211 */ /* 0x080fe200078610ff */
[----:B------:R-:W-:Y:S01]  /*896f0*/  IMAD.IADD R65, R19, 0x1, R31 ;  /* 0x0000000113417824 */ /* 0x000fe200078e021f */
[----:B------:R-:W-:Y:S02]  /*89700*/  LEA R142, P5, R69, R2, 0x2 ;  /* 0x00000002458e7211 */ /* 0x000fe400078a10ff */
[-C--:B------:R-:W-:Y:S01]  /*89710*/  LEA.HI.X.SX32 R141, R67, R3.reuse, 0x2, P3 ;  /* 0x00000003438d7211 */ /* 0x080fe200018f16ff */
[----:B------:R-:W-:Y:S01]  /*89720*/  IMAD.IADD R67, R65, 0x1, R29 ;  /* 0x0000000141437824 */ /* 0x000fe200078e021d */
[----:B------:R-:W-:-:S02]  /*89730*/  LEA.HI.X.SX32 R143, R69, R3, 0x2, P5 ;  /* 0x00000003458f7211 */ /* 0x000fc400028f16ff */
[-C--:B------:R-:W-:Y:S01]  /*89740*/  LEA R138, P3, R71, R2.reuse, 0x2 ;  /* 0x00000002478a7211 */ /* 0x080fe200078610ff */
[----:B------:R-:W-:Y:S01]  /*89750*/  IMAD.IADD R69, R67, 0x1, R28 ;  /* 0x0000000143457824 */ /* 0x000fe200078e021c */
[-C--:B------:R-:W-:Y:S02]  /*89760*/  LEA R152, P5, R73, R2.reuse, 0x2 ;  /* 0x0000000249987211 */ /* 0x080fe400078a10ff */
[----:B------:R-:W-:Y:S02]  /*89770*/  LEA.HI.X.SX32 R139, R71, R3, 0x2, P3 ;  /* 0x00000003478b7211 */ /* 0x000fe400018f16ff */
[----:B------:R-:W-:Y:S02]  /*89780*/  IADD3 R71, R69, R25, RZ ;  /* 0x0000001945477210 */ /* 0x000fe40007ffe0ff */
[----:B------:R-:W-:Y:S02]  /*89790*/  LEA.HI.X.SX32 R153, R73, R3, 0x2, P5 ;  /* 0x0000000349997211 */ /* 0x000fe400028f16ff */
[-C--:B------:R-:W-:Y:S01]  /*897a0*/  LEA R132, P3, R75, R2.reuse, 0x2 ;  /* 0x000000024b847211 */ /* 0x080fe200078610ff */
[----:B------:R-:W-:Y:S01]  /*897b0*/  IMAD.IADD R73, R71, 0x1, R23 ;  /* 0x0000000147497824 */ /* 0x000fe200078e0217 */
[----:B------:R-:W-:-:S02]  /*897c0*/  LEA R134, P5, R77, R2, 0x2 ;  /* 0x000000024d867211 */ /* 0x000fc400078a10ff */
[-C--:B------:R-:W-:Y:S01]  /*897d0*/  LEA.HI.X.SX32 R133, R75, R3.reuse, 0x2, P3 ;  /* 0x000000034b857211 */ /* 0x080fe200018f16ff */
[----:B------:R-:W-:Y:S01]  /*897e0*/  IMAD.IADD R75, R73, 0x1, R21 ;  /* 0x00000001494b7824 */ /* 0x000fe200078e0215 */
[-C--:B------:R-:W-:Y:S02]  /*897f0*/  LEA R160, P6, R94, R2.reuse, 0x2 ;  /* 0x000000025ea07211 */ /* 0x080fe400078c10ff */
[-C--:B------:R-:W-:Y:S01]  /*89800*/  LEA.HI.X.SX32 R135, R77, R3.reuse, 0x2, P5 ;  /* 0x000000034d877211 */ /* 0x080fe200028f16ff */
[----:B------:R-:W-:Y:S01]  /*89810*/  IMAD.IADD R77, R75, 0x1, R20 ;  /* 0x000000014b4d7824 */ /* 0x000fe200078e0214 */
[-C--:B------:R-:W-:Y:S02]  /*89820*/  LEA R126, P3, R0, R2.reuse, 0x2 ;  /* 0x00000002007e7211 */ /* 0x080fe400078610ff */
[----:B------:R-:W-:Y:S02]  /*89830*/  LEA.HI.X.SX32 R161, R94, R3, 0x2, P6 ;  /* 0x000000035ea17211 */ /* 0x000fe400030f16ff */
[----:B------:R-:W-:-:S02]  /*89840*/  LEA R136, P6, R93, R2, 0x2 ;  /* 0x000000025d887211 */ /* 0x000fc400078c10ff */
[-C--:B------:R-:W-:Y:S01]  /*89850*/  LEA.HI.X.SX32 R127, R0, R3.reuse, 0x2, P3 ;  /* 0x00000003007f7211 */ /* 0x080fe200018f16ff */
[----:B------:R-:W-:Y:S01]  /*89860*/  IMAD.IADD R0, R77, 0x1, R13 ;  /* 0x000000014d007824 */ /* 0x000fe200078e020d */
[-C--:B------:R-:W-:Y:S02]  /*89870*/  LEA R58, P5, R81, R2.reuse, 0x2 ;  /* 0x00000002513a7211 */ /* 0x080fe400078a10ff */
[-C--:B------:R-:W-:Y:S02]  /*89880*/  LEA.HI.X.SX32 R137, R93, R3.reuse, 0x2, P6 ;  /* 0x000000035d897211 */ /* 0x080fe400030f16ff */
[-C--:B------:R-:W-:Y:S02]  /*89890*/  LEA R128, P6, R92, R2.reuse, 0x2 ;  /* 0x000000025c807211 */ /* 0x080fe400078c10ff */
[----:B------:R-:W-:Y:S02]  /*898a0*/  LEA.HI.X.SX32 R59, R81, R3, 0x2, P5 ;  /* 0x00000003513b7211 */ /* 0x000fe400028f16ff */
[----:B------:R-:W-:-:S02]  /*898b0*/  LEA R62, P3, R83, R2, 0x2 ;  /* 0x00000002533e7211 */ /* 0x000fc400078610ff */
[----:B------:R-:W-:Y:S02]  /*898c0*/  IADD3 R81, R0, R12, RZ ;  /* 0x0000000c00517210 */ /* 0x000fe40007ffe0ff */
[-C--:B------:R-:W-:Y:S02]  /*898d0*/  LEA.HI.X.SX32 R129, R92, R3.reuse, 0x2, P6 ;  /* 0x000000035c817211 */ /* 0x080fe400030f16ff */
[-C--:B------:R-:W-:Y:S02]  /*898e0*/  LEA R120, P6, R91, R2.reuse, 0x2 ;  /* 0x000000025b787211 */ /* 0x080fe400078c10ff */
[-C--:B------:R-:W-:Y:S01]  /*898f0*/  LEA.HI.X.SX32 R63, R83, R3.reuse, 0x2, P3 ;  /* 0x00000003533f7211 */ /* 0x080fe200018f16ff */
[----:B------:R-:W-:Y:S01]  /*89900*/  IMAD.IADD R83, R81, 0x1, R22 ;  /* 0x0000000151537824 */ /* 0x000fe200078e0216 */
[----:B------:R-:W-:Y:S02]  /*89910*/  LEA.HI.X.SX32 R121, R91, R3, 0x2, P6 ;  /* 0x000000035b797211 */ /* 0x000fe400030f16ff */
[----:B------:R-:W-:Y:S01]  /*89920*/  LEA R60, P6, R90, R2, 0x2 ;  /* 0x000000025a3c7211 */ /* 0x000fe200078c10ff */
[----:B------:R-:W-:-:S03]  /*89930*/  IMAD.IADD R91, R83, 0x1, R15 ;  /* 0x00000001535b7824 */ /* 0x000fc600078e020f */
[----:B------:R-:W-:Y:S01]  /*89940*/  LEA.HI.X.SX32 R61, R90, R3, 0x2, P6 ;  /* 0x000000035a3d7211 */ /* 0x000fe200030f16ff */
[----:B------:R-:W-:Y:S01]  /*89950*/  IMAD.IADD R90, R91, 0x1, R14 ;  /* 0x000000015b5a7824 */ /* 0x000fe200078e020e */
[----:B------:R-:W-:-:S04]  /*89960*/  LEA R12, P6, R89, R2, 0x2 ;  /* 0x00000002590c7211 */ /* 0x000fc800078c10ff */
[----:B------:R-:W-:Y:S01]  /*89970*/  LEA.HI.X.SX32 R13, R89, R3, 0x2, P6 ;  /* 0x00000003590d7211 */ /* 0x000fe200030f16ff */
        /* <DEDUP_REMOVED lines=9> */
[----:B------:R-:W-:Y:S02]  /*89a10*/  IMAD.IADD R107, R105, 0x1, R228 ;  /* 0x00000001696b7824 */ /* 0x000fe400078e02e4 */
[----:B------:R-:W3:Y:S02]  /*89a20*/  LDC R228, c[0x0][0x248] ;  /* 0x00009200ffe47b82 */ /* 0x000ee40000000800 */
[----:B---3--:R-:W-:-:S06]  /*89a30*/  IMAD.IADD R109, R107, 0x1, R228 ;  /* 0x000000016b6d7824 */ /* 0x008fcc00078e02e4 */
[----:B------:R-:W3:Y:S02]  /*89a40*/  LDC R228, c[0x0][0x248] ;  /* 0x00009200ffe47b82 */ /* 0x000ee40000000800 */
[----:B---3--:R-:W-:-:S06]  /*89a50*/  IADD3 R111, R109, R228, RZ ;  /* 0x000000e46d6f7210 */ /* 0x008fcc0007ffe0ff */
[----:B------:R-:W3:Y:S02]  /*89a60*/  LDC R228, c[0x0][0x248] ;  /* 0x00009200ffe47b82 */ /* 0x000ee40000000800 */
[----:B---3--:R-:W-:-:S06]  /*89a70*/  IMAD.IADD R113, R111, 0x1, R228 ;  /* 0x000000016f717824 */ /* 0x008fcc00078e02e4 */
[----:B------:R-:W3:Y:S02]  /*89a80*/  LDC R228, c[0x0][0x248] ;  /* 0x00009200ffe47b82 */ /* 0x000ee40000000800 */
[----:B---3--:R-:W-:-:S06]  /*89a90*/  IMAD.IADD R115, R113, 0x1, R228 ;  /* 0x0000000171737824 */ /* 0x008fcc00078e02e4 */
[----:B------:R-:W3:Y:S02]  /*89aa0*/  LDC R228, c[0x0][0x248] ;  /* 0x00009200ffe47b82 */ /* 0x000ee40000000800 */
[----:B---3--:R-:W-:-:S06]  /*89ab0*/  IMAD.IADD R117, R115, 0x1, R228 ;  /* 0x0000000173757824 */ /* 0x008fcc00078e02e4 */
[----:B------:R-:W3:Y:S02]  /*89ac0*/  LDC R228, c[0x0][0x248] ;  /* 0x00009200ffe47b82 */ /* 0x000ee40000000800 */
[----:B---3--:R-:W-:-:S06]  /*89ad0*/  IMAD.IADD R119, R117, 0x1, R228 ;  /* 0x0000000175777824 */ /* 0x008fcc00078e02e4 */
[----:B------:R-:W3:Y:S02]  /*89ae0*/  LDC R228, c[0x0][0x248] ;  /* 0x00009200ffe47b82 */ /* 0x000ee40000000800 */
[----:B---3--:R-:W-:-:S06]  /*89af0*/  IADD3 R149, R119, R228, RZ ;  /* 0x000000e477957210 */ /* 0x008fcc0007ffe0ff */
[----:B------:R-:W3:Y:S02]  /*89b00*/  LDC R228, c[0x0][0x248] ;  /* 0x00009200ffe47b82 */ /* 0x000ee40000000800 */
[----:B---3--:R-:W-:-:S06]  /*89b10*/  IMAD.IADD R151, R149, 0x1, R228 ;  /* 0x0000000195977824 */ /* 0x008fcc00078e02e4 */
[----:B------:R-:W3:Y:S01]  /*89b20*/  LDC R228, c[0x0][0x248] ;  /* 0x00009200ffe47b82 */ /* 0x000ee20000000800 */
[CC--:B------:R-:W-:Y:S02]  /*89b30*/  LEA R20, P5, R88.reuse, R2.reuse, 0x2 ;  /* 0x0000000258147211 */ /* 0x0c0fe400078a10ff */
[-C--:B------:R-:W-:Y:S02]  /*89b40*/  LEA R48, P3, R85, R2.reuse, 0x2 ;  /* 0x0000000255307211 */ /* 0x080fe400078610ff */
[----:B------:R-:W-:Y:S01]  /*89b50*/  LEA.HI.X.SX32 R21, R88, R3, 0x2, P5 ;  /* 0x0000000358157211 */ /* 0x000fe200028f16ff */
[----:B---3--:R-:W-:Y:S02]  /*89b60*/  IMAD.IADD R169, R151, 0x1, R228 ;  /* 0x0000000197a97824 */ /* 0x008fe400078e02e4 */
[----:B------:R-:W3:Y:S01]  /*89b70*/  LDC R228, c[0x0][0x248] ;  /* 0x00009200ffe47b82 */ /* 0x000ee20000000800 */
[-C--:B------:R-:W-:Y:S02]  /*89b80*/  LEA R50, P5, R86, R2.reuse, 0x2 ;  /* 0x0000000256327211 */ /* 0x080fe400078a10ff */
[----:B------:R-:W-:-:S02]  /*89b90*/  LEA R22, P6, R87, R2, 0x2 ;  /* 0x0000000257167211 */ /* 0x000fc400078c10ff */
[-C--:B------:R-:W-:Y:S02]  /*89ba0*/  LEA.HI.X.SX32 R49, R85, R3.reuse, 0x2, P3 ;  /* 0x0000000355317211 */ /* 0x080fe400018f16ff */
[-C--:B------:R-:W-:Y:S02]  /*89bb0*/  LEA.HI.X.SX32 R51, R86, R3.reuse, 0x2, P5 ;  /* 0x0000000356337211 */ /* 0x080fe400028f16ff */
[-C--:B------:R-:W-:Y:S02]  /*89bc0*/  LEA R14, P3, R80, R2.reuse, 0x2 ;  /* 0x00000002500e7211 */ /* 0x080fe400078610ff */
[----:B------:R-:W-:Y:S02]  /*89bd0*/  LEA.HI.X.SX32 R23, R87, R3, 0x2, P6 ;  /* 0x0000000357177211 */ /* 0x000fe400030f16ff */
[-C--:B------:R-:W-:Y:S02]  /*89be0*/  LEA R52, P5, R82, R2.reuse, 0x2 ;  /* 0x0000000252347211 */ /* 0x080fe400078a10ff */
[----:B------:R-:W-:-:S02]  /*89bf0*/  LEA R24, P6, R84, R2, 0x2 ;  /* 0x0000000254187211 */ /* 0x000fc400078c10ff */
[-C--:B------:R-:W-:Y:S02]  /*89c00*/  LEA.HI.X.SX32 R15, R80, R3.reuse, 0x2, P3 ;  /* 0x00000003500f7211 */ /* 0x080fe400018f16ff */
[-C--:B------:R-:W-:Y:S02]  /*89c10*/  LEA.HI.X.SX32 R53, R82, R3.reuse, 0x2, P5 ;  /* 0x0000000352357211 */ /* 0x080fe400028f16ff */
[-C--:B------:R-:W-:Y:S01]  /*89c20*/  LEA R28, P3, R76, R2.reuse, 0x2 ;  /* 0x000000024c1c7211 */ /* 0x080fe200078610ff */
[----:B---3--:R-:W-:Y:S02]  /*89c30*/  IMAD.IADD R171, R169, 0x1, R228 ;  /* 0x00000001a9ab7824 */ /* 0x008fe400078e02e4 */
[----:B------:R-:W3:Y:S01]  /*89c40*/  LDC R228, c[0x0][0x248] ;  /* 0x00009200ffe47b82 */ /* 0x000ee20000000800 */
[----:B------:R-:W-:Y:S02]  /*89c50*/  LEA.HI.X.SX32 R25, R84, R3, 0x2, P6 ;  /* 0x0000000354197211 */ /* 0x000fe400030f16ff */
[----:B------:R-:W-:-:S02]  /*89c60*/  LEA R54, P5, R78, R2, 0x2 ;  /* 0x000000024e367211 */ /* 0x000fc400078a10ff */
[CC--:B------:R-:W-:Y:S02]  /*89c70*/  LEA R26, P6, R79.reuse, R2.reuse, 0x2 ;  /* 0x000000024f1a7211 */ /* 0x0c0fe400078c10ff */
[-C--:B------:R-:W-:Y:S02]  /*89c80*/  LEA.HI.X.SX32 R29, R76, R3.reuse, 0x2, P3 ;  /* 0x000000034c1d7211 */ /* 0x080fe400018f16ff */
[-C--:B------:R-:W-:Y:S02]  /*89c90*/  LEA.HI.X.SX32 R55, R78, R3.reuse, 0x2, P5 ;  /* 0x000000034e377211 */ /* 0x080fe400028f16ff */
[-C--:B------:R-:W-:Y:S02]  /*89ca0*/  LEA R30, P3, R70, R2.reuse, 0x2 ;  /* 0x00000002461e7211 */ /* 0x080fe400078610ff */
[----:B------:R-:W-:Y:S02]  /*89cb0*/  LEA.HI.X.SX32 R27, R79, R3, 0x2, P6 ;  /* 0x000000034f1b7211 */ /* 0x000fe400030f16ff */
[----:B------:R-:W-:-:S02]  /*89cc0*/  LEA R40, P5, R72, R2, 0x2 ;  /* 0x0000000248287211 */ /* 0x000fc400078a10ff */
[-C--:B------:R-:W-:Y:S01]  /*89cd0*/  LEA R42, P6, R74, R2.reuse, 0x2 ;  /* 0x000000024a2a7211 */ /* 0x080fe200078c10ff */
[----:B------:R4:W-:Y:S01]  /*89ce0*/  STL.64 [R1+0x158], R44 ;  /* 0x0001582c01007387 */ /* 0x0009e20000100a00 */
[-C--:B------:R-:W-:Y:S02]  /*89cf0*/  LEA.HI.X.SX32 R31, R70, R3.reuse, 0x2, P3 ;  /* 0x00000003461f7211 */ /* 0x080fe400018f16ff */
[-C--:B------:R-:W-:Y:S02]  /*89d00*/  LEA.HI.X.SX32 R41, R72, R3.reuse, 0x2, P5 ;  /* 0x0000000348297211 */ /* 0x080fe400028f16ff */
[----:B------:R-:W-:Y:S02]  /*89d10*/  LEA.HI.X.SX32 R43, R74, R3, 0x2, P6 ;  /* 0x000000034a2b7211 */ /* 0x000fe400030f16ff */
[-C--:B------:R-:W-:Y:S02]  /*89d20*/  LEA R36, P5, R66, R2.reuse, 0x2 ;  /* 0x0000000242247211 */ /* 0x080fe400078a10ff */
[----:B------:R-:W-:-:S02]  /*89d30*/  LEA R32, P6, R68, R2, 0x2 ;  /* 0x0000000244207211 */ /* 0x000fc400078c10ff */
[-C--:B----4-:R-:W-:Y:S02]  /*89d40*/  LEA R44, P3, R64, R2.reuse, 0x2 ;  /* 0x00000002402c7211 */ /* 0x090fe400078610ff */
[-C--:B------:R-:W-:Y:S02]  /*89d50*/  LEA.HI.X.SX32 R37, R66, R3.reuse, 0x2, P5 ;  /* 0x0000000342257211 */ /* 0x080fe400028f16ff */
[-C--:B------:R-:W-:Y:S02]  /*89d60*/  LEA.HI.X.SX32 R45, R64, R3.reuse, 0x2, P3 ;  /* 0x00000003402d7211 */ /* 0x080fe400018f16ff */
[-C--:B------:R-:W-:Y:S02]  /*89d70*/  LEA R46, P3, R4, R2.reuse, 0x2 ;  /* 0x00000002042e7211 */ /* 0x080fe400078610ff */
[----:B------:R-:W-:Y:S02]  /*89d80*/  LEA.HI.X.SX32 R33, R68, R3, 0x2, P6 ;  /* 0x0000000344217211 */ /* 0x000fe400030f16ff */
[----:B------:R-:W-:-:S02]  /*89d90*/  LEA R38, P5, R6, R2, 0x2 ;  /* 0x0000000206267211 */ /* 0x000fc400078a10ff */
[-C--:B------:R-:W-:Y:S02]  /*89da0*/  LEA R34, P6, R18, R2.reuse, 0x2 ;  /* 0x0000000212227211 */ /* 0x080fe400078c10ff */
[-C--:B------:R-:W-:Y:S02]  /*89db0*/  LEA.HI.X.SX32 R47, R4, R3.reuse, 0x2, P3 ;  /* 0x00000003042f7211 */ /* 0x080fe400018f16ff */
[-C--:B------:R-:W-:Y:S02]  /*89dc0*/  LEA.HI.X.SX32 R39, R6, R3.reuse, 0x2, P5 ;  /* 0x0000000306277211 */ /* 0x080fe400028f16ff */
[-C--:B------:R-:W-:Y:S01]  /*89dd0*/  LEA R250, P3, R5, R2.reuse, 0x2 ;  /* 0x0000000205fa7211 */ /* 0x080fe200078610ff */
[----:B---3--:R-:W-:Y:S01]  /*89de0*/  IMAD.IADD R173, R171, 0x1, R228 ;  /* 0x00000001abad7824 */ /* 0x008fe200078e02e4 */
[----:B------:R-:W-:Y:S01]  /*89df0*/  LEA.HI.X.SX32 R35, R18, R3, 0x2, P6 ;  /* 0x0000000312237211 */ /* 0x000fe200030f16ff */
[----:B------:R-:W3:Y:S01]  /*89e00*/  LDC R228, c[0x0][0x248] ;  /* 0x00009200ffe47b82 */ /* 0x000ee20000000800 */
[----:B------:R-:W-:-:S02]  /*89e10*/  LEA R4, P5, R7, R2, 0x2 ;  /* 0x0000000207047211 */ /* 0x000fc400078a10ff */
[CC--:B------:R-:W-:Y:S02]  /*89e20*/  LEA R6, P6, R16.reuse, R2.reuse, 0x2 ;  /* 0x0000000210067211 */ /* 0x0c0fe400078c10ff */
[-C--:B------:R-:W-:Y:S02]  /*89e30*/  LEA.HI.X.SX32 R251, R5, R3.reuse, 0x2, P3 ;  /* 0x0000000305fb7211 */ /* 0x080fe400018f16ff */
[-C--:B------:R-:W-:Y:S02]  /*89e40*/  LEA.HI.X.SX32 R5, R7, R3.reuse, 0x2, P5 ;  /* 0x0000000307057211 */ /* 0x080fe400028f16ff */
[----:B------:R-:W-:Y:S02]  /*89e50*/  LEA.HI.X.SX32 R7, R16, R3, 0x2, P6 ;  /* 0x0000000310077211 */ /* 0x000fe400030f16ff */
[----:B------:R-:W-:-:S04]  /*89e60*/  LEA R16, P3, R17, R2, 0x2 ;  /* 0x0000000211107211 */ /* 0x000fc800078610ff */
[----:B------:R-:W-:Y:S02]  /*89e70*/  LEA.HI.X.SX32 R17, R17, R3, 0x2, P3 ;  /* 0x0000000311117211 */ /* 0x000fe400018f16ff */
[----:B------:R-:W-:-:S04]  /*89e80*/  LEA R66, P3, R67, R2, 0x2 ;  /* 0x0000000243427211 */ /* 0x000fc800078610ff */
[----:B------:R-:W-:Y:S02]  /*89e90*/  LEA.HI.X.SX32 R67, R67, R3, 0x2, P3 ;  /* 0x0000000343437211 */ /* 0x000fe400018f16ff */
[----:B------:R-:W-:-:S04]  /*89ea0*/  LEA R72, P3, R73, R2, 0x2 ;  /* 0x0000000249487211 */ /* 0x000fc800078610ff */
[----:B------:R-:W-:Y:S02]  /*89eb0*/  LEA.HI.X.SX32 R73, R73, R3, 0x2, P3 ;  /* 0x0000000349497211 */ /* 0x000fe400018f16ff */
[----:B------:R-:W-:-:S04]  /*89ec0*/  LEA R78, P3, R0, R2, 0x2 ;  /* 0x00000002004e7211 */ /* 0x000fc800078610ff */
[----:B------:R-:W-:Y:S02]  /*89ed0*/  LEA.HI.X.SX32 R79, R0, R3, 0x2, P3 ;  /* 0x00000003004f7211 */ /* 0x000fe400018f16ff */
[----:B---3--:R-:W-:Y:S02]  /*89ee0*/  IADD3 R0, R173, R228, RZ ;  /* 0x000000e4ad007210 */ /* 0x008fe40007ffe0ff */
[----:B------:R-:W3:Y:S03]  /*89ef0*/  LDC R228, c[0x0][0x248] ;  /* 0x00009200ffe47b82 */ /* 0x000ee60000000800 */
[----:B---3--:R-:W-:-:S05]  /*89f00*/  IMAD.IADD R177, R0, 0x1, R228 ;  /* 0x0000000100b17824 */ /* 0x008fca00078e02e4 */
        /* <DEDUP_REMOVED lines=21> */
[----:B------:R-:W-:-:S04]  /*8a060*/  LEA R64, P6, R65, R2, 0x2 ;  /* 0x0000000241407211 */ /* 0x000fc800078c10ff */
[----:B------:R-:W-:Y:S01]  /*8a070*/  LEA.HI.X.SX32 R65, R65, R3, 0x2, P6 ;  /* 0x0000000341417211 */ /* 0x000fe200030f16ff */
[----:B---3--:R-:W-:Y:S02]  /*8a080*/  IMAD.IADD R199, R197, 0x1, R228 ;  /* 0x00000001c5c77824 */ /* 0x008fe400078e02e4 */
[----:B------:R-:W3:Y:S01]  /*8a090*/  LDC R228, c[0x0][0x248] ;  /* 0x00009200ffe47b82 */ /* 0x000ee20000000800 */
[----:B------:R-:W-:-:S04]  /*8a0a0*/  LEA R70, P6, R71, R2, 0x2 ;  /* 0x0000000247467211 */ /* 0x000fc800078c10ff */
[----:B------:R-:W-:Y:S02]  /*8a0b0*/  LEA.HI.X.SX32 R71, R71, R3, 0x2, P6 ;  /* 0x0000000347477211 */ /* 0x000fe400030f16ff */
[----:B------:R-:W-:-:S04]  /*8a0c0*/  LEA R76, P6, R77, R2, 0x2 ;  /* 0x000000024d4c7211 */ /* 0x000fc800078c10ff */
[-C--:B------:R-:W-:Y:S02]  /*8a0d0*/  LEA.HI.X.SX32 R77, R77, R3.reuse, 0x2, P6 ;  /* 0x000000034d4d7211 */ /* 0x080fe400030f16ff */
[-C--:B------:R-:W-:Y:S01]  /*8a0e0*/  LEA R82, P6, R83, R2.reuse, 0x2 ;  /* 0x0000000253527211 */ /* 0x080fe200078c10ff */
[----:B---3--:R-:W-:Y:S02]  /*8a0f0*/  IMAD.IADD R201, R199, 0x1, R228 ;  /* 0x00000001c7c97824 */ /* 0x008fe400078e02e4 */
[----:B------:R-:W3:Y:S01]  /*8a100*/  LDC R228, c[0x0][0x248] ;  /* 0x00009200ffe47b82 */ /* 0x000ee20000000800 */
[----:B------:R-:W-:Y:S02]  /*8a110*/  LEA.HI.X.SX32 R83, R83, R3, 0x2, P6 ;  /* 0x0000000353537211 */ /* 0x000fe400030f16ff */
[----:B------:R-:W-:-:S04]  /*8a120*/  LEA R88, P6, R89, R2, 0x2 ;  /* 0x0000000259587211 */ /* 0x000fc800078c10ff */
[----:B------:R-:W-:Y:S02]  /*8a130*/  LEA.HI.X.SX32 R89, R89, R3, 0x2, P6 ;  /* 0x0000000359597211 */ /* 0x000fe400030f16ff */
        /* <DEDUP_REMOVED lines=49> */
[----:B------:R-:W-:Y:S01]  /*8a450*/  LEA.HI.X.SX32 R205, R0, R3, 0x2, P6 ;  /* 0x0000000300cd7211 */ /* 0x000fe200030f16ff */
[----:B---3--:R-:W-:Y:S02]  /*8a460*/  IMAD.IADD R0, R227, 0x1, R228 ;  /* 0x00000001e3007824 */ /* 0x008fe400078e02e4 */
[----:B------:R-:W3:Y:S02]  /*8a470*/  LDC R228, c[0x0][0x248] ;  /* 0x00009200ffe47b82 */ /* 0x000ee40000000800 */
[----:B---3--:R-:W-:-:S06]  /*8a480*/  IMAD.IADD R231, R0, 0x1, R228 ;  /* 0x0000000100e77824 */ /* 0x008fcc00078e02e4 */
[----:B------:R-:W3:Y:S02]  /*8a490*/  LDC R228, c[0x0][0x248] ;  /* 0x00009200ffe47b82 */ /* 0x000ee40000000800 */
[----:B---3--:R-:W-:-:S06]  /*8a4a0*/  IMAD.IADD R233, R231, 0x1, R228 ;  /* 0x00000001e7e97824 */ /* 0x008fcc00078e02e4 */
[----:B------:R-:W3:Y:S01]  /*8a4b0*/  LDC R228, c[0x0][0x248] ;  /* 0x00009200ffe47b82 */ /* 0x000ee20000000800 */
[----:B------:R-:W-:-:S04]  /*8a4c0*/  LEA R210, P6, R211, R2, 0x2 ;  /* 0x00000002d3d27211 */ /* 0x000fc800078c10ff */
[----:B------:R-:W-:Y:S02]  /*8a4d0*/  LEA.HI.X.SX32 R211, R211, R3, 0x2, P6 ;  /* 0x00000003d3d37211 */ /* 0x000fe400030f16ff */
[----:B---3--:R-:W-:Y:S02]  /*8a4e0*/  IADD3 R235, R233, R228, RZ ;  /* 0x000000e4e9eb7210 */ /* 0x008fe40007ffe0ff */
[----:B------:R-:W3:Y:S01]  /*8a4f0*/  LDC R228, c[0x0][0x248] ;  /* 0x00009200ffe47b82 */ /* 0x000ee20000000800 */
[----:B------:R-:W-:-:S04]  /*8a500*/  LEA R216, P6, R217, R2, 0x2 ;  /* 0x00000002d9d87211 */ /* 0x000fc800078c10ff */
[-C--:B------:R-:W-:Y:S02]  /*8a510*/  LEA.HI.X.SX32 R217, R217, R3.reuse, 0x2, P6 ;  /* 0x00000003d9d97211 */ /* 0x080fe400030f16ff */
[CC--:B------:R-:W-:Y:S01]  /*8a520*/  LEA R222, P6, R223.reuse, R2.reuse, 0x2 ;  /* 0x00000002dfde7211 */ /* 0x0c0fe200078c10ff */
[----:B------:R-:W-:Y:S03]  /*8a530*/  STL.64 [R1+0x2850], R162 ;  /* 0x002850a201007387 */ /* 0x000fe60000100a00 */
[-C--:B------:R-:W-:Y:S01]  /*8a540*/  LEA.HI.X.SX32 R223, R223, R3.reuse, 0x2, P6 ;  /* 0x00000003dfdf7211 */ /* 0x080fe200030f16ff */
[----:B------:R4:W-:Y:S04]  /*8a550*/  STL.64 [R1+0x148], R10 ;  /* 0x0001480a01007387 */ /* 0x0009e80000100a00 */
[----:B------:R2:W-:Y:S01]  /*8a560*/  STL.64 [R1+0x2858], R164 ;  /* 0x002858a401007387 */ /* 0x0005e20000100a00 */
[----:B---3--:R-:W-:Y:S01]  /*8a570*/  IMAD.IADD R237, R235, 0x1, R228 ;  /* 0x00000001ebed7824 */ /* 0x008fe200078e02e4 */
[C---:B------:R-:W-:Y:S01]  /*8a580*/  LEA R228, P6, R0.reuse, R2, 0x2 ;  /* 0x0000000200e47211 */ /* 0x040fe200078c10ff */
[----:B----4-:R-:W3:Y:S02]  /*8a590*/  LDC R11, c[0x0][0x22c] ;  /* 0x00008b00ff0b7b82 */ /* 0x010ee40000000800 */
[----:B------:R-:W-:Y:S01]  /*8a5a0*/  IMAD.IADD R239, R237, 0x1, R230 ;  /* 0x00000001edef7824 */ /* 0x000fe200078e02e6 */
[----:B------:R-:W-:Y:S01]  /*8a5b0*/  STL.64 [R1+0x2860], R166 ;  /* 0x002860a601007387 */ /* 0x000fe20000100a00 */
[----:B------:R-:W-:-:S02]  /*8a5c0*/  LEA.HI.X.SX32 R229, R0, R3, 0x2, P6 ;  /* 0x0000000300e57211 */ /* 0x000fc400030f16ff */
[----:B------:R-:W-:Y:S01]  /*8a5d0*/  IMAD.IADD R0, R239, 0x1, R232 ;  /* 0x00000001ef007824 */ /* 0x000fe200078e02e8 */
[----:B------:R-:W-:Y:S01]  /*8a5e0*/  STL.64 [R1+0x2868], R144 ;  /* 0x0028689001007387 */ /* 0x000fe20000100a00 */
[----:B------:R-:W-:Y:S01]  /*8a5f0*/  LEA R18, P5, R19, R2, 0x2 ;  /* 0x0000000213127211 */ /* 0x000fe200078a10ff */
[----:B--2---:R-:W2:Y:S02]  /*8a600*/  LDC R164, c[0x0][0x22c] ;  /* 0x00008b00ffa47b82 */ /* 0x004ea40000000800 */
[----:B------:R-:W-:Y:S01]  /*8a610*/  STL.64 [R1+0x2870], R146 ;  /* 0x0028709201007387 */ /* 0x000fe20000100a00 */
[----:B------:R-:W-:-:S03]  /*8a620*/  IMAD.IADD R243, R0, 0x1, R236 ;  /* 0x0000000100f37824 */ /* 0x000fc600078e02ec */
[----:B------:R-:W-:Y:S04]  /*8a630*/  STL.64 [R1+0x2878], R156 ;  /* 0x0028789c01007387 */ /* 0x000fe80000100a00 */
[----:B------:R-:W-:Y:S04]  /*8a640*/  STL.64 [R1+0x2880], R158 ;  /* 0x0028809e01007387 */ /* 0x000fe80000100a00 */
[----:B------:R-:W-:Y:S04]  /*8a650*/  STL.64 [R1+0x2888], R160 ;  /* 0x002888a001007387 */ /* 0x000fe80000100a00 */
[----:B------:R4:W-:Y:S01]  /*8a660*/  STL.64 [R1+0x28a0], R140 ;  /* 0x0028a08c01007387 */ /* 0x0009e20000100a00 */
[----:B------:R-:W-:-:S03]  /*8a670*/  IADD3 R245, R243, R8, RZ ;  /* 0x00000008f3f57210 */ /* 0x000fc60007ffe0ff */
[----:B------:R-:W-:Y:S04]  /*8a680*/  STL.64 [R1+0x28a8], R142 ;  /* 0x0028a88e01007387 */ /* 0x000fe80000100a00 */
[----:B------:R-:W-:Y:S04]  /*8a690*/  STL.64 [R1+0x28c0], R136 ;  /* 0x0028c08801007387 */ /* 0x000fe80000100a00 */
[----:B------:R1:W-:Y:S01]  /*8a6a0*/  STL.64 [R1+0x28c8], R138 ;  /* 0x0028c88a01007387 */ /* 0x0003e20000100a00 */
[----:B------:R-:W-:Y:S01]  /*8a6b0*/  LEA.HI.X.SX32 R19, R19, R3, 0x2, P5 ;  /* 0x0000000313137211 */ /* 0x000fe200028f16ff */
[----:B----4-:R-:W4:Y:S02]  /*8a6c0*/  LDC R140, c[0x0][0x22c] ;  /* 0x00008b00ff8c7b82 */ /* 0x010f240000000800 */
[----:B------:R-:W-:Y:S04]  /*8a6d0*/  STL.64 [R1+0x28d0], R152 ;  /* 0x0028d09801007387 */ /* 0x000fe80000100a00 */
[----:B------:R-:W3:Y:S01]  /*8a6e0*/  LDL.LU R8, [R1+0x26ac] ;  /* 0x0026ac0001087983 */ /* 0x000ee20000300800 */
[-C--:B------:R-:W-:Y:S01]  /*8a6f0*/  LEA R84, P3, R91, R2.reuse, 0x2 ;  /* 0x000000025b547211 */ /* 0x080fe200078610ff */
[----:B------:R-:W4:Y:S02]  /*8a700*/  LDC R141, c[0x0][0x22c] ;  /* 0x00008b00ff8d7b82 */ /* 0x000f240000000800 */
[----:B------:R-:W2:Y:S04]  /*8a710*/  LDL.LU.64 R158, [R1+0xae8] ;  /* 0x000ae800019e7983 */ /* 0x000ea80000300a00 */
[----:B------:R-:W2:Y:S01]  /*8a720*/  LDL.LU R163, [R1+0xe1c] ;  /* 0x000e1c0001a37983 */ /* 0x000ea20000300800 */
[-C--:B------:R-:W-:Y:S01]  /*8a730*/  LEA R234, P6, R235, R2.reuse, 0x2 ;  /* 0x00000002ebea7211 */ /* 0x080fe200078c10ff */
[----:B------:R-:W-:Y:S01]  /*8a740*/  IMAD.IADD R247, R245, 0x1, R242 ;  /* 0x00000001f5f77824 */ /* 0x000fe200078e02f2 */
[----:B-1----:R-:W1:Y:S01]  /*8a750*/  LDC R138, c[0x0][0x22c] ;  /* 0x00008b00ff8a7b82 */ /* 0x002e620000000800 */
[----:B------:R-:W4:Y:S01]  /*8a760*/  LDL.LU R122, [R1+0x26a8] ;  /* 0x0026a800017a7983 */ /* 0x000f220000300800 */
[----:B------:R-:W-:-:S02]  /*8a770*/  LEA R68, P5, R69, R2, 0x2 ;  /* 0x0000000245447211 */ /* 0x000fc400078a10ff */
[-C--:B------:R-:W-:Y:S01]  /*8a780*/  LEA.HI.X.SX32 R85, R91, R3.reuse, 0x2, P3 ;  /* 0x000000035b557211 */ /* 0x080fe200018f16ff */
[----:B------:R-:W4:Y:S01]  /*8a790*/  LDL.LU.64 R156, [R1+0xae0] ;  /* 0x000ae000019c7983 */ /* 0x000f220000300a00 */
[-C--:B------:R-:W-:Y:S02]  /*8a7a0*/  LEA.HI.X.SX32 R69, R69, R3.reuse, 0x2, P5 ;  /* 0x0000000345457211 */ /* 0x080fe400028f16ff */
[CC--:B------:R-:W-:Y:S01]  /*8a7b0*/  LEA R74, P5, R75.reuse, R2.reuse, 0x2 ;  /* 0x000000024b4a7211 */ /* 0x0c0fe200078a10ff */
[----:B------:R-:W4:Y:S01]  /*8a7c0*/  LDL.LU R166, [R1+0xe00] ;  /* 0x000e000001a67983 */ /* 0x000f220000300800 */
[----:B------:R-:W1:Y:S02]  /*8a7d0*/  LDC R139, c[0x0][0x22c] ;  /* 0x00008b00ff8b7b82 */ /* 0x000e640000000800 */
[----:B------:R-:W-:Y:S01]  /*8a7e0*/  LEA.HI.X.SX32 R75, R75, R3, 0x2, P5 ;  /* 0x000000034b4b7211 */ /* 0x000fe200028f16ff */
[----:B------:R-:W4:Y:S01]  /*8a7f0*/  LDL.LU R125, [R1+0x26a4] ;  /* 0x0026a400017d7983 */ /* 0x000f220000300800 */
[----:B------:R-:W-:-:S02]  /*8a800*/  LEA R80, P5, R81, R2, 0x2 ;  /* 0x0000000251507211 */ /* 0x000fc400078a10ff */
[-C--:B------:R-:W-:Y:S01]  /*8a810*/  LEA.HI.X.SX32 R235, R235, R3.reuse, 0x2, P6 ;  /* 0x00000003ebeb7211 */ /* 0x080fe200030f16ff */
[----:B------:R-:W4:Y:S01]  /*8a820*/  LDL.LU.64 R146, [R1+0xad8] ;  /* 0x000ad80001927983 */ /* 0x000f220000300a00 */
[-C--:B------:R-:W-:Y:S02]  /*8a830*/  LEA.HI.X.SX32 R81, R81, R3.reuse, 0x2, P5 ;  /* 0x0000000351517211 */ /* 0x080fe400028f16ff */
[CC--:B------:R-:W-:Y:S01]  /*8a840*/  LEA R86, P5, R90.reuse, R2.reuse, 0x2 ;  /* 0x000000025a567211 */ /* 0x0c0fe200078a10ff */
[----:B------:R-:W4:Y:S03]  /*8a850*/  LDL.LU R165, [R1+0xdf0] ;  /* 0x000df00001a57983 */ /* 0x000f260000300800 */
[----:B------:R-:W-:Y:S01]  /*8a860*/  LEA.HI.X.SX32 R87, R90, R3, 0x2, P5 ;  /* 0x000000035a577211 */ /* 0x000fe200028f16ff */
[----:B------:R-:W4:Y:S01]  /*8a870*/  LDL.LU.64 R144, [R1+0xad0] ;  /* 0x000ad00001907983 */ /* 0x000f220000300a00 */
[----:B------:R-:W-:-:S02]  /*8a880*/  LEA R92, P5, R93, R2, 0x2 ;  /* 0x000000025d5c7211 */ /* 0x000fc400078a10ff */
[CC--:B------:R-:W-:Y:S01]  /*8a890*/  LEA R90, P3, R96.reuse, R2.reuse, 0x2 ;  /* 0x00000002605a7211 */ /* 0x0c0fe200078610ff */
[----:B------:R-:W4:Y:S01]  /*8a8a0*/  LDL.LU R167, [R1+0xe04] ;  /* 0x000e040001a77983 */ /* 0x000f220000300800 */
[-C--:B------:R-:W-:Y:S02]  /*8a8b0*/  LEA.HI.X.SX32 R93, R93, R3.reuse, 0x2, P5 ;  /* 0x000000035d5d7211 */ /* 0x080fe400028f16ff */
[-C--:B------:R-:W-:Y:S01]  /*8a8c0*/  LEA R98, P5, R99, R2.reuse, 0x2 ;  /* 0x0000000263627211 */ /* 0x080fe200078a10ff */
[----:B------:R-:W4:Y:S01]  /*8a8d0*/  LDL.LU.64 R154, [R1+0xab8] ;  /* 0x000ab800019a7983 */ /* 0x000f220000300a00 */
[-C--:B------:R-:W-:Y:S02]  /*8a8e0*/  LEA.HI.X.SX32 R91, R96, R3.reuse, 0x2, P3 ;  /* 0x00000003605b7211 */ /* 0x080fe400018f16ff */
[----:B------:R-:W-:Y:S01]  /*8a8f0*/  LEA R96, P3, R97, R2, 0x2 ;  /* 0x0000000261607211 */ /* 0x000fe200078610ff */
[----:B------:R-:W4:Y:S01]  /*8a900*/  LDL.LU R131, [R1+0xdf4] ;  /* 0x000df40001837983 */ /* 0x000f220000300800 */
[----:B------:R-:W-:-:S02]  /*8a910*/  LEA.HI.X.SX32 R99, R99, R3, 0x2, P5 ;  /* 0x0000000363637211 */ /* 0x000fc400028f16ff */
[-C--:B------:R-:W-:Y:S01]  /*8a920*/  LEA R104, P5, R105, R2.reuse, 0x2 ;  /* 0x0000000269687211 */ /* 0x080fe200078a10ff */
[----:B------:R-:W4:Y:S01]  /*8a930*/  LDL.LU.64 R56, [R1+0xab0] ;  /* 0x000ab00001387983 */ /* 0x000f220000300a00 */
[-C--:B------:R-:W-:Y:S02]  /*8a940*/  LEA.HI.X.SX32 R97, R97, R3.reuse, 0x2, P3 ;  /* 0x0000000361617211 */ /* 0x080fe400018f16ff */
[-C--:B------:R-:W-:Y:S02]  /*8a950*/  LEA R102, P3, R103, R2.reuse, 0x2 ;  /* 0x0000000267667211 */ /* 0x080fe400078610ff */
[-C--:B------:R-:W-:Y:S02]  /*8a960*/  LEA.HI.X.SX32 R105, R105, R3.reuse, 0x2, P5 ;  /* 0x0000000369697211 */ /* 0x080fe400028f16ff */
[----:B------:R-:W-:Y:S02]  /*8a970*/  LEA R110, P5, R111, R2, 0x2 ;  /* 0x000000026f6e7211 */ /* 0x000fe400078a10ff */
[----:B------:R-:W-:-:S02]  /*8a980*/  LEA.HI.X.SX32 R103, R103, R3, 0x2, P3 ;  /* 0x0000000367677211 */ /* 0x000fc400018f16ff */
[-C--:B------:R-:W-:Y:S02]  /*8a990*/  LEA R108, P3, R109, R2.reuse, 0x2 ;  /* 0x000000026d6c7211 */ /* 0x080fe400078610ff */
        /* <DEDUP_REMOVED lines=53> */
[CC--:B------:R-:W-:Y:S02]  /*8acf0*/  LEA R240, P6, R0.reuse, R2.reuse, 0x2 ;  /* 0x0000000200f07211 */ /* 0x0c0fe400078c10ff */
[-C--:B------:R-:W-:Y:S02]  /*8ad00*/  LEA R238, P5, R239, R2.reuse, 0x2 ;  /* 0x00000002efee7211 */ /* 0x080fe400078a10ff */
[-C--:B------:R-:W-:Y:S02]  /*8ad10*/  LEA.HI.X.SX32 R231, R231, R3.reuse, 0x2, P3 ;  /* 0x00000003e7e77211 */ /* 0x080fe400018f16ff */
[----:B------:R-:W-:Y:S02]  /*8ad20*/  LEA R236, P3, R237, R2, 0x2 ;  /* 0x00000002edec7211 */ /* 0x000fe400078610ff */
[-C--:B------:R-:W-:Y:S01]  /*8ad30*/  LEA.HI.X.SX32 R241, R0, R3.reuse, 0x2, P6 ;  /* 0x0000000300f17211 */ /* 0x080fe200030f16ff */
[----:B------:R-:W-:Y:S01]  /*8ad40*/  IMAD.IADD R0, R247, 0x1, R244 ;  /* 0x00000001f7007824 */ /* 0x000fe200078e02f4 */
[----:B------:R-:W-:-:S02]  /*8ad50*/  LEA.HI.X.SX32 R239, R239, R3, 0x2, P5 ;  /* 0x00000003efef7211 */ /* 0x000fc400028f16ff */
[-C--:B------:R-:W-:Y:S02]  /*8ad60*/  LEA R244, P5, R245, R2.reuse, 0x2 ;  /* 0x00000002f5f47211 */ /* 0x080fe400078a10ff */
[-C--:B------:R-:W-:Y:S02]  /*8ad70*/  LEA.HI.X.SX32 R237, R237, R3.reuse, 0x2, P3 ;  /* 0x00000003eded7211 */ /* 0x080fe400018f16ff */
[-C--:B------:R-:W-:Y:S01]  /*8ad80*/  LEA R242, P3, R243, R2.reuse, 0x2 ;  /* 0x00000002f3f27211 */ /* 0x080fe200078610ff */
[C---:B------:R-:W-:Y:S01]  /*8ad90*/  IMAD.IADD R252, R0.reuse, 0x1, R9 ;  /* 0x0000000100fc7824 */ /* 0x040fe200078e0209 */
[-C--:B------:R-:W-:Y:S01]  /*8ada0*/  LEA.HI.X.SX32 R245, R245, R3.reuse, 0x2, P5 ;  /* 0x00000003f5f57211 */ /* 0x080fe200028f16ff */
[----:B------:R-:W4:Y:S01]  /*8adb0*/  LDL.LU R9, [R1+0xe08] ;  /* 0x000e080001097983 */ /* 0x000f220000300800 */
[C---:B------:R-:W-:Y:S02]  /*8adc0*/  LEA R248, P5, R0.reuse, R2, 0x2 ;  /* 0x0000000200f87211 */ /* 0x040fe400078a10ff */
[-C--:B------:R-:W-:Y:S01]  /*8add0*/  LEA.HI.X.SX32 R243, R243, R3.reuse, 0x2, P3 ;  /* 0x00000003f3f37211 */ /* 0x080fe200018f16ff */
[----:B------:R-:W4:Y:S01]  /*8ade0*/  LDL.LU R136, [R1+0x26a0] ;  /* 0x0026a00001887983 */ /* 0x000f220000300800 */
[----:B------:R-:W-:-:S03]  /*8adf0*/  LEA.HI.X.SX32 R249, R0, R3, 0x2, P5 ;  /* 0x0000000300f97211 */ /* 0x000fc600028f16ff */
[----:B------:R-:W4:Y:S01]  /*8ae00*/  LDL.LU R124, [R1+0x269c] ;  /* 0x00269c00017c7983 */ /* 0x000f220000300800 */
[----:B---3--:R-:W-:-:S03]  /*8ae10*/  ISETP.LT.AND P3, PT, R8, R11, !P0 ;  /* 0x0000000b0800720c */ /* 0x008fc60004761270 */
[----:B------:R-:W3:Y:S04]  /*8ae20*/  LDL.LU.64 R10, [R1+0xaa8] ;  /* 0x000aa800010a7983 */ /* 0x000ee80000300a00 */
[----:B------:R-:W3:Y:S04]  /*8ae30*/  LDL.LU R8, [R1+0xdf8] ;  /* 0x000df80001087983 */ /* 0x000ee80000300800 */
[----:B--2---:R2:W-:Y:S01]  /*8ae40*/  @P2 STG.E desc[UR60][R158.64], R163 ;  /* 0x000000a39e002986 */ /* 0x0045e2000c10193c */
[----:B----4-:R-:W-:-:S03]  /*8ae50*/  ISETP.LT.AND P2, PT, R122, R130, !P0 ;  /* 0x000000827a00720c */ /* 0x010fc60004741270 */
[----:B------:R-:W4:Y:S04]  /*8ae60*/  LDL.LU R0, [R1+0x2698] ;  /* 0x0026980001007983 */ /* 0x000f280000300800 */
[----:B------:R-:W3:Y:S01]  /*8ae70*/  LDL.LU R122, [R1+0x2694] ;  /* 0x00269400017a7983 */ /* 0x000ee20000300800 */
[----:B------:R-:W-:-:S03]  /*8ae80*/  LEA R246, P6, R247, R2, 0x2 ;  /* 0x00000002f7f67211 */ /* 0x000fc600078c10ff */
[----:B--2---:R-:W2:Y:S01]  /*8ae90*/  LDL.LU.64 R162, [R1+0xaa0] ;  /* 0x000aa00001a27983 */ /* 0x004ea20000300a00 */
[-C--:B------:R-:W-:Y:S02]  /*8aea0*/  LEA.HI.X.SX32 R247, R247, R3.reuse, 0x2, P6 ;  /* 0x00000003f7f77211 */ /* 0x080fe400030f16ff */
[C---:B------:R-:W-:Y:S01]  /*8aeb0*/  LEA R2, P6, R252.reuse, R2, 0x2 ;  /* 0x00000002fc027211 */ /* 0x040fe200078c10ff */
[----:B------:R-:W2:Y:S03]  /*8aec0*/  LDL.LU R130, [R1+0xe0c] ;  /* 0x000e0c0001827983 */ /* 0x000ea60000300800 */
[----:B------:R-:W-:Y:S02]  /*8aed0*/  LEA.HI.X.SX32 R3, R252, R3, 0x2, P6 ;  /* 0x00000003fc037211 */ /* 0x000fe400030f16ff */
[----:B------:R-:W-:Y:S01]  /*8aee0*/  ISETP.LT.AND P6, PT, R125, R164, !P0 ;  /* 0x000000a47d00720c */ /* 0x000fe200047c1270 */
[----:B------:R1:W-:Y:S01]  /*8aef0*/  @P4 STG.E desc[UR60][R156.64], R166 ;  /* 0x000000a69c004986 */ /* 0x0003e2000c10193c */
[----:B------:R-:W1:Y:S08]  /*8af00*/  LDC R164, c[0x0][0x22c] ;  /* 0x00008b00ffa47b82 */ /* 0x000e700000000800 */
[----:B------:R-:W1:Y:S01]  /*8af10*/  LDC R125, c[0x0][0x22c] ;  /* 0x00008b00ff7d7b82 */ /* 0x000e620000000800 */
[----:B------:R1:W-:Y:S04]  /*8af20*/  @P3 STG.E desc[UR60][R146.64], R165 ;  /* 0x000000a592003986 */ /* 0x0003e8000c10193c */
[----:B------:R-:W-:Y:S03]  /*8af30*/  @P2 STG.E desc[UR60][R144.64], R167 ;  /* 0x000000a790002986 */ /* 0x000fe6000c10193c */
[----:B-1----:R-:W4:Y:S08]  /*8af40*/  LDC R166, c[0x0][0x22c] ;  /* 0x00008b00ffa67b82 */ /* 0x002f300000000800 */
[----:B------:R-:W1:Y:S01]  /*8af50*/  LDC R252, c[0x0][0x22c] ;  /* 0x00008b00fffc7b82 */ /* 0x000e620000000800 */
[----:B------:R-:W-:-:S02]  /*8af60*/  ISETP.LT.AND P4, PT, R136, R164, !P0 ;  /* 0x000000a48800720c */ /* 0x000fc40004781270 */
[----:B------:R-:W2:Y:S01]  /*8af70*/  LDL.LU.64 R164, [R1+0xa98] ;  /* 0x000a980001a47983 */ /* 0x000ea20000300a00 */
[----:B------:R-:W-:-:S03]  /*8af80*/  ISETP.LT.AND P5, PT, R124, R125, !P0 ;  /* 0x0000007d7c00720c */ /* 0x000fc600047a1270 */
[----:B------:R-:W2:Y:S01]  /*8af90*/  LDL.LU R125, [R1+0xdfc] ;  /* 0x000dfc00017d7983 */ /* 0x000ea20000300800 */
[----:B------:R-:W1:Y:S03]  /*8afa0*/  LDC R124, c[0x0][0x22c] ;  /* 0x00008b00ff7c7b82 */ /* 0x000e660000000800 */
[----:B------:R-:W2:Y:S01]  /*8afb0*/  LDL.LU R137, [R1+0x2690] ;  /* 0x0026900001897983 */ /* 0x000ea20000300800 */
[----:B---3--:R-:W-:-:S03]  /*8afc0*/  ISETP.LT.AND P2, PT, R122, R123, !P0 ;  /* 0x0000007b7a00720c */ /* 0x008fc60004741270 */
[----:B------:R-:W3:Y:S04]  /*8afd0*/  LDL.LU R123, [R1+0x268c] ;  /* 0x00268c00017b7983 */ /* 0x000ee80000300800 */
[----:B------:R-:W1:Y:S01]  /*8afe0*/  LDL.LU R122, [R1+0x2684] ;  /* 0x00268400017a7983 */ /* 0x000e620000300800 */
[----:B----4-:R-:W-:Y:S02]  /*8aff0*/  ISETP.LT.AND P3, PT, R0, R166, !P0 ;  /* 0x000000a60000720c */ /* 0x010fe40004761270 */
[----:B------:R-:W4:Y:S01]  /*8b000*/  LDC R0, c[0x0][0x22c] ;  /* 0x00008b00ff007b82 */ /* 0x000f220000000800 */
[----:B------:R2:W-:Y:S04]  /*8b010*/  @P6 STG.E desc[UR60][R154.64], R131 ;  /* 0x000000839a006986 */ /* 0x0005e8000c10193c */
[----:B------:R2:W-:Y:S04]  /*8b020*/  @P4 STG.E desc[UR60][R56.64], R9 ;  /* 0x0000000938004986 */ /* 0x0005e8000c10193c */
[----:B--2---:R-:W2:Y:S04]  /*8b030*/  LDL.LU.64 R154, [R1+0xa90] ;  /* 0x000a9000019a7983 */ /* 0x004ea80000300a00 */
[----:B------:R-:W2:Y:S04]  /*8b040*/  LDL.LU R131, [R1+0xde0] ;  /* 0x000de00001837983 */ /* 0x000ea80000300800 */
[----:B------:R-:W4:Y:S04]  /*8b050*/  LDL.LU R136, [R1+0x2688] ;  /* 0x0026880001887983 */ /* 0x000f280000300800 */
[----:B------:R-:W2:Y:S04]  /*8b060*/  LDL.LU.64 R56, [R1+0xa88] ;  /* 0x000a880001387983 */ /* 0x000ea80000300a00 */
[----:B------:R3:W-:Y:S04]  /*8b070*/  @P5 STG.E desc[UR60][R10.64], R8 ;  /* 0x000000080a005986 */ /* 0x0007e8000c10193c */
[----:B------:R-:W2:Y:S04]  /*8b080*/  LDL.LU R9, [R1+0xdd0] ;  /* 0x000dd00001097983 */ /* 0x000ea80000300800 */
[----:B------:R3:W-:Y:S04]  /*8b090*/  @P3 STG.E desc[UR60][R162.64], R130 ;  /* 0x00000082a2003986 */ /* 0x0007e8000c10193c */
[----:B---3--:R-:W3:Y:S04]  /*8b0a0*/  LDL.LU.64 R10, [R1+0xa80] ;  /* 0x000a8000010a7983 */ /* 0x008ee80000300a00 */
[----:B------:R-:W3:Y:S04]  /*8b0b0*/  LDL.LU R8, [R1+0xde4] ;  /* 0x000de40001087983 */ /* 0x000ee80000300800 */
[----:B------:R-:W3:Y:S04]  /*8b0c0*/  LDL.LU R130, [R1+0x2680] ;  /* 0x0026800001827983 */ /* 0x000ee80000300800 */
[----:B------:R-:W3:Y:S04]  /*8b0d0*/  LDL.LU.64 R156, [R1+0xa78] ;  /* 0x000a7800019c7983 */ /* 0x000ee80000300a00 */
[----:B------:R-:W3:Y:S04]  /*8b0e0*/  LDL.LU R144, [R1+0xdd4] ;  /* 0x000dd40001907983 */ /* 0x000ee80000300800 */
[----:B------:R-:W3:Y:S04]  /*8b0f0*/  LDL.LU.64 R146, [R1+0xa70] ;  /* 0x000a700001927983 */ /* 0x000ee80000300a00 */
[----:B------:R-:W3:Y:S04]  /*8b100*/  LDL.LU R145, [R1+0xde8] ;  /* 0x000de80001917983 */ /* 0x000ee80000300800 */
[----:B------:R1:W-:Y:S01]  /*8b110*/  @P2 STG.E desc[UR60][R164.64], R125 ;  /* 0x0000007da4002986 */ /* 0x0003e2000c10193c */
[----:B------:R-:W-:-:S03]  /*8b120*/  ISETP.LT.AND P3, PT, R123, R140, !P0 ;  /* 0x0000008c7b00720c */ /* 0x000fc60004761270 */
[----:B------:R-:W3:Y:S01]  /*8b130*/  LDL.LU R123, [R1+0x267c] ;  /* 0x00267c00017b7983 */ /* 0x000ee20000300800 */
[----:B-1----:R-:W-:-:S03]  /*8b140*/  ISETP.LT.AND P2, PT, R122, R124, !P0 ;  /* 0x0000007c7a00720c */ /* 0x002fc60004741270 */
[----:B------:R-:W3:Y:S04]  /*8b150*/  LDL.LU.64 R166, [R1+0xa68] ;  /* 0x000a680001a67983 */ /* 0x000ee80000300a00 */
[----:B------:R-:W3:Y:S04]  /*8b160*/  LDL.LU R162, [R1+0xdd8] ;  /* 0x000dd80001a27983 */ /* 0x000ee80000300800 */
[----:B------:R-:W3:Y:S04]  /*8b170*/  LDL.LU R125, [R1+0x2678] ;  /* 0x00267800017d7983 */ /* 0x000ee80000300800 */
[----:B------:R-:W3:Y:S01]  /*8b180*/  LDL.LU R124, [R1+0x2674] ;  /* 0x00267400017c7983 */ /* 0x000ee20000300800 */
[----:B------:R-:W-:-:S02]  /*8b190*/  ISETP.LT.AND P4, PT, R137, R141, !P0 ;  /* 0x0000008d8900720c */ /* 0x000fc40004781270 */
[----:B------:R-:W1:Y:S01]  /*8b1a0*/  LDC R137, c[0x0][0x22c] ;  /* 0x00008b00ff897b82 */ /* 0x000e620000000800 */
[----:B------:R-:W3:Y:S01]  /*8b1b0*/  LDL.LU R122, [R1+0x2670] ;  /* 0x00267000017a7983 */ /* 0x000ee20000300800 */
[----:B----4-:R-:W-:-:S06]  /*8b1c0*/  ISETP.LT.AND P6, PT, R136, R138, !P0 ;  /* 0x0000008a8800720c */ /* 0x010fcc00047c1270 */
[----:B------:R-:W4:Y:S03]  /*8b1d0*/  LDC R136, c[0x0][0x22c] ;  /* 0x00008b00ff887b82 */ /* 0x000f260000000800 */
[----:B--2---:R2:W-:Y:S05]  /*8b1e0*/  @P4 STG.E desc[UR60][R154.64], R131 ;  /* 0x000000839a004986 */ /* 0x0045ea000c10193c */
[----:B------:R-:W4:Y:S01]  /*8b1f0*/  LDC R138, c[0x0][0x22c] ;  /* 0x00008b00ff8a7b82 */ /* 0x000f220000000800 */
[----:B------:R-:W-:Y:S01]  /*8b200*/  @P3 STG.E desc[UR60][R56.64], R9 ;  /* 0x0000000938003986 */ /* 0x000fe2000c10193c */
[----:B---3--:R-:W-:-:S03]  /*8b210*/  ISETP.LT.AND P5, PT, R130, R252, !P0 ;  /* 0x000000fc8200720c */ /* 0x008fc600047a1270 */
[----:B------:R-:W3:Y:S03]  /*8b220*/  LDL.LU R130, [R1+0x266c] ;  /* 0x00266c0001827983 */ /* 0x000ee60000300800 */
[----:B------:R-:W3:Y:S01]  /*8b230*/  LDC R252, c[0x0][0x22c] ;  /* 0x00008b00fffc7b82 */ /* 0x000ee20000000800 */
[----:B------:R-:W3:Y:S04]  /*8b240*/  LDL.LU.64 R164, [R1+0xa60] ;  /* 0x000a600001a47983 */ /* 0x000ee80000300a00 */
[----:B------:R-:W3:Y:S04]  /*8b250*/  LDL.LU R163, [R1+0xdec] ;  /* 0x000dec0001a37983 */ /* 0x000ee80000300800 */
[----:B--2---:R-:W2:Y:S04]  /*8b260*/  LDL.LU.64 R154, [R1+0xa58] ;  /* 0x000a5800019a7983 */ /* 0x004ea80000300a00 */
[----:B------:R-:W2:Y:S04]  /*8b270*/  LDL.LU R131, [R1+0xddc] ;  /* 0x000ddc0001837983 */ /* 0x000ea80000300800 */
[----:B------:R1:W-:Y:S04]  /*8b280*/  @P6 STG.E desc[UR60][R10.64], R8 ;  /* 0x000000080a006986 */ /* 0x0003e8000c10193c */
[----:B------:R-:W-:Y:S04]  /*8b290*/  @P2 STG.E desc[UR60][R156.64], R144 ;  /* 0x000000909c002986 */ /* 0x000fe8000c10193c */
[----:B-1----:R-:W2:Y:S04]  /*8b2a0*/  LDL.LU.64 R10, [R1+0xa50] ;  /* 0x000a5000010a7983 */ /* 0x002ea80000300a00 */
[----:B------:R-:W2:Y:S04]  /*8b2b0*/  LDL.LU R9, [R1+0xdc0] ;  /* 0x000dc00001097983 */ /* 0x000ea80000300800 */
[----:B------:R-:W2:Y:S04]  /*8b2c0*/  LDL.LU.64 R56, [R1+0xa38] ;  /* 0x000a380001387983 */ /* 0x000ea80000300a00 */
[----:B------:R-:W2:Y:S01]  /*8b2d0*/  LDL.LU R8, [R1+0xdb0] ;  /* 0x000db00001087983 */ /* 0x000ea20000300800 */
[----:B------:R-:W-:-:S03]  /*8b2e0*/  ISETP.LT.AND P3, PT, R125, R139, !P0 ;  /* 0x0000008b7d00720c */ /* 0x000fc60004761270 */
[----:B------:R-:W2:Y:S01]  /*8b2f0*/  LDL.LU R125, [R1+0x2668] ;  /* 0x00266800017d7983 */ /* 0x000ea20000300800 */
[----:B------:R-:W-:Y:S01]  /*8b300*/  ISETP.LT.AND P4, PT, R123, R0, !P0 ;  /* 0x000000007b00720c */ /* 0x000fe20004781270 */
[----:B------:R-:W1:Y:S01]  /*8b310*/  LDC R139, c[0x0][0x22c] ;  /* 0x00008b00ff8b7b82 */ /* 0x000e620000000800 */
[----:B------:R-:W-:Y:S02]  /*8b320*/  ISETP.LT.AND P2, PT, R124, R137, !P0 ;  /* 0x000000897c00720c */ /* 0x000fe40004741270 */
[----:B------:R-:W2:Y:S05]  /*8b330*/  LDL.LU R124, [R1+0x2664] ;  /* 0x00266400017c7983 */ /* 0x000eaa0000300800 */
[----:B------:R-:W2:Y:S01]  /*8b340*/  LDC R0, c[0x0][0x22c] ;  /* 0x00008b00ff007b82 */ /* 0x000ea20000000800 */
[----:B------:R-:W-:Y:S04]  /*8b350*/  @P5 STG.E desc[UR60][R146.64], R145 ;  /* 0x0000009192005986 */ /* 0x000fe8000c10193c */
[----:B------:R4:W-:Y:S02]  /*8b360*/  @P4 STG.E desc[UR60][R166.64], R162 ;  /* 0x000000a2a6004986 */ /* 0x0009e4000c10193c */
[----:B----4-:R-:W-:Y:S01]  /*8b370*/  ISETP.LT.AND P4, PT, R122, R136, !P0 ;  /* 0x000000887a00720c */ /* 0x010fe20004781270 */
[----:B------:R-:W4:Y:S01]  /*8b380*/  LDC R123, c[0x0][0x22c] ;  /* 0x00008b00ff7b7b82 */ /* 0x000f220000000800 */
[----:B------:R-:W4:Y:S04]  /*8b390*/  LDL.LU R122, [R1+0x2660] ;  /* 0x00266000017a7983 */ /* 0x000f280000300800 */
[----:B------:R-:W4:Y:S03]  /*8b3a0*/  LDL.LU.64 R160, [R1+0xa30] ;  /* 0x000a300001a07983 */ /* 0x000f260000300a00 */
[----:B------:R-:W1:Y:S01]  /*8b3b0*/  LDC R137, c[0x0][0x22c] ;  /* 0x00008b00ff897b82 */ /* 0x000e620000000800 */
[----:B------:R-:W4:Y:S04]  /*8b3c0*/  LDL.LU R166, [R1+0xdc4] ;  /* 0x000dc40001a67983 */ /* 0x000f280000300800 */
[----:B------:R-:W4:Y:S03]  /*8b3d0*/  LDL.LU.64 R158, [R1+0xa28] ;  /* 0x000a2800019e7983 */ /* 0x000f260000300a00 */
[----:B------:R-:W1:Y:S01]  /*8b3e0*/  LDC R136, c[0x0][0x22c] ;  /* 0x00008b00ff887b82 */ /* 0x000e620000000800 */
[----:B------:R-:W4:Y:S04]  /*8b3f0*/  LDL.LU R167, [R1+0xdb4] ;  /* 0x000db40001a77983 */ /* 0x000f280000300800 */
[----:B------:R-:W4:Y:S04]  /*8b400*/  LDL.LU.64 R144, [R1+0xa20] ;  /* 0x000a200001907983 */ /* 0x000f280000300a00 */
[----:B---3--:R3:W-:Y:S04]  /*8b410*/  @P3 STG.E desc[UR60][R164.64], R163 ;  /* 0x000000a3a4003986 */ /* 0x0087e8000c10193c */
[----:B---3--:R-:W3:Y:S01]  /*8b420*/  LDL.LU R165, [R1+0xdc8] ;  /* 0x000dc80001a57983 */ /* 0x008ee20000300800 */
[----:B--2---:R-:W-:-:S03]  /*8b430*/  ISETP.LT.AND P3, PT, R124, R0, !P0 ;  /* 0x000000007c00720c */ /* 0x004fc60004761270 */
[----:B------:R-:W1:Y:S01]  /*8b440*/  LDL.LU R124, [R1+0x265c] ;  /* 0x00265c00017c7983 */ /* 0x000e620000300800 */
[----:B------:R-:W-:Y:S01]  /*8b450*/  ISETP.LT.AND P5, PT, R130, R138, !P0 ;  /* 0x0000008a8200720c */ /* 0x000fe200047a1270 */
[----:B------:R-:W2:Y:S02]  /*8b460*/  LDC R0, c[0x0][0x22c] ;  /* 0x00008b00ff007b82 */ /* 0x000ea40000000800 */
[----:B------:R4:W-:Y:S01]  /*8b470*/  @P2 STG.E desc[UR60][R154.64], R131 ;  /* 0x000000839a002986 */ /* 0x0009e2000c10193c */
[----:B------:R-:W-:-:S03]  /*8b480*/  ISETP.LT.AND P6, PT, R125, R252, !P0 ;  /* 0x000000fc7d00720c */ /* 0x000fc600047c1270 */
[----:B------:R4:W-:Y:S02]  /*8b490*/  @P4 STG.E desc[UR60][R10.64], R9 ;  /* 0x000000090a004986 */ /* 0x0009e4000c10193c */
[----:B------:R-:W2:Y:S01]  /*8b4a0*/  LDC R130, c[0x0][0x22c] ;  /* 0x00008b00ff827b82 */ /* 0x000ea20000000800 */
[----:B----4-:R-:W-:Y:S02]  /*8b4b0*/  ISETP.LT.AND P2, PT, R122, R123, !P0 ;  /* 0x0000007b7a00720c */ /* 0x010fe40004741270 */
[----:B------:R-:W4:Y:S04]  /*8b4c0*/  LDL.LU R122, [R1+0x2658] ;  /* 0x00265800017a7983 */ /* 0x000f280000300800 */
[----:B------:R-:W2:Y:S01]  /*8b4d0*/  LDL.LU.64 R154, [R1+0xa18] ;  /* 0x000a1800019a7983 */ /* 0x000ea20000300a00 */
[----:B------:R-:W2:Y:S03]  /*8b4e0*/  LDC R252, c[0x0][0x22c] ;  /* 0x00008b00fffc7b82 */ /* 0x000ea60000000800 */
[----:B------:R-:W2:Y:S04]  /*8b4f0*/  LDL.LU R131, [R1+0xdb8] ;  /* 0x000db80001837983 */ /* 0x000ea80000300800 */
[----:B------:R-:W2:Y:S01]  /*8b500*/  LDL.LU R11, [R1+0x2654] ;  /* 0x00265400010b7983 */ /* 0x000ea20000300800 */
[----:B------:R-:W2:Y:S03]  /*8b510*/  LDC R138, c[0x0][0x22c] ;  /* 0x00008b00ff8a7b82 */ /* 0x000ea60000000800 */
[----:B------:R-:W2:Y:S04]  /*8b520*/  LDL.LU R123, [R1+0x2650] ;  /* 0x00265000017b7983 */ /* 0x000ea80000300800 */
[----:B------:R-:W2:Y:S04]  /*8b530*/  LDL.LU R125, [R1+0x264c] ;  /* 0x00264c00017d7983 */ /* 0x000ea80000300800 */
[----:B------:R3:W-:Y:S04]  /*8b540*/  @P5 STG.E desc[UR60][R56.64], R8 ;  /* 0x0000000838005986 */ /* 0x0007e8000c10193c */
[----:B------:R-:W2:Y:S04]  /*8b550*/  LDL.LU.64 R156, [R1+0xa10] ;  /* 0x000a1000019c7983 */ /* 0x000ea80000300a00 */
[----:B---3--:R-:W3:Y:S04]  /*8b560*/  LDL.LU R8, [R1+0xdcc] ;  /* 0x000dcc0001087983 */ /* 0x008ee80000300800 */
[----:B------:R-:W3:Y:S04]  /*8b570*/  LDL.LU.64 R146, [R1+0xa08] ;  /* 0x000a080001927983 */ /* 0x000ee80000300a00 */
[----:B------:R-:W3:Y:S04]  /*8b580*/  LDL.LU R164, [R1+0xdbc] ;  /* 0x000dbc0001a47983 */ /* 0x000ee80000300800 */
[----:B------:R-:W3:Y:S04]  /*8b590*/  LDL.LU.64 R162, [R1+0xa00] ;  /* 0x000a000001a27983 */ /* 0x000ee80000300a00 */
[----:B------:R-:W3:Y:S04]  /*8b5a0*/  LDL.LU R10, [R1+0xda0] ;  /* 0x000da000010a7983 */ /* 0x000ee80000300800 */
[----:B------:R-:W3:Y:S04]  /*8b5b0*/  LDL.LU.64 R56, [R1+0x9f8] ;  /* 0x0009f80001387983 */ /* 0x000ee80000300a00 */
[----:B------:R-:W3:Y:S01]  /*8b5c0*/  LDL.LU R9, [R1+0xd90] ;  /* 0x000d900001097983 */ /* 0x000ee20000300800 */
[----:B-1----:R-:W-:-:S03]  /*8b5d0*/  ISETP.LT.AND P4, PT, R124, R137, !P0 ;  /* 0x000000897c00720c */ /* 0x002fc60004781270 */
[----:B------:R-:W3:Y:S01]  /*8b5e0*/  LDL.LU R124, [R1+0x2648] ;  /* 0x00264800017c7983 */ /* 0x000ee20000300800 */
[----:B------:R-:W1:Y:S03]  /*8b5f0*/  LDC R137, c[0x0][0x22c] ;  /* 0x00008b00ff897b82 */ /* 0x000e660000000800 */
[----:B------:R-:W-:Y:S04]  /*8b600*/  @P6 STG.E desc[UR60][R160.64], R166 ;  /* 0x000000a6a0006986 */ /* 0x000fe8000c10193c */
[----:B------:R2:W-:Y:S01]  /*8b610*/  @P3 STG.E desc[UR60][R158.64], R167 ;  /* 0x000000a79e003986 */ /* 0x0005e2000c10193c */
[----:B----4-:R-:W-:-:S03]  /*8b620*/  ISETP.LT.AND P3, PT, R122, R136, !P0 ;  /* 0x000000887a00720c */ /* 0x010fc60004761270 */
[----:B------:R4:W-:Y:S01]  /*8b630*/  @P2 STG.E desc[UR60][R144.64], R165 ;  /* 0x000000a590002986 */ /* 0x0009e2000c10193c */
[----:B------:R-:W1:Y:S03]  /*8b640*/  LDC R136, c[0x0][0x22c] ;  /* 0x00008b00ff887b82 */ /* 0x000e660000000800 */
[----:B--2---:R-:W2:Y:S04]  /*8b650*/  LDL.LU.64 R166, [R1+0x9f0] ;  /* 0x0009f00001a67983 */ /* 0x004ea80000300a00 */
[----:B------:R-:W2:Y:S01]  /*8b660*/  LDL.LU R122, [R1+0xda4] ;  /* 0x000da400017a7983 */ /* 0x000ea20000300800 */
[----:B------:R-:W-:Y:S02]  /*8b670*/  ISETP.LT.AND P6, PT, R11, R130, !P0 ;  /* 0x000000820b00720c */ /* 0x000fe400047c1270 */
[----:B------:R-:W2:Y:S01]  /*8b680*/  LDC R11, c[0x0][0x22c] ;  /* 0x00008b00ff0b7b82 */ /* 0x000ea20000000800 */
[----:B------:R-:W2:Y:S01]  /*8b690*/  LDL.LU R130, [R1+0x2644] ;  /* 0x0026440001827983 */ /* 0x000ea20000300800 */
[----:B------:R-:W-:-:S03]  /*8b6a0*/  ISETP.LT.AND P2, PT, R123, R139, !P0 ;  /* 0x0000008b7b00720c */ /* 0x000fc60004741270 */
[----:B------:R-:W1:Y:S01]  /*8b6b0*/  LDL.LU R123, [R1+0x2640] ;  /* 0x00264000017b7983 */ /* 0x000e620000300800 */
[----:B------:R-:W-:Y:S02]  /*8b6c0*/  ISETP.LT.AND P5, PT, R125, R252, !P0 ;  /* 0x000000fc7d00720c */ /* 0x000fe400047a1270 */
[----:B------:R-:W1:Y:S01]  /*8b6d0*/  LDC R125, c[0x0][0x22c] ;  /* 0x00008b00ff7d7b82 */ /* 0x000e620000000800 */
[----:B----4-:R-:W4:Y:S04]  /*8b6e0*/  LDL.LU.64 R144, [R1+0x9d8] ;  /* 0x0009d80001907983 */ /* 0x010f280000300a00 */
[----:B------:R-:W4:Y:S03]  /*8b6f0*/  LDL.LU R165, [R1+0xd94] ;  /* 0x000d940001a57983 */ /* 0x000f260000300800 */
[----:B------:R-:W4:Y:S01]  /*8b700*/  LDC R252, c[0x0][0x22c] ;  /* 0x00008b00fffc7b82 */ /* 0x000f220000000800 */
[----:B------:R3:W-:Y:S04]  /*8b710*/  @P4 STG.E desc[UR60][R154.64], R131 ;  /* 0x000000839a004986 */ /* 0x0007e8000c10193c */
[----:B---3--:R3:W-:Y:S03]  /*8b720*/  @P3 STG.E desc[UR60][R156.64], R8 ;  /* 0x000000089c003986 */ /* 0x0087e6000c10193c */
[----:B------:R-:W4:Y:S01]  /*8b730*/  LDC R139, c[0x0][0x22c] ;  /* 0x00008b00ff8b7b82 */ /* 0x000f220000000800 */
[----:B------:R-:W4:Y:S04]  /*8b740*/  LDL.LU.64 R154, [R1+0x9d0] ;  /* 0x0009d000019a7983 */ /* 0x000f280000300a00 */
[----:B------:R-:W4:Y:S01]  /*8b750*/  LDL.LU R131, [R1+0xda8] ;  /* 0x000da80001837983 */ /* 0x000f220000300800 */
[----:B------:R-:W-:-:S03]  /*8b760*/  ISETP.LT.AND P4, PT, R124, R0, !P0 ;  /* 0x000000007c00720c */ /* 0x000fc60004781270 */
[----:B------:R-:W4:Y:S01]  /*8b770*/  LDL.LU R124, [R1+0x263c] ;  /* 0x00263c00017c7983 */ /* 0x000f220000300800 */
[----:B------:R-:W4:Y:S03]  /*8b780*/  LDC R0, c[0x0][0x22c] ;  /* 0x00008b00ff007b82 */ /* 0x000f260000000800 */
[----:B---3--:R-:W3:Y:S04]  /*8b790*/  LDL.LU R8, [R1+0x2638] ;  /* 0x0026380001087983 */ /* 0x008ee80000300800 */
[----:B------:R-:W-:Y:S04]  /*8b7a0*/  @P6 STG.E desc[UR60][R146.64], R164 ;  /* 0x000000a492006986 */ /* 0x000fe8000c10193c */
[----:B------:R1:W-:Y:S04]  /*8b7b0*/  @P2 STG.E desc[UR60][R162.64], R10 ;  /* 0x0000000aa2002986 */ /* 0x0003e8000c10193c */
[----:B------:R1:W-:Y:S01]  /*8b7c0*/  @P5 STG.E desc[UR60][R56.64], R9 ;  /* 0x0000000938005986 */ /* 0x0003e2000c10193c */
[----:B--2---:R-:W-:-:S03]  /*8b7d0*/  ISETP.LT.AND P3, PT, R130, R138, !P0 ;  /* 0x0000008a8200720c */ /* 0x004fc60004761270 */
[----:B------:R-:W2:Y:S01]  /*8b7e0*/  LDL.LU R130, [R1+0x2634] ;  /* 0x0026340001827983 */ /* 0x000ea20000300800 */
[----:B------:R-:W2:Y:S03]  /*8b7f0*/  LDC R138, c[0x0][0x22c] ;  /* 0x00008b00ff8a7b82 */ /* 0x000ea60000000800 */
[----:B-1----:R-:W2:Y:S01]  /*8b800*/  LDL.LU.64 R162, [R1+0x9c8] ;  /* 0x0009c80001a27983 */ /* 0x002ea20000300a00 */
[----:B------:R-:W-:-:S03]  /*8b810*/  ISETP.LT.AND P2, PT, R123, R137, !P0 ;  /* 0x000000897b00720c */ /* 0x000fc60004741270 */
[----:B------:R-:W2:Y:S01]  /*8b820*/  LDL.LU R10, [R1+0xd98] ;  /* 0x000d9800010a7983 */ /* 0x000ea20000300800 */
[----:B------:R-:W1:Y:S03]  /*8b830*/  LDC R137, c[0x0][0x22c] ;  /* 0x00008b00ff897b82 */ /* 0x000e660000000800 */
[----:B------:R-:W2:Y:S04]  /*8b840*/  LDL.LU.64 R56, [R1+0x9c0] ;  /* 0x0009c00001387983 */ /* 0x000ea80000300a00 */
[----:B------:R-:W2:Y:S04]  /*8b850*/  LDL.LU R9, [R1+0xdac] ;  /* 0x000dac0001097983 */ /* 0x000ea80000300800 */
[----:B------:R-:W2:Y:S01]  /*8b860*/  LDL.LU R123, [R1+0x2630] ;  /* 0x00263000017b7983 */ /* 0x000ea20000300800 */
[----:B---3--:R-:W-:-:S03]  /*8b870*/  ISETP.LT.AND P5, PT, R8, R11, !P0 ;  /* 0x0000000b0800720c */ /* 0x008fc600047a1270 */
[----:B------:R-:W3:Y:S04]  /*8b880*/  LDL.LU R11, [R1+0x262c] ;  /* 0x00262c00010b7983 */ /* 0x000ee80000300800 */
[----:B------:R1:W-:Y:S01]  /*8b890*/  @P4 STG.E desc[UR60][R166.64], R122 ;  /* 0x0000007aa6004986 */ /* 0x0003e2000c10193c */
[----:B----4-:R-:W-:Y:S02]  /*8b8a0*/  ISETP.LT.AND P4, PT, R124, R136, !P0 ;  /* 0x000000887c00720c */ /* 0x010fe40004781270 */
[----:B------:R-:W4:Y:S01]  /*8b8b0*/  LDC R124, c[0x0][0x22c] ;  /* 0x00008b00ff7c7b82 */ /* 0x000f220000000800 */
[----:B------:R-:W4:Y:S04]  /*8b8c0*/  LDL.LU.64 R140, [R1+0x9b8] ;  /* 0x0009b800018c7983 */ /* 0x000f280000300a00 */
[----:B------:R-:W4:Y:S04]  /*8b8d0*/  LDL.LU R161, [R1+0xd9c] ;  /* 0x000d9c0001a17983 */ /* 0x000f280000300800 */
[----:B-1----:R-:W4:Y:S01]  /*8b8e0*/  LDL.LU.64 R166, [R1+0x9b0] ;  /* 0x0009b00001a67983 */ /* 0x002f220000300a00 */
[----:B------:R-:W1:Y:S03]  /*8b8f0*/  LDC R122, c[0x0][0x22c] ;  /* 0x00008b00ff7a7b82 */ /* 0x000e660000000800 */
[----:B------:R-:W4:Y:S04]  /*8b900*/  LDL.LU R8, [R1+0xd80] ;  /* 0x000d800001087983 */ /* 0x000f280000300800 */
[----:B------:R-:W4:Y:S04]  /*8b910*/  LDL.LU.64 R158, [R1+0x9a8] ;  /* 0x0009a800019e7983 */ /* 0x000f280000300a00 */
[----:B------:R-:W4:Y:S04]  /*8b920*/  LDL.LU R146, [R1+0xd70] ;  /* 0x000d700001927983 */ /* 0x000f280000300800 */
[----:B------:R-:W4:Y:S04]  /*8b930*/  LDL.LU R136, [R1+0x2628] ;  /* 0x0026280001887983 */ /* 0x000f280000300800 */
[----:B------:R-:W4:Y:S04]  /*8b940*/  LDL.LU.64 R156, [R1+0x9a0] ;  /* 0x0009a000019c7983 */ /* 0x000f280000300a00 */
[----:B------:R2:W-:Y:S02]  /*8b950*/  @P3 STG.E desc[UR60][R144.64], R165 ;  /* 0x000000a590003986 */ /* 0x0005e4000c10193c */
[----:B--2---:R-:W-:-:S02]  /*8b960*/  ISETP.LT.AND P3, PT, R123, R125, !P0 ;  /* 0x0000007d7b00720c */ /* 0x004fc40004761270 */
[----:B------:R-:W2:Y:S01]  /*8b970*/  LDL.LU R147, [R1+0xd84] ;  /* 0x000d840001937983 */ /* 0x000ea20000300800 */
[----:B------:R-:W-:Y:S01]  /*8b980*/  ISETP.LT.AND P6, PT, R130, R252, !P0 ;  /* 0x000000fc8200720c */ /* 0x000fe200047c1270 */
[----:B------:R-:W2:Y:S02]  /*8b990*/  LDC R123, c[0x0][0x22c] ;  /* 0x00008b00ff7b7b82 */ /* 0x000ea40000000800 */
[----:B------:R1:W-:Y:S04]  /*8b9a0*/  @P2 STG.E desc[UR60][R154.64], R131 ;  /* 0x000000839a002986 */ /* 0x0003e8000c10193c */
[----:B------:R-:W2:Y:S02]  /*8b9b0*/  LDL.LU.64 R164, [R1+0x998] ;  /* 0x0009980001a47983 */ /* 0x000ea40000300a00 */
[----:B------:R-:W2:Y:S02]  /*8b9c0*/  LDC R252, c[0x0][0x22c] ;  /* 0x00008b00fffc7b82 */ /* 0x000ea40000000800 */
[----:B------:R-:W2:Y:S04]  /*8b9d0*/  LDL.LU R125, [R1+0xd74] ;  /* 0x000d7400017d7983 */ /* 0x000ea80000300800 */
[----:B------:R-:W-:Y:S04]  /*8b9e0*/  @P4 STG.E desc[UR60][R162.64], R10 ;  /* 0x0000000aa2004986 */ /* 0x000fe8000c10193c */
[----:B------:R1:W-:Y:S01]  /*8b9f0*/  @P5 STG.E desc[UR60][R56.64], R9 ;  /* 0x0000000938005986 */ /* 0x0003e2000c10193c */
[----:B---3--:R-:W-:-:S03]  /*8ba00*/  ISETP.LT.AND P2, PT, R11, R0, !P0 ;  /* 0x000000000b00720c */ /* 0x008fc60004741270 */
[----:B------:R-:W3:Y:S01]  /*8ba10*/  LDL.LU R11, [R1+0x2624] ;  /* 0x00262400010b7983 */ /* 0x000ee20000300800 */
[----:B------:R-:W2:Y:S03]  /*8ba20*/  LDC R0, c[0x0][0x22c] ;  /* 0x00008b00ff007b82 */ /* 0x000ea60000000800 */
[----:B-1----:R-:W2:Y:S04]  /*8ba30*/  LDL.LU.64 R154, [R1+0x990] ;  /* 0x00099000019a7983 */ /* 0x002ea80000300a00 */
[----:B------:R-:W2:Y:S04]  /*8ba40*/  LDL.LU R131, [R1+0xd88] ;  /* 0x000d880001837983 */ /* 0x000ea80000300800 */
[----:B------:R-:W2:Y:S04]  /*8ba50*/  LDL.LU R57, [R1+0x2620] ;  /* 0x0026200001397983 */ /* 0x000ea80000300800 */
[----:B------:R-:W2:Y:S04]  /*8ba60*/  LDL.LU R9, [R1+0x261c] ;  /* 0x00261c0001097983 */ /* 0x000ea80000300800 */
[----:B------:R-:W2:Y:S04]  /*8ba70*/  LDL.LU R56, [R1+0x2618] ;  /* 0x0026180001387983 */ /* 0x000ea80000300800 */
[----:B------:R-:W2:Y:S04]  /*8ba80*/  LDL.LU.64 R144, [R1+0x978] ;  /* 0x0009780001907983 */ /* 0x000ea80000300a00 */
[----:B------:R-:W2:Y:S01]  /*8ba90*/  LDL.LU R10, [R1+0xd78] ;  /* 0x000d7800010a7983 */ /* 0x000ea20000300800 */
[----:B----4-:R-:W-:-:S03]  /*8baa0*/  ISETP.LT.AND P4, PT, R136, R138, !P0 ;  /* 0x0000008a8800720c */ /* 0x010fc60004781270 */
[----:B------:R-:W4:Y:S04]  /*8bab0*/  LDL.LU.64 R162, [R1+0x970] ;  /* 0x0009700001a27983 */ /* 0x000f280000300a00 */
[----:B------:R-:W4:Y:S04]  /*8bac0*/  LDL.LU R130, [R1+0xd8c] ;  /* 0x000d8c0001827983 */ /* 0x000f280000300800 */
[----:B------:R-:W-:Y:S04]  /*8bad0*/  @P6 STG.E desc[UR60][R140.64], R161 ;  /* 0x000000a18c006986 */ /* 0x000fe8000c10193c */
[----:B------:R-:W4:Y:S04]  /*8bae0*/  LDL.LU R136, [R1+0x2614] ;  /* 0x0026140001887983 */ /* 0x000f280000300800 */
[----:B------:R1:W-:Y:S04]  /*8baf0*/  @P3 STG.E desc[UR60][R166.64], R8 ;  /* 0x00000008a6003986 */ /* 0x0003e8000c10193c */
[----:B------:R-:W-:Y:S04]  /*8bb00*/  @P2 STG.E desc[UR60][R158.64], R146 ;  /* 0x000000929e002986 */ /* 0x000fe8000c10193c */
[----:B-1----:R-:W4:Y:S04]  /*8bb10*/  LDL.LU.64 R166, [R1+0x968] ;  /* 0x0009680001a67983 */ /* 0x002f280000300a00 */
[----:B------:R-:W4:Y:S01]  /*8bb20*/  LDL.LU R8, [R1+0xd7c] ;  /* 0x000d7c0001087983 */ /* 0x000f220000300800 */
[----:B---3--:R-:W-:-:S03]  /*8bb30*/  ISETP.LT.AND P3, PT, R11, R122, !P0 ;  /* 0x0000007a0b00720c */ /* 0x008fc60004761270 */
[----:B------:R-:W3:Y:S01]  /*8bb40*/  LDL.LU R122, [R1+0x2610] ;  /* 0x00261000017a7983 */ /* 0x000ee20000300800 */
[----:B------:R-:W1:Y:S01]  /*8bb50*/  LDC R11, c[0x0][0x22c] ;  /* 0x00008b00ff0b7b82 */ /* 0x000e620000000800 */
[----:B--2---:R-:W-:Y:S02]  /*8bb60*/  ISETP.LT.AND P2, PT, R9, R137, !P0 ;  /* 0x000000890900720c */ /* 0x004fe40004741270 */
[----:B------:R-:W1:Y:S01]  /*8bb70*/  LDL.LU R9, [R1+0x260c] ;  /* 0x00260c0001097983 */ /* 0x000e620000300800 */
[----:B------:R-:W-:-:S04]  /*8bb80*/  ISETP.LT.AND P6, PT, R57, R124, !P0 ;  /* 0x0000007c3900720c */ /* 0x000fc800047c1270 */
[----:B------:R-:W2:Y:S01]  /*8bb90*/  LDC R137, c[0x0][0x22c] ;  /* 0x00008b00ff897b82 */ /* 0x000ea20000000800 */
[----:B------:R-:W-:Y:S01]  /*8bba0*/  ISETP.LT.AND P5, PT, R56, R252, !P0 ;  /* 0x000000fc3800720c */ /* 0x000fe200047a1270 */
[----:B------:R-:W-:Y:S04]  /*8bbb0*/  @P4 STG.E desc[UR60][R156.64], R147 ;  /* 0x000000939c004986 */ /* 0x000fe8000c10193c */
[----:B------:R4:W-:Y:S02]  /*8bbc0*/  @P3 STG.E desc[UR60][R164.64], R125 ;  /* 0x0000007da4003986 */ /* 0x0009e4000c10193c */
[----:B------:R-:W2:Y:S02]  /*8bbd0*/  LDC R57, c[0x0][0x22c] ;  /* 0x00008b00ff397b82 */ /* 0x000ea40000000800 */
[----:B------:R-:W2:Y:S04]  /*8bbe0*/  LDL.LU.64 R140, [R1+0x960] ;  /* 0x00096000018c7983 */ /* 0x000ea80000300a00 */
[----:B------:R-:W-:Y:S02]  /*8bbf0*/  @P6 STG.E desc[UR60][R154.64], R131 ;  /* 0x000000839a006986 */ /* 0x000fe4000c10193c */
[----:B------:R-:W2:Y:S02]  /*8bc00*/  LDC R124, c[0x0][0x22c] ;  /* 0x00008b00ff7c7b82 */ /* 0x000ea40000000800 */
[----:B----4-:R-:W2:Y:S01]  /*8bc10*/  LDL.LU R165, [R1+0xd60] ;  /* 0x000d600001a57983 */ /* 0x010ea20000300800 */
[----:B------:R-:W-:-:S03]  /*8bc20*/  ISETP.LT.AND P4, PT, R136, R0, !P0 ;  /* 0x000000008800720c */ /* 0x000fc60004781270 */
[----:B------:R4:W-:Y:S02]  /*8bc30*/  @P2 STG.E desc[UR60][R144.64], R10 ;  /* 0x0000000a90002986 */ /* 0x0009e4000c10193c */
[----:B------:R-:W2:Y:S02]  /*8bc40*/  LDC R56, c[0x0][0x22c] ;  /* 0x00008b00ff387b82 */ /* 0x000ea40000000800 */
[----:B------:R1:W-:Y:S06]  /*8bc50*/  @P5 STG.E desc[UR60][R162.64], R130 ;  /* 0x00000082a2005986 */ /* 0x0003ec000c10193c */
[----:B------:R-:W2:Y:S08]  /*8bc60*/  LDC R252, c[0x0][0x22c] ;  /* 0x00008b00fffc7b82 */ /* 0x000eb00000000800 */
[----:B------:R-:W2:Y:S01]  /*8bc70*/  LDC R0, c[0x0][0x22c] ;  /* 0x00008b00ff007b82 */ /* 0x000ea20000000800 */
[----:B------:R1:W-:Y:S07]  /*8bc80*/  @P4 STG.E desc[UR60][R166.64], R8 ;  /* 0x00000008a6004986 */ /* 0x0003ee000c10193c */
[----:B----4-:R-:W4:Y:S08]  /*8bc90*/  LDC R10, c[0x0][0x22c] ;  /* 0x00008b00ff0a7b82 */ /* 0x010f300000000800 */
[----:B------:R-:W4:Y:S01]  /*8bca0*/  LDC R136, c[0x0][0x22c] ;  /* 0x00008b00ff887b82 */ /* 0x000f220000000800 */
[----:B---3--:R-:W-:-:S02]  /*8bcb0*/  ISETP.LT.AND P3, PT, R122, R123, !P0 ;  /* 0x0000007b7a00720c */ /* 0x008fc40004761270 */
[----:B------:R-:W3:Y:S04]  /*8bcc0*/  LDL.LU R123, [R1+0x2608] ;  /* 0x00260800017b7983 */ /* 0x000ee80000300800 */
[----:B------:R-:W4:Y:S04]  /*8bcd0*/  LDL.LU.64 R154, [R1+0x958] ;  /* 0x00095800019a7983 */ /* 0x000f280000300a00 */
[----:B------:R-:W4:Y:S01]  /*8bce0*/  LDL.LU R131, [R1+0xd50] ;  /* 0x000d500001837983 */ /* 0x000f220000300800 */
[----:B-1----:R-:W-:-:S03]  /*8bcf0*/  ISETP.LT.AND P2, PT, R9, R11, !P0 ;  /* 0x0000000b0900720c */ /* 0x002fc60004741270 */
[----:B------:R-:W4:Y:S04]  /*8bd00*/  LDL.LU R9, [R1+0x2604] ;  /* 0x0026040001097983 */ /* 0x000f280000300800 */
[----:B------:R-:W4:Y:S04]  /*8bd10*/  LDL.LU.64 R160, [R1+0x950] ;  /* 0x0009500001a07983 */ /* 0x000f280000300a00 */
[----:B------:R-:W4:Y:S04]  /*8bd20*/  LDL.LU R156, [R1+0xd64] ;  /* 0x000d6400019c7983 */ /* 0x000f280000300800 */
[----:B------:R-:W4:Y:S04]  /*8bd30*/  LDL.LU.64 R162, [R1+0x948] ;  /* 0x0009480001a27983 */ /* 0x000f280000300a00 */
[----:B------:R-:W4:Y:S04]  /*8bd40*/  LDL.LU R11, [R1+0xd54] ;  /* 0x000d5400010b7983 */ /* 0x000f280000300800 */
[----:B------:R-:W4:Y:S04]  /*8bd50*/  LDL.LU R8, [R1+0x2600] ;  /* 0x0026000001087983 */ /* 0x000f280000300800 */
[----:B------:R-:W4:Y:S04]  /*8bd60*/  LDL.LU R122, [R1+0x25fc] ;  /* 0x0025fc00017a7983 */ /* 0x000f280000300800 */
[----:B------:R-:W4:Y:S04]  /*8bd70*/  LDL.LU.64 R158, [R1+0x940] ;  /* 0x00094000019e7983 */ /* 0x000f280000300a00 */
[----:B------:R-:W4:Y:S04]  /*8bd80*/  LDL.LU R157, [R1+0xd68] ;  /* 0x000d6800019d7983 */ /* 0x000f280000300800 */
[----:B------:R-:W4:Y:S04]  /*8bd90*/  LDL.LU.64 R146, [R1+0x938] ;  /* 0x0009380001927983 */ /* 0x000f280000300a00 */
[----:B------:R-:W4:Y:S04]  /*8bda0*/  LDL.LU R166, [R1+0xd58] ;  /* 0x000d580001a67983 */ /* 0x000f280000300800 */
[----:B------:R-:W4:Y:S04]  /*8bdb0*/  LDL.LU R130, [R1+0x25f8] ;  /* 0x0025f80001827983 */ /* 0x000f280000300800 */
[----:B------:R-:W4:Y:S04]  /*8bdc0*/  LDL.LU.64 R144, [R1+0x930] ;  /* 0x0009300001907983 */ /* 0x000f280000300a00 */
[----:B------:R-:W4:Y:S04]  /*8bdd0*/  LDL.LU R167, [R1+0xd6c] ;  /* 0x000d6c0001a77983 */ /* 0x000f280000300800 */
[----:B--2---:R1:W-:Y:S02]  /*8bde0*/  @P3 STG.E desc[UR60][R140.64], R165 ;  /* 0x000000a58c003986 */ /* 0x0043e4000c10193c */
[----:B-1----:R-:W1:Y:S08]  /*8bdf0*/  LDC R140, c[0x0][0x22c] ;  /* 0x00008b00ff8c7b82 */ /* 0x002e700000000800 */
[----:B------:R-:W2:Y:S01]  /*8be00*/  LDC R141, c[0x0][0x22c] ;  /* 0x00008b00ff8d7b82 */ /* 0x000ea20000000800 */
[----:B---3--:R-:W-:-:S07]  /*8be10*/  ISETP.LT.AND P4, PT, R123, R124, !P0 ;  /* 0x0000007c7b00720c */ /* 0x008fce0004781270 */
[----:B------:R-:W3:Y:S01]  /*8be20*/  LDC R123, c[0x0][0x22c] ;  /* 0x00008b00ff7b7b82 */ /* 0x000ee20000000800 */
[----:B----4-:R-:W-:Y:S02]  /*8be30*/  ISETP.LT.AND P6, PT, R9, R57, !P0 ;  /* 0x000000390900720c */ /* 0x010fe400047c1270 */
[----:B------:R-:W4:Y:S04]  /*8be40*/  LDL.LU R9, [R1+0x25f4] ;  /* 0x0025f40001097983 */ /* 0x000f280000300800 */
[----:B------:R-:W2:Y:S04]  /*8be50*/  LDL.LU.64 R124, [R1+0x928] ;  /* 0x00092800017c7983 */ /* 0x000ea80000300a00 */
[----:B------:R-:W2:Y:S01]  /*8be60*/  LDL.LU R57, [R1+0xd5c] ;  /* 0x000d5c0001397983 */ /* 0x000ea20000300800 */
[----:B------:R-:W-:-:S03]  /*8be70*/  ISETP.LT.AND P3, PT, R8, R56, !P0 ;  /* 0x000000380800720c */ /* 0x000fc60004761270 */
[----:B------:R-:W3:Y:S04]  /*8be80*/  LDL.LU R56, [R1+0x25f0] ;  /* 0x0025f00001387983 */ /* 0x000ee80000300800 */
[----:B------:R-:W2:Y:S01]  /*8be90*/  LDL.LU R8, [R1+0x25ec] ;  /* 0x0025ec0001087983 */ /* 0x000ea20000300800 */
[----:B------:R-:W-:Y:S02]  /*8bea0*/  ISETP.LT.AND P5, PT, R122, R252, !P0 ;  /* 0x000000fc7a00720c */ /* 0x000fe400047a1270 */
[----:B------:R-:W1:Y:S01]  /*8beb0*/  LDC R252, c[0x0][0x22c] ;  /* 0x00008b00fffc7b82 */ /* 0x000e620000000800 */
[----:B------:R1:W-:Y:S04]  /*8bec0*/  @P2 STG.E desc[UR60][R154.64], R131 ;  /* 0x000000839a002986 */ /* 0x0003e8000c10193c */
[----:B------:R-:W2:Y:S04]  /*8bed0*/  LDL.LU R122, [R1+0x25e8] ;  /* 0x0025e800017a7983 */ /* 0x000ea80000300800 */
[----:B------:R-:W2:Y:S04]  /*8bee0*/  LDL.LU.64 R164, [R1+0x920] ;  /* 0x0009200001a47983 */ /* 0x000ea80000300a00 */
[----:B------:R-:W-:Y:S01]  /*8bef0*/  @P4 STG.E desc[UR60][R160.64], R156 ;  /* 0x0000009ca0004986 */ /* 0x000fe2000c10193c */
[----:B------:R-:W-:-:S03]  /*8bf00*/  ISETP.LT.AND P2, PT, R130, R0, !P0 ;  /* 0x000000008200720c */ /* 0x000fc60004741270 */
[----:B------:R-:W2:Y:S01]  /*8bf10*/  LDL.LU R130, [R1+0xd40] ;  /* 0x000d400001827983 */ /* 0x000ea20000300800 */
[----:B------:R-:W2:Y:S03]  /*8bf20*/  LDC R0, c[0x0][0x22c] ;  /* 0x00008b00ff007b82 */ /* 0x000ea60000000800 */
[----:B-1----:R-:W2:Y:S04]  /*8bf30*/  LDL.LU.64 R154, [R1+0x918] ;  /* 0x00091800019a7983 */ /* 0x002ea80000300a00 */
[----:B------:R-:W2:Y:S04]  /*8bf40*/  LDL.LU R131, [R1+0xd30] ;  /* 0x000d300001837983 */ /* 0x000ea80000300800 */
[----:B------:R1:W-:Y:S04]  /*8bf50*/  @P6 STG.E desc[UR60][R162.64], R11 ;  /* 0x0000000ba2006986 */ /* 0x0003e8000c10193c */
[----:B------:R-:W-:Y:S01]  /*8bf60*/  @P3 STG.E desc[UR60][R158.64], R157 ;  /* 0x0000009d9e003986 */ /* 0x000fe2000c10193c */
[----:B----4-:R-:W-:-:S03]  /*8bf70*/  ISETP.LT.AND P4, PT, R9, R10, !P0 ;  /* 0x0000000a0900720c */ /* 0x010fc60004781270 */
[----:B------:R-:W4:Y:S01]  /*8bf80*/  LDL.LU R9, [R1+0x25e4] ;  /* 0x0025e40001097983 */ /* 0x000f220000300800 */
[----:B------:R-:W4:Y:S03]  /*8bf90*/  LDC R10, c[0x0][0x22c] ;  /* 0x00008b00ff0a7b82 */ /* 0x000f260000000800 */
[----:B-1----:R-:W4:Y:S04]  /*8bfa0*/  LDL.LU.64 R162, [R1+0x910] ;  /* 0x0009100001a27983 */ /* 0x002f280000300a00 */
[----:B------:R-:W4:Y:S01]  /*8bfb0*/  LDL.LU R11, [R1+0xd44] ;  /* 0x000d4400010b7983 */ /* 0x000f220000300800 */
[----:B---3--:R-:W-:-:S03]  /*8bfc0*/  ISETP.LT.AND P3, PT, R56, R137, !P0 ;  /* 0x000000893800720c */ /* 0x008fc60004761270 */
[----:B------:R-:W3:Y:S01]  /*8bfd0*/  LDL.LU R56, [R1+0x25e0] ;  /* 0x0025e00001387983 */ /* 0x000ee20000300800 */
[----:B------:R-:W1:Y:S01]  /*8bfe0*/  LDC R137, c[0x0][0x22c] ;  /* 0x00008b00ff897b82 */ /* 0x000e620000000800 */
[----:B--2---:R-:W-:Y:S02]  /*8bff0*/  ISETP.LT.AND P6, PT, R8, R123, !P0 ;  /* 0x0000007b0800720c */ /* 0x004fe400047c1270 */
[----:B------:R-:W2:Y:S04]  /*8c000*/  LDL.LU R8, [R1+0x25dc] ;  /* 0x0025dc0001087983 */ /* 0x000ea80000300800 */
[----:B------:R1:W-:Y:S01]  /*8c010*/  @P5 STG.E desc[UR60][R146.64], R166 ;  /* 0x000000a692005986 */ /* 0x0003e2000c10193c */
[----:B------:R-:W2:Y:S03]  /*8c020*/  LDC R123, c[0x0][0x22c] ;  /* 0x00008b00ff7b7b82 */ /* 0x000ea60000000800 */
[----:B------:R-:W2:Y:S04]  /*8c030*/  LDL.LU.64 R142, [R1+0x8f8] ;  /* 0x0008f800018e7983 */ /* 0x000ea80000300a00 */
[----:B------:R-:W-:Y:S04]  /*8c040*/  @P2 STG.E desc[UR60][R144.64], R167 ;  /* 0x000000a790002986 */ /* 0x000fe8000c10193c */
[----:B-1----:R-:W2:Y:S01]  /*8c050*/  LDL.LU R146, [R1+0xd34] ;  /* 0x000d340001927983 */ /* 0x002ea20000300800 */
[----:B------:R-:W-:-:S02]  /*8c060*/  ISETP.LT.AND P2, PT, R122, R136, !P0 ;  /* 0x000000887a00720c */ /* 0x000fc40004741270 */
[----:B------:R-:W1:Y:S01]  /*8c070*/  LDC R122, c[0x0][0x22c] ;  /* 0x00008b00ff7a7b82 */ /* 0x000e620000000800 */
[----:B------:R1:W-:Y:S04]  /*8c080*/  @P4 STG.E desc[UR60][R124.64], R57 ;  /* 0x000000397c004986 */ /* 0x0003e8000c10193c */
[----:B------:R-:W2:Y:S04]  /*8c090*/  LDL.LU.64 R160, [R1+0x8f0] ;  /* 0x0008f00001a07983 */ /* 0x000ea80000300a00 */
[----:B-1----:R-:W2:Y:S04]  /*8c0a0*/  LDL.LU R57, [R1+0xd48] ;  /* 0x000d480001397983 */ /* 0x002ea80000300800 */
[----:B------:R-:W2:Y:S04]  /*8c0b0*/  LDL.LU.64 R124, [R1+0x8e8] ;  /* 0x0008e800017c7983 */ /* 0x000ea80000300a00 */
[----:B------:R1:W-:Y:S04]  /*8c0c0*/  @P3 STG.E desc[UR60][R164.64], R130 ;  /* 0x00000082a4003986 */ /* 0x0003e8000c10193c */
[----:B------:R2:W-:Y:S01]  /*8c0d0*/  @P6 STG.E desc[UR60][R154.64], R131 ;  /* 0x000000839a006986 */ /* 0x0005e2000c10193c */
[----:B----4-:R-:W-:-:S03]  /*8c0e0*/  ISETP.LT.AND P5, PT, R9, R252, !P0 ;  /* 0x000000fc0900720c */ /* 0x010fc600047a1270 */
[----:B------:R-:W4:Y:S01]  /*8c0f0*/  LDL.LU R9, [R1+0xd38] ;  /* 0x000d380001097983 */ /* 0x000f220000300800 */
[----:B------:R-:W4:Y:S03]  /*8c100*/  LDC R252, c[0x0][0x22c] ;  /* 0x00008b00fffc7b82 */ /* 0x000f260000000800 */
[----:B------:R-:W4:Y:S04]  /*8c110*/  LDL.LU R136, [R1+0x25d8] ;  /* 0x0025d80001887983 */ /* 0x000f280000300800 */
[----:B-1----:R-:W4:Y:S01]  /*8c120*/  LDL.LU R130, [R1+0x25d4] ;  /* 0x0025d40001827983 */ /* 0x002f220000300800 */
[----:B---3--:R-:W-:Y:S02]  /*8c130*/  ISETP.LT.AND P4, PT, R56, R0, !P0 ;  /* 0x000000003800720c */ /* 0x008fe40004781270 */
[----:B--2---:R-:W-:Y:S01]  /*8c140*/  ISETP.LT.AND P3, PT, R8, R10, !P0 ;  /* 0x0000000a0800720c */ /* 0x004fe20004761270 */
[----:B------:R1:W-:Y:S01]  /*8c150*/  @P2 STG.E desc[UR60][R162.64], R11 ;  /* 0x0000000ba2002986 */ /* 0x0003e2000c10193c */
[----:B------:R-:W2:Y:S03]  /*8c160*/  LDC R0, c[0x0][0x22c] ;  /* 0x00008b00ff007b82 */ /* 0x000ea60000000800 */
[----:B------:R-:W3:Y:S04]  /*8c170*/  LDL.LU R10, [R1+0x25d0] ;  /* 0x0025d000010a7983 */ /* 0x000ee80000300800 */
[----:B------:R-:W2:Y:S04]  /*8c180*/  LDL.LU.64 R154, [R1+0x8e0] ;  /* 0x0008e000019a7983 */ /* 0x000ea80000300a00 */
[----:B------:R-:W2:Y:S04]  /*8c190*/  LDL.LU R8, [R1+0xd4c] ;  /* 0x000d4c0001087983 */ /* 0x000ea80000300800 */
[----:B------:R-:W2:Y:S04]  /*8c1a0*/  LDL.LU R56, [R1+0x25cc] ;  /* 0x0025cc0001387983 */ /* 0x000ea80000300800 */
[----:B------:R-:W2:Y:S04]  /*8c1b0*/  LDL.LU R138, [R1+0x25c8] ;  /* 0x0025c800018a7983 */ /* 0x000ea80000300800 */
[----:B------:R-:W2:Y:S04]  /*8c1c0*/  LDL.LU.64 R158, [R1+0x8d8] ;  /* 0x0008d800019e7983 */ /* 0x000ea80000300a00 */
[----:B-1----:R-:W2:Y:S04]  /*8c1d0*/  LDL.LU R11, [R1+0xd3c] ;  /* 0x000d3c00010b7983 */ /* 0x002ea80000300800 */
[----:B------:R-:W2:Y:S04]  /*8c1e0*/  LDL.LU.64 R156, [R1+0x8d0] ;  /* 0x0008d000019c7983 */ /* 0x000ea80000300a00 */
[----:B------:R-:W2:Y:S04]  /*8c1f0*/  LDL.LU R147, [R1+0xd20] ;  /* 0x000d200001937983 */ /* 0x000ea80000300800 */
[----:B------:R-:W2:Y:S04]  /*8c200*/  LDL.LU.64 R144, [R1+0x8b8] ;  /* 0x0008b80001907983 */ /* 0x000ea80000300a00 */
[----:B------:R-:W2:Y:S04]  /*8c210*/  LDL.LU R164, [R1+0xd10] ;  /* 0x000d100001a47983 */ /* 0x000ea80000300800 */
[----:B------:R-:W2:Y:S04]  /*8c220*/  LDL.LU.64 R166, [R1+0x8b0] ;  /* 0x0008b00001a67983 */ /* 0x000ea80000300a00 */
[----:B------:R-:W2:Y:S04]  /*8c230*/  LDL.LU R165, [R1+0xd24] ;  /* 0x000d240001a57983 */ /* 0x000ea80000300800 */
[----:B------:R-:W2:Y:S04]  /*8c240*/  LDL.LU.64 R162, [R1+0x8a8] ;  /* 0x0008a80001a27983 */ /* 0x000ea80000300a00 */
[----:B------:R1:W-:Y:S04]  /*8c250*/  @P5 STG.E desc[UR60][R142.64], R146 ;  /* 0x000000928e005986 */ /* 0x0003e8000c10193c */
[----:B------:R-:W2:Y:S04]  /*8c260*/  LDL.LU R131, [R1+0xd14] ;  /* 0x000d140001837983 */ /* 0x000ea80000300800 */
[----:B------:R1:W-:Y:S02]  /*8c270*/  @P4 STG.E desc[UR60][R160.64], R57 ;  /* 0x00000039a0004986 */ /* 0x0003e4000c10193c */
[----:B-1----:R-:W1:Y:S02]  /*8c280*/  LDC R142, c[0x0][0x22c] ;  /* 0x00008b00ff8e7b82 */ /* 0x002e640000000800 */
[----:B------:R-:W2:Y:S01]  /*8c290*/  LDL.LU R57, [R1+0x25c4] ;  /* 0x0025c40001397983 */ /* 0x000ea20000300800 */
[----:B----4-:R-:W-:-:S03]  /*8c2a0*/  ISETP.LT.AND P2, PT, R136, R140, !P0 ;  /* 0x0000008c8800720c */ /* 0x010fc60004741270 */
[----:B------:R4:W-:Y:S02]  /*8c2b0*/  @P3 STG.E desc[UR60][R124.64], R9 ;  /* 0x000000097c003986 */ /* 0x0009e4000c10193c */
[----:B------:R-:W1:Y:S01]  /*8c2c0*/  LDC R136, c[0x0][0x22c] ;  /* 0x00008b00ff887b82 */ /* 0x000e620000000800 */
[----:B---3--:R-:W-:-:S07]  /*8c2d0*/  ISETP.LT.AND P6, PT, R10, R123, !P0 ;  /* 0x0000007b0a00720c */ /* 0x008fce00047c1270 */
[----:B----4-:R-:W3:Y:S01]  /*8c2e0*/  LDC R9, c[0x0][0x22c] ;  /* 0x00008b00ff097b82 */ /* 0x010ee20000000800 */
[----:B------:R-:W4:Y:S04]  /*8c2f0*/  LDL.LU R10, [R1+0x25c0] ;  /* 0x0025c000010a7983 */ /* 0x000f280000300800 */
[----:B------:R-:W3:Y:S04]  /*8c300*/  LDL.LU.64 R124, [R1+0x8a0] ;  /* 0x0008a000017c7983 */ /* 0x000ee80000300a00 */
[----:B------:R-:W3:Y:S01]  /*8c310*/  LDL.LU R123, [R1+0xd28] ;  /* 0x000d2800017b7983 */ /* 0x000ee20000300800 */
[----:B--2---:R-:W-:-:S03]  /*8c320*/  ISETP.LT.AND P3, PT, R56, R122, !P0 ;  /* 0x0000007a3800720c */ /* 0x004fc60004761270 */
[----:B------:R-:W1:Y:S04]  /*8c330*/  LDL.LU R56, [R1+0x25bc] ;  /* 0x0025bc0001387983 */ /* 0x000e680000300800 */
[----:B------:R-:W2:Y:S04]  /*8c340*/  LDL.LU R122, [R1+0x25b8] ;  /* 0x0025b800017a7983 */ /* 0x000ea80000300800 */
[----:B------:R4:W-:Y:S04]  /*8c350*/  @P2 STG.E desc[UR60][R154.64], R8 ;  /* 0x000000089a002986 */ /* 0x0009e8000c10193c */
[----:B----4-:R-:W3:Y:S01]  /*8c360*/  LDL.LU R8, [R1+0x25b4] ;  /* 0x0025b40001087983 */ /* 0x010ee20000300800 */
[----:B------:R-:W-:-:S02]  /*8c370*/  ISETP.LT.AND P4, PT, R130, R139, !P0 ;  /* 0x0000008b8200720c */ /* 0x000fc40004781270 */
[----:B------:R-:W2:Y:S01]  /*8c380*/  LDC R130, c[0x0][0x22c] ;  /* 0x00008b00ff827b82 */ /* 0x000ea20000000800 */
[----:B------:R-:W-:Y:S01]  /*8c390*/  ISETP.LT.AND P5, PT, R138, R252, !P0 ;  /* 0x000000fc8a00720c */ /* 0x000fe200047a1270 */
[----:B------:R-:W4:Y:S06]  /*8c3a0*/  LDL.LU.64 R154, [R1+0x898] ;  /* 0x00089800019a7983 */ /* 0x000f2c0000300a00 */
[----:B------:R-:W4:Y:S03]  /*8c3b0*/  LDC R252, c[0x0][0x22c] ;  /* 0x00008b00fffc7b82 */ /* 0x000f260000000800 */
[----:B------:R1:W-:Y:S04]  /*8c3c0*/  @P4 STG.E desc[UR60][R158.64], R11 ;  /* 0x0000000b9e004986 */ /* 0x0003e8000c10193c */
[----:B------:R-:W-:Y:S01]  /*8c3d0*/  @P6 STG.E desc[UR60][R156.64], R147 ;  /* 0x000000939c006986 */ /* 0x000fe2000c10193c */
[----:B------:R-:W4:Y:S03]  /*8c3e0*/  LDC R138, c[0x0][0x22c] ;  /* 0x00008b00ff8a7b82 */ /* 0x000f260000000800 */
[----:B------:R-:W-:Y:S04]  /*8c3f0*/  @P3 STG.E desc[UR60][R144.64], R164 ;  /* 0x000000a490003986 */ /* 0x000fe8000c10193c */
[----:B------:R-:W-:Y:S01]  /*8c400*/  @P5 STG.E desc[UR60][R166.64], R165 ;  /* 0x000000a5a6005986 */ /* 0x000fe2000c10193c */
[----:B-1----:R-:W1:Y:S01]  /*8c410*/  LDC R11, c[0x0][0x22c] ;  /* 0x00008b00ff0b7b82 */ /* 0x002e620000000800 */
[----:B------:R-:W-:-:S02]  /*8c420*/  ISETP.LT.AND P2, PT, R57, R0, !P0 ;  /* 0x000000003900720c */ /* 0x000fc40004741270 */
[----:B------:R-:W4:Y:S05]  /*8c430*/  LDL.LU R57, [R1+0xd18] ;  /* 0x000d180001397983 */ /* 0x000f2a0000300800 */
[----:B------:R-:W1:Y:S06]  /*8c440*/  LDC R0, c[0x0][0x22c] ;  /* 0x00008b00ff007b82 */ /* 0x000e6c0000000800 */
[----:B------:R3:W-:Y:S01]  /*8c450*/  @P2 STG.E desc[UR60][R162.64], R131 ;  /* 0x00000083a2002986 */ /* 0x0007e2000c10193c */
[----:B------:R-:W-:-:S03]  /*8c460*/  ISETP.LT.AND P4, PT, R10, R137, !P0 ;  /* 0x000000890a00720c */ /* 0x000fc60004781270 */
[----:B------:R-:W4:Y:S01]  /*8c470*/  LDL.LU R10, [R1+0x25b0] ;  /* 0x0025b000010a7983 */ /* 0x000f220000300800 */
[----:B------:R-:W1:Y:S01]  /*8c480*/  LDC R137, c[0x0][0x22c] ;  /* 0x00008b00ff897b82 */ /* 0x000e620000000800 */
[----:B--2---:R-:W-:Y:S02]  /*8c490*/  ISETP.LT.AND P2, PT, R122, R130, !P0 ;  /* 0x000000827a00720c */ /* 0x004fe40004741270 */
[----:B------:R-:W2:Y:S01]  /*8c4a0*/  LDL.LU R122, [R1+0x25ac] ;  /* 0x0025ac00017a7983 */ /* 0x000ea20000300800 */
[----:B---3--:R-:W-:-:S03]  /*8c4b0*/  ISETP.LT.AND P5, PT, R8, R9, !P0 ;  /* 0x000000090800720c */ /* 0x008fc600047a1270 */
[----:B------:R-:W1:Y:S01]  /*8c4c0*/  LDL.LU R9, [R1+0x25a8] ;  /* 0x0025a80001097983 */ /* 0x000e620000300800 */
[----:B------:R-:W-:Y:S02]  /*8c4d0*/  ISETP.LT.AND P3, PT, R56, R136, !P0 ;  /* 0x000000883800720c */ /* 0x000fe40004761270 */
[----:B------:R-:W3:Y:S01]  /*8c4e0*/  LDC R56, c[0x0][0x22c] ;  /* 0x00008b00ff387b82 */ /* 0x000ee20000000800 */
[----:B------:R-:W3:Y:S04]  /*8c4f0*/  LDL.LU.64 R130, [R1+0x890] ;  /* 0x0008900001827983 */ /* 0x000ee80000300a00 */
[----:B------:R-:W3:Y:S04]  /*8c500*/  LDL.LU R8, [R1+0xd2c] ;  /* 0x000d2c0001087983 */ /* 0x000ee80000300800 */
[----:B------:R-:W3:Y:S04]  /*8c510*/  LDL.LU.64 R152, [R1+0x888] ;  /* 0x0008880001987983 */ /* 0x000ee80000300a00 */
[----:B------:R-:W3:Y:S04]  /*8c520*/  LDL.LU R162, [R1+0xd1c] ;  /* 0x000d1c0001a27983 */ /* 0x000ee80000300800 */
[----:B------:R-:W3:Y:S04]  /*8c530*/  LDL.LU.64 R160, [R1+0x880] ;  /* 0x0008800001a07983 */ /* 0x000ee80000300a00 */
[----:B------:R-:W3:Y:S04]  /*8c540*/  LDL.LU R163, [R1+0xd00] ;  /* 0x000d000001a37983 */ /* 0x000ee80000300800 */
[----:B------:R-:W3:Y:S04]  /*8c550*/  LDL.LU.64 R158, [R1+0x868] ;  /* 0x00086800019e7983 */ /* 0x000ee80000300a00 */
[----:B------:R-:W-:Y:S04]  /*8c560*/  @P4 STG.E desc[UR60][R124.64], R123 ;  /* 0x0000007b7c004986 */ /* 0x000fe8000c10193c */
[----:B----4-:R4:W-:Y:S01]  /*8c570*/  @P3 STG.E desc[UR60][R154.64], R57 ;  /* 0x000000399a003986 */ /* 0x0109e2000c10193c */
[----:B------:R-:W-:-:S03]  /*8c580*/  ISETP.LT.AND P6, PT, R10, R252, !P0 ;  /* 0x000000fc0a00720c */ /* 0x000fc600047c1270 */
[----:B------:R-:W3:Y:S01]  /*8c590*/  LDL.LU R10, [R1+0xcf0] ;  /* 0x000cf000010a7983 */ /* 0x000ee20000300800 */
[----:B------:R-:W3:Y:S03]  /*8c5a0*/  LDC R252, c[0x0][0x22c] ;  /* 0x00008b00fffc7b82 */ /* 0x000ee60000000800 */
[----:B------:R-:W3:Y:S04]  /*8c5b0*/  LDL.LU.64 R156, [R1+0x860] ;  /* 0x00086000019c7983 */ /* 0x000ee80000300a00 */
[----:B------:R-:W3:Y:S04]  /*8c5c0*/  LDL.LU R144, [R1+0xd04] ;  /* 0x000d040001907983 */ /* 0x000ee80000300800 */
[----:B------:R-:W3:Y:S04]  /*8c5d0*/  LDL.LU.64 R166, [R1+0x858] ;  /* 0x0008580001a67983 */ /* 0x000ee80000300a00 */
[----:B----4-:R-:W4:Y:S01]  /*8c5e0*/  LDL.LU R154, [R1+0xcf4] ;  /* 0x000cf400019a7983 */ /* 0x010f220000300800 */
[----:B-1----:R-:W-:-:S03]  /*8c5f0*/  ISETP.LT.AND P3, PT, R9, R11, !P0 ;  /* 0x0000000b0900720c */ /* 0x002fc60004761270 */
[----:B------:R-:W4:Y:S04]  /*8c600*/  LDL.LU R9, [R1+0x25a4] ;  /* 0x0025a40001097983 */ /* 0x000f280000300800 */
[----:B------:R-:W4:Y:S04]  /*8c610*/  LDL.LU R139, [R1+0x25a0] ;  /* 0x0025a000018b7983 */ /* 0x000f280000300800 */
[----:B------:R-:W4:Y:S04]  /*8c620*/  LDL.LU R136, [R1+0x259c] ;  /* 0x00259c0001887983 */ /* 0x000f280000300800 */
[----:B------:R-:W4:Y:S04]  /*8c630*/  LDL.LU.64 R124, [R1+0x850] ;  /* 0x00085000017c7983 */ /* 0x000f280000300a00 */
[----:B------:R-:W4:Y:S01]  /*8c640*/  LDL.LU R11, [R1+0xd08] ;  /* 0x000d0800010b7983 */ /* 0x000f220000300800 */
[----:B--2---:R-:W-:-:S02]  /*8c650*/  ISETP.LT.AND P4, PT, R122, R0, !P0 ;  /* 0x000000007a00720c */ /* 0x004fc40004781270 */
[----:B------:R-:W1:Y:S01]  /*8c660*/  LDC R0, c[0x0][0x22c] ;  /* 0x00008b00ff007b82 */ /* 0x000e620000000800 */
[----:B------:R-:W2:Y:S04]  /*8c670*/  LDL.LU.64 R146, [R1+0x838] ;  /* 0x0008380001927983 */ /* 0x000ea80000300a00 */
[----:B------:R-:W2:Y:S04]  /*8c680*/  LDL.LU R145, [R1+0xcf8] ;  /* 0x000cf80001917983 */ /* 0x000ea80000300800 */
[----:B------:R-:W2:Y:S04]  /*8c690*/  LDL.LU.64 R164, [R1+0x830] ;  /* 0x0008300001a47983 */ /* 0x000ea80000300a00 */
[----:B------:R-:W2:Y:S04]  /*8c6a0*/  LDL.LU R155, [R1+0xd0c] ;  /* 0x000d0c00019b7983 */ /* 0x000ea80000300800 */
[----:B------:R-:W2:Y:S04]  /*8c6b0*/  LDL.LU.64 R122, [R1+0x828] ;  /* 0x00082800017a7983 */ /* 0x000ea80000300a00 */
[----:B------:R-:W2:Y:S04]  /*8c6c0*/  LDL.LU R57, [R1+0xcfc] ;  /* 0x000cfc0001397983 */ /* 0x000ea80000300800 */
[----:B---3--:R3:W-:Y:S04]  /*8c6d0*/  @P2 STG.E desc[UR60][R130.64], R8 ;  /* 0x0000000882002986 */ /* 0x0087e8000c10193c */
[----:B---3--:R-:W3:Y:S04]  /*8c6e0*/  LDL.LU.64 R130, [R1+0x28e0] ;  /* 0x0028e00001827983 */ /* 0x008ee80000300a00 */
[----:B------:R-:W3:Y:S04]  /*8c6f0*/  LDL.LU R8, [R1+0x2598] ;  /* 0x0025980001087983 */ /* 0x000ee80000300800 */
[----:B------:R-:W3:Y:S04]  /*8c700*/  LDL.LU R140, [R1+0x2594] ;  /* 0x00259400018c7983 */ /* 0x000ee80000300800 */
[----:B------:R-:W-:Y:S04]  /*8c710*/  @P5 STG.E desc[UR60][R152.64], R162 ;  /* 0x000000a298005986 */ /* 0x000fe8000c10193c */
[----:B------:R1:W-:Y:S01]  /*8c720*/  @P6 STG.E desc[UR60][R160.64], R163 ;  /* 0x000000a3a0006986 */ /* 0x0003e2000c10193c */
[----:B----4-:R-:W-:-:S03]  /*8c730*/  ISETP.LT.AND P2, PT, R9, R56, !P0 ;  /* 0x000000380900720c */ /* 0x010fc60004741270 */
[----:B------:R-:W4:Y:S04]  /*8c740*/  LDL.LU R56, [R1+0x2590] ;  /* 0x0025900001387983 */ /* 0x000f280000300800 */
[----:B-1----:R-:W4:Y:S01]  /*8c750*/  LDL.LU.64 R162, [R1+0x820] ;  /* 0x0008200001a27983 */ /* 0x002f220000300a00 */
[----:B------:R-:W-:-:S03]  /*8c760*/  ISETP.LT.AND P6, PT, R136, R137, !P0 ;  /* 0x000000898800720c */ /* 0x000fc600047c1270 */
[----:B------:R-:W4:Y:S01]  /*8c770*/  LDL.LU R9, [R1+0xce0] ;  /* 0x000ce00001097983 */ /* 0x000f220000300800 */
[----:B------:R-:W1:Y:S03]  /*8c780*/  LDC R137, c[0x0][0x22c] ;  /* 0x00008b00ff897b82 */ /* 0x000e660000000800 */
[----:B------:R-:W4:Y:S04]  /*8c790*/  LDL.LU R136, [R1+0x258c] ;  /* 0x00258c0001887983 */ /* 0x000f280000300800 */
[----:B------:R2:W-:Y:S01]  /*8c7a0*/  @P4 STG.E desc[UR60][R158.64], R10 ;  /* 0x0000000a9e004986 */ /* 0x0005e2000c10193c */
[----:B------:R-:W-:Y:S02]  /*8c7b0*/  ISETP.LT.AND P4, PT, R139, R142, !P0 ;  /* 0x0000008e8b00720c */ /* 0x000fe40004781270 */
[----:B------:R-:W1:Y:S01]  /*8c7c0*/  LDC R139, c[0x0][0x22c] ;  /* 0x00008b00ff8b7b82 */ /* 0x000e620000000800 */
[----:B------:R-:W-:Y:S04]  /*8c7d0*/  @P3 STG.E desc[UR60][R156.64], R144 ;  /* 0x000000909c003986 */ /* 0x000fe8000c10193c */
[----:B------:R3:W-:Y:S03]  /*8c7e0*/  @P2 STG.E desc[UR60][R166.64], R154 ;  /* 0x0000009aa6002986 */ /* 0x0007e6000c10193c */
[----:B--2---:R-:W2:Y:S03]  /*8c7f0*/  LDC R10, c[0x0][0x22c] ;  /* 0x00008b00ff0a7b82 */ /* 0x004ea60000000800 */
[----:B------:R3:W-:Y:S04]  /*8c800*/  @P4 STG.E desc[UR60][R124.64], R11 ;  /* 0x0000000b7c004986 */ /* 0x0007e8000c10193c */
[----:B------:R-:W-:Y:S01]  /*8c810*/  @P6 STG.E desc[UR60][R146.64], R145 ;  /* 0x0000009192006986 */ /* 0x000fe2000c10193c */
[----:B---3--:R-:W-:-:S03]  /*8c820*/  ISETP.LT.AND P3, PT, R8, R141, !P0 ;  /* 0x0000008d0800720c */ /* 0x008fc60004761270 */
[----:B------:R-:W2:Y:S01]  /*8c830*/  LDL.LU R8, [R1+0x2588] ;  /* 0x0025880001087983 */ /* 0x000ea20000300800 */
[----:B------:R-:W3:Y:S01]  /*8c840*/  LDC R141, c[0x0][0x22c] ;  /* 0x00008b00ff8d7b82 */ /* 0x000ee20000000800 */
[----:B------:R-:W-:Y:S02]  /*8c850*/  ISETP.LT.AND P5, PT, R140, R252, !P0 ;  /* 0x000000fc8c00720c */ /* 0x000fe400047a1270 */
[----:B------:R-:W3:Y:S04]  /*8c860*/  LDL.LU.64 R166, [R1+0x818] ;  /* 0x0008180001a67983 */ /* 0x000ee80000300a00 */
[----:B------:R-:W3:Y:S01]  /*8c870*/  LDL.LU R154, [R1+0xcd0] ;  /* 0x000cd000019a7983 */ /* 0x000ee20000300800 */
[----:B------:R-:W1:Y:S03]  /*8c880*/  LDC R252, c[0x0][0x22c] ;  /* 0x00008b00fffc7b82 */ /* 0x000e660000000800 */
[----:B------:R-:W3:Y:S04]  /*8c890*/  LDL.LU.64 R124, [R1+0x810] ;  /* 0x00081000017c7983 */ /* 0x000ee80000300a00 */
[----:B------:R-:W3:Y:S01]  /*8c8a0*/  LDL.LU R11, [R1+0xce4] ;  /* 0x000ce400010b7983 */ /* 0x000ee20000300800 */
[----:B------:R-:W1:Y:S03]  /*8c8b0*/  LDC R140, c[0x0][0x22c] ;  /* 0x00008b00ff8c7b82 */ /* 0x000e660000000800 */
[----:B------:R-:W-:Y:S04]  /*8c8c0*/  @P3 STG.E desc[UR60][R164.64], R155 ;  /* 0x0000009ba4003986 */ /* 0x000fe8000c10193c */
[----:B------:R4:W-:Y:S02]  /*8c8d0*/  @P5 STG.E desc[UR60][R122.64], R57 ;  /* 0x000000397a005986 */ /* 0x0009e4000c10193c */
[----:B----4-:R-:W-:-:S02]  /*8c8e0*/  ISETP.LT.AND P4, PT, R136, R138, !P0 ;  /* 0x0000008a8800720c */ /* 0x010fc40004781270 */
[----:B------:R-:W1:Y:S01]  /*8c8f0*/  LDL.LU R138, [R1+0x2584] ;  /* 0x00258400018a7983 */ /* 0x000e620000300800 */
[----:B------:R-:W-:Y:S01]  /*8c900*/  ISETP.LT.AND P2, PT, R56, R0, !P0 ;  /* 0x000000003800720c */ /* 0x000fe20004741270 */
[----:B------:R-:W4:Y:S02]  /*8c910*/  LDC R136, c[0x0][0x22c] ;  /* 0x00008b00ff887b82 */ /* 0x000f240000000800 */
[----:B------:R-:W4:Y:S04]  /*8c920*/  LDL.LU R123, [R1+0x2580] ;  /* 0x00258000017b7983 */ /* 0x000f280000300800 */
[----:B------:R-:W4:Y:S02]  /*8c930*/  LDL.LU R122, [R1+0x257c] ;  /* 0x00257c00017a7983 */ /* 0x000f240000300800 */
[----:B------:R-:W4:Y:S02]  /*8c940*/  LDC R56, c[0x0][0x22c] ;  /* 0x00008b00ff387b82 */ /* 0x000f240000000800 */
[----:B------:R-:W4:Y:S04]  /*8c950*/  LDL.LU.64 R164, [R1+0x7f8] ;  /* 0x0007f80001a47983 */ /* 0x000f280000300a00 */
[----:B------:R2:W-:Y:S02]  /*8c960*/  @P2 STG.E desc[UR60][R162.64], R9 ;  /* 0x00000009a2002986 */ /* 0x0005e4000c10193c */
[----:B------:R-:W4:Y:S01]  /*8c970*/  LDC R0, c[0x0][0x22c] ;  /* 0x00008b00ff007b82 */ /* 0x000f220000000800 */
[----:B--2---:R-:W-:-:S02]  /*8c980*/  ISETP.LT.AND P3, PT, R8, R10, !P0 ;  /* 0x0000000a0800720c */ /* 0x004fc40004761270 */
[----:B------:R-:W2:Y:S04]  /*8c990*/  LDL.LU R8, [R1+0xcd4] ;  /* 0x000cd40001087983 */ /* 0x000ea80000300800 */
[----:B------:R-:W2:Y:S04]  /*8c9a0*/  LDL.LU R10, [R1+0x2578] ;  /* 0x00257800010a7983 */ /* 0x000ea80000300800 */
[----:B------:R-:W2:Y:S04]  /*8c9b0*/  LDL.LU R9, [R1+0x2574] ;  /* 0x0025740001097983 */ /* 0x000ea80000300800 */
[----:B------:R-:W2:Y:S04]  /*8c9c0*/  LDL.LU.64 R160, [R1+0x7f0] ;  /* 0x0007f00001a07983 */ /* 0x000ea80000300a00 */
[----:B------:R-:W2:Y:S04]  /*8c9d0*/  LDL.LU R57, [R1+0xce8] ;  /* 0x000ce80001397983 */ /* 0x000ea80000300800 */
[----:B------:R-:W2:Y:S04]  /*8c9e0*/  LDL.LU.64 R158, [R1+0x7e8] ;  /* 0x0007e800019e7983 */ /* 0x000ea80000300a00 */
[----:B------:R-:W2:Y:S04]  /*8c9f0*/  LDL.LU R146, [R1+0xcd8] ;  /* 0x000cd80001927983 */ /* 0x000ea80000300800 */
[----:B------:R-:W2:Y:S04]  /*8ca00*/  LDL.LU.64 R162, [R1+0x7e0] ;  /* 0x0007e00001a27983 */ /* 0x000ea80000300a00 */
[----:B------:R-:W2:Y:S04]  /*8ca10*/  LDL.LU R155, [R1+0xcec] ;  /* 0x000cec00019b7983 */ /* 0x000ea80000300800 */
[----:B------:R-:W2:Y:S04]  /*8ca20*/  LDL.LU.64 R156, [R1+0x7d8] ;  /* 0x0007d800019c7983 */ /* 0x000ea80000300a00 */
[----:B------:R-:W2:Y:S04]  /*8ca30*/  LDL.LU R147, [R1+0xcdc] ;  /* 0x000cdc0001937983 */ /* 0x000ea80000300800 */
[----:B---3--:R3:W-:Y:S04]  /*8ca40*/  @P4 STG.E desc[UR60][R166.64], R154 ;  /* 0x0000009aa6004986 */ /* 0x0087e8000c10193c */
[----:B------:R3:W-:Y:S01]  /*8ca50*/  @P3 STG.E desc[UR60][R124.64], R11 ;  /* 0x0000000b7c003986 */ /* 0x0007e2000c10193c */
[----:B-1----:R-:W-:-:S03]  /*8ca60*/  ISETP.LT.AND P2, PT, R138, R139, !P0 ;  /* 0x0000008b8a00720c */ /* 0x002fc60004741270 */
[----:B------:R-:W2:Y:S01]  /*8ca70*/  LDL.LU R139, [R1+0x2570] ;  /* 0x00257000018b7983 */ /* 0x000ea20000300800 */
[----:B------:R-:W1:Y:S01]  /*8ca80*/  LDC R138, c[0x0][0x22c] ;  /* 0x00008b00ff8a7b82 */ /* 0x000e620000000800 */
[----:B----4-:R-:W-:Y:S02]  /*8ca90*/  ISETP.LT.AND P5, PT, R123, R137, !P0 ;  /* 0x000000897b00720c */ /* 0x010fe400047a1270 */
[----:B------:R-:W4:Y:S01]  /*8caa0*/  LDL.LU R123, [R1+0x256c] ;  /* 0x00256c00017b7983 */ /* 0x000f220000300800 */
[----:B------:R-:W-:-:S03]  /*8cab0*/  ISETP.LT.AND P6, PT, R122, R252, !P0 ;  /* 0x000000fc7a00720c */ /* 0x000fc600047c1270 */
[----:B---3--:R-:W3:Y:S01]  /*8cac0*/  LDL.LU.64 R166, [R1+0x7d0] ;  /* 0x0007d00001a67983 */ /* 0x008ee20000300a00 */
[----:B------:R-:W3:Y:S03]  /*8cad0*/  LDC R137, c[0x0][0x22c] ;  /* 0x00008b00ff897b82 */ /* 0x000ee60000000800 */
[----:B------:R-:W3:Y:S04]  /*8cae0*/  LDL.LU R122, [R1+0xcc0] ;  /* 0x000cc000017a7983 */ /* 0x000ee80000300800 */
[----:B------:R-:W1:Y:S01]  /*8caf0*/  LDL.LU R11, [R1+0x2568] ;  /* 0x00256800010b7983 */ /* 0x000e620000300800 */
[----:B------:R-:W3:Y:S03]  /*8cb00*/  LDC R252, c[0x0][0x22c] ;  /* 0x00008b00fffc7b82 */ /* 0x000ee60000000800 */
[----:B------:R-:W3:Y:S04]  /*8cb10*/  LDL.LU.64 R144, [R1+0x7b8] ;  /* 0x0007b80001907983 */ /* 0x000ee80000300a00 */
[----:B------:R-:W3:Y:S04]  /*8cb20*/  LDL.LU R154, [R1+0xcb0] ;  /* 0x000cb000019a7983 */ /* 0x000ee80000300800 */
[----:B------:R-:W3:Y:S01]  /*8cb30*/  LDL.LU.64 R124, [R1+0x7b0] ;  /* 0x0007b000017c7983 */ /* 0x000ee20000300a00 */
[----:B--2---:R-:W-:-:S03]  /*8cb40*/  ISETP.LT.AND P4, PT, R10, R56, !P0 ;  /* 0x000000380a00720c */ /* 0x004fc60004781270 */
[----:B------:R-:W2:Y:S04]  /*8cb50*/  LDL.LU R56, [R1+0xcc4] ;  /* 0x000cc40001387983 */ /* 0x000ea80000300800 */
[----:B------:R-:W2:Y:S01]  /*8cb60*/  LDL.LU R10, [R1+0x2564] ;  /* 0x00256400010a7983 */ /* 0x000ea20000300800 */
[----:B------:R-:W-:Y:S02]  /*8cb70*/  ISETP.LT.AND P3, PT, R9, R0, !P0 ;  /* 0x000000000900720c */ /* 0x000fe40004761270 */
[----:B------:R-:W2:Y:S01]  /*8cb80*/  LDC R0, c[0x0][0x22c] ;  /* 0x00008b00ff007b82 */ /* 0x000ea20000000800 */
[----:B------:R4:W-:Y:S04]  /*8cb90*/  @P2 STG.E desc[UR60][R164.64], R8 ;  /* 0x00000008a4002986 */ /* 0x0009e8000c10193c */
[----:B------:R4:W-:Y:S04]  /*8cba0*/  @P5 STG.E desc[UR60][R160.64], R57 ;  /* 0x00000039a0005986 */ /* 0x0009e8000c10193c */
[----:B------:R-:W2:Y:S04]  /*8cbb0*/  LDL.LU R9, [R1+0x2560] ;  /* 0x0025600001097983 */ /* 0x000ea80000300800 */
[----:B------:R-:W-:Y:S04]  /*8cbc0*/  @P6 STG.E desc[UR60][R158.64], R146 ;  /* 0x000000929e006986 */ /* 0x000fe8000c10193c */
[----:B----4-:R-:W4:Y:S01]  /*8cbd0*/  LDL.LU.64 R164, [R1+0x7a8] ;  /* 0x0007a80001a47983 */ /* 0x010f220000300a00 */
[----:B------:R-:W4:Y:S03]  /*8cbe0*/  LDC R57, c[0x0][0x22c] ;  /* 0x00008b00ff397b82 */ /* 0x000f260000000800 */
[----:B------:R1:W-:Y:S04]  /*8cbf0*/  @P4 STG.E desc[UR60][R162.64], R155 ;  /* 0x0000009ba2004986 */ /* 0x0003e8000c10193c */
[----:B------:R-:W4:Y:S01]  /*8cc00*/  LDL.LU R8, [R1+0xcb4] ;  /* 0x000cb40001087983 */ /* 0x000f220000300800 */
[----:B------:R-:W-:-:S03]  /*8cc10*/  ISETP.LT.AND P4, PT, R123, R136, !P0 ;  /* 0x000000887b00720c */ /* 0x000fc60004781270 */
[----:B------:R-:W4:Y:S01]  /*8cc20*/  LDL.LU R123, [R1+0x255c] ;  /* 0x00255c00017b7983 */ /* 0x000f220000300800 */
[----:B------:R-:W-:Y:S01]  /*8cc30*/  ISETP.LT.AND P2, PT, R139, R140, !P0 ;  /* 0x0000008c8b00720c */ /* 0x000fe20004741270 */
[----:B------:R-:W4:Y:S02]  /*8cc40*/  LDC R136, c[0x0][0x22c] ;  /* 0x00008b00ff887b82 */ /* 0x000f240000000800 */
[----:B-1----:R-:W4:Y:S04]  /*8cc50*/  LDL.LU.64 R162, [R1+0x7a0] ;  /* 0x0007a00001a27983 */ /* 0x002f280000300a00 */
[----:B------:R-:W4:Y:S01]  /*8cc60*/  LDL.LU R155, [R1+0xcc8] ;  /* 0x000cc800019b7983 */ /* 0x000f220000300800 */
[----:B------:R-:W-:Y:S01]  /*8cc70*/  ISETP.LT.AND P6, PT, R11, R138, !P0 ;  /* 0x0000008a0b00720c */ /* 0x000fe200047c1270 */
[----:B------:R-:W1:Y:S02]  /*8cc80*/  LDC R140, c[0x0][0x22c] ;  /* 0x00008b00ff8c7b82 */ /* 0x000e640000000800 */
[----:B------:R-:W4:Y:S04]  /*8cc90*/  LDL.LU R11, [R1+0x2558] ;  /* 0x00255800010b7983 */ /* 0x000f280000300800 */
[----:B------:R-:W-:Y:S02]  /*8cca0*/  @P3 STG.E desc[UR60][R156.64], R147 ;  /* 0x000000939c003986 */ /* 0x000fe4000c10193c */
[----:B------:R-:W1:Y:S02]  /*8ccb0*/  LDC R138, c[0x0][0x22c] ;  /* 0x00008b00ff8a7b82 */ /* 0x000e640000000800 */
[----:B---3--:R3:W-:Y:S04]  /*8ccc0*/  @P2 STG.E desc[UR60][R166.64], R122 ;  /* 0x0000007aa6002986 */ /* 0x0087e8000c10193c */
[----:B------:R-:W-:Y:S01]  /*8ccd0*/  @P4 STG.E desc[UR60][R144.64], R154 ;  /* 0x0000009a90004986 */ /* 0x000fe2000c10193c */
[----:B--2---:R-:W-:-:S03]  /*8cce0*/  ISETP.LT.AND P3, PT, R10, R137, !P0 ;  /* 0x000000890a00720c */ /* 0x004fc60004761270 */
[----:B------:R-:W2:Y:S04]  /*8ccf0*/  LDL.LU R10, [R1+0x2554] ;  /* 0x00255400010a7983 */ /* 0x000ea80000300800 */
[----:B------:R-:W2:Y:S04]  /*8cd00*/  LDL.LU.64 R142, [R1+0x798] ;  /* 0x00079800018e7983 */ /* 0x000ea80000300a00 */
[----:B------:R-:W2:Y:S04]  /*8cd10*/  LDL.LU R161, [R1+0xcb8] ;  /* 0x000cb80001a17983 */ /* 0x000ea80000300800 */
[----:B---3--:R-:W3:Y:S04]  /*8cd20*/  LDL.LU.64 R166, [R1+0x790] ;  /* 0x0007900001a67983 */ /* 0x008ee80000300a00 */
[----:B------:R-:W3:Y:S04]  /*8cd30*/  LDL.LU R122, [R1+0xccc] ;  /* 0x000ccc00017a7983 */ /* 0x000ee80000300800 */
[----:B------:R1:W-:Y:S04]  /*8cd40*/  @P6 STG.E desc[UR60][R124.64], R56 ;  /* 0x000000387c006986 */ /* 0x0003e8000c10193c */
[----:B----4-:R4:W-:Y:S04]  /*8cd50*/  @P3 STG.E desc[UR60][R164.64], R8 ;  /* 0x00000008a4003986 */ /* 0x0109e8000c10193c */
[----:B-1----:R-:W3:Y:S04]  /*8cd60*/  LDL.LU.64 R124, [R1+0x778] ;  /* 0x00077800017c7983 */ /* 0x002ee80000300a00 */
[----:B------:R-:W3:Y:S04]  /*8cd70*/  LDL.LU R56, [R1+0xcbc] ;  /* 0x000cbc0001387983 */ /* 0x000ee80000300800 */
[----:B------:R-:W3:Y:S01]  /*8cd80*/  LDL.LU R139, [R1+0x2550] ;  /* 0x00255000018b7983 */ /* 0x000ee20000300800 */
[----:B------:R-:W-:-:S03]  /*8cd90*/  ISETP.LT.AND P4, PT, R11, R57, !P0 ;  /* 0x000000390b00720c */ /* 0x000fc60004781270 */
[----:B------:R-:W3:Y:S04]  /*8cda0*/  LDL.LU R57, [R1+0x254c] ;  /* 0x00254c0001397983 */ /* 0x000ee80000300800 */
[----:B----4-:R-:W4:Y:S01]  /*8cdb0*/  LDL.LU R8, [R1+0x2548] ;  /* 0x0025480001087983 */ /* 0x010f220000300800 */
[----:B------:R-:W-:Y:S02]  /*8cdc0*/  ISETP.LT.AND P5, PT, R9, R252, !P0 ;  /* 0x000000fc0900720c */ /* 0x000fe400047a1270 */
[----:B------:R-:W4:Y:S01]  /*8cdd0*/  LDC R9, c[0x0][0x22c] ;  /* 0x00008b00ff097b82 */ /* 0x000f220000000800 */
[----:B------:R-:W-:Y:S01]  /*8cde0*/  ISETP.LT.AND P2, PT, R123, R0, !P0 ;  /* 0x000000007b00720c */ /* 0x000fe20004741270 */
[----:B------:R-:W4:Y:S04]  /*8cdf0*/  LDL.LU.64 R158, [R1+0x770] ;  /* 0x00077000019e7983 */ /* 0x000f280000300a00 */
[----:B------:R-:W4:Y:S02]  /*8ce00*/  LDL.LU R146, [R1+0xca0] ;  /* 0x000ca00001927983 */ /* 0x000f240000300800 */
[----:B------:R-:W1:Y:S02]  /*8ce10*/  LDC R0, c[0x0][0x22c] ;  /* 0x00008b00ff007b82 */ /* 0x000e640000000800 */
[----:B------:R-:W4:Y:S04]  /*8ce20*/  LDL.LU.64 R164, [R1+0x768] ;  /* 0x0007680001a47983 */ /* 0x000f280000300a00 */
[----:B------:R-:W4:Y:S02]  /*8ce30*/  LDL.LU R11, [R1+0xc90] ;  /* 0x000c9000010b7983 */ /* 0x000f240000300800 */
[----:B------:R-:W1:Y:S02]  /*8ce40*/  LDC R252, c[0x0][0x22c] ;  /* 0x00008b00fffc7b82 */ /* 0x000e640000000800 */
[----:B------:R-:W1:Y:S04]  /*8ce50*/  LDL.LU R137, [R1+0x2544] ;  /* 0x0025440001897983 */ /* 0x000e680000300800 */
[----:B------:R3:W-:Y:S02]  /*8ce60*/  @P5 STG.E desc[UR60][R162.64], R155 ;  /* 0x0000009ba2005986 */ /* 0x0007e4000c10193c */
[----:B------:R-:W1:Y:S01]  /*8ce70*/  LDC R123, c[0x0][0x22c] ;  /* 0x00008b00ff7b7b82 */ /* 0x000e620000000800 */
[----:B--2---:R-:W-:-:S02]  /*8ce80*/  ISETP.LT.AND P3, PT, R10, R136, !P0 ;  /* 0x000000880a00720c */ /* 0x004fc40004761270 */
[----:B------:R-:W2:Y:S05]  /*8ce90*/  LDL.LU R10, [R1+0x2540] ;  /* 0x00254000010a7983 */ /* 0x000eaa0000300800 */
[----:B------:R-:W2:Y:S01]  /*8cea0*/  LDC R136, c[0x0][0x22c] ;  /* 0x00008b00ff887b82 */ /* 0x000ea20000000800 */
[----:B------:R-:W2:Y:S04]  /*8ceb0*/  LDL.LU.64 R156, [R1+0x760] ;  /* 0x00076000019c7983 */ /* 0x000ea80000300a00 */
[----:B------:R-:W2:Y:S04]  /*8cec0*/  LDL.LU R147, [R1+0xca4] ;  /* 0x000ca40001937983 */ /* 0x000ea80000300800 */
[----:B------:R-:W2:Y:S04]  /*8ced0*/  LDL.LU.64 R144, [R1+0x748] ;  /* 0x0007480001907983 */ /* 0x000ea80000300a00 */
[----:B------:R-:W2:Y:S04]  /*8cee0*/  LDL.LU R154, [R1+0xc94] ;  /* 0x000c9400019a7983 */ /* 0x000ea80000300800 */
[----:B------:R-:W-:Y:S04]  /*8cef0*/  @P2 STG.E desc[UR60][R142.64], R161 ;  /* 0x000000a18e002986 */ /* 0x000fe8000c10193c */
[----:B---3--:R-:W3:Y:S04]  /*8cf00*/  LDL.LU.64 R162, [R1+0x740] ;  /* 0x0007400001a27983 */ /* 0x008ee80000300a00 */
[----:B------:R4:W-:Y:S04]  /*8cf10*/  @P4 STG.E desc[UR60][R166.64], R122 ;  /* 0x0000007aa6004986 */ /* 0x0009e8000c10193c */
[----:B------:R-:W3:Y:S04]  /*8cf20*/  LDL.LU R155, [R1+0xca8] ;  /* 0x000ca800019b7983 */ /* 0x000ee80000300800 */
[----:B------:R4:W-:Y:S02]  /*8cf30*/  @P3 STG.E desc[UR60][R124.64], R56 ;  /* 0x000000387c003986 */ /* 0x0009e4000c10193c */
[----:B----4-:R-:W-:-:S02]  /*8cf40*/  ISETP.LT.AND P4, PT, R8, R9, !P0 ;  /* 0x000000090800720c */ /* 0x010fc40004781270 */
[----:B------:R-:W4:Y:S04]  /*8cf50*/  LDL.LU R9, [R1+0x253c] ;  /* 0x00253c0001097983 */ /* 0x000f280000300800 */
[----:B------:R-:W4:Y:S04]  /*8cf60*/  LDL.LU R122, [R1+0x2538] ;  /* 0x00253800017a7983 */ /* 0x000f280000300800 */
[----:B------:R-:W4:Y:S04]  /*8cf70*/  LDL.LU.64 R166, [R1+0x738] ;  /* 0x0007380001a67983 */ /* 0x000f280000300a00 */
[----:B------:R-:W4:Y:S04]  /*8cf80*/  LDL.LU R8, [R1+0xc98] ;  /* 0x000c980001087983 */ /* 0x000f280000300800 */
[----:B------:R-:W4:Y:S01]  /*8cf90*/  LDL.LU R56, [R1+0x2534] ;  /* 0x0025340001387983 */ /* 0x000f220000300800 */
[----:B------:R-:W-:-:S02]  /*8cfa0*/  ISETP.LT.AND P6, PT, R57, R138, !P0 ;  /* 0x0000008a3900720c */ /* 0x000fc400047c1270 */
[----:B------:R-:W4:Y:S01]  /*8cfb0*/  LDC R57, c[0x0][0x22c] ;  /* 0x00008b00ff397b82 */ /* 0x000f220000000800 */
[----:B------:R-:W-:Y:S01]  /*8cfc0*/  ISETP.LT.AND P2, PT, R139, R140, !P0 ;  /* 0x0000008c8b00720c */ /* 0x000fe20004741270 */
[----:B------:R-:W4:Y:S01]  /*8cfd0*/  LDL.LU.64 R124, [R1+0x730] ;  /* 0x00073000017c7983 */ /* 0x000f220000300a00 */
[----:B-1----:R-:W-:-:S05]  /*8cfe0*/  ISETP.LT.AND P5, PT, R137, R252, !P0 ;  /* 0x000000fc8900720c */ /* 0x002fca00047a1270 */
[----:B------:R-:W1:Y:S06]  /*8cff0*/  LDC R138, c[0x0][0x22c] ;  /* 0x00008b00ff8a7b82 */ /* 0x000e6c0000000800 */
[----:B------:R-:W-:Y:S01]  /*8d000*/  @P2 STG.E desc[UR60][R158.64], R146 ;  /* 0x000000929e002986 */ /* 0x000fe2000c10193c */
[----:B--2---:R-:W-:Y:S01]  /*8d010*/  ISETP.LT.AND P3, PT, R10, R0, !P0 ;  /* 0x000000000a00720c */ /* 0x004fe20004761270 */
[----:B------:R-:W2:Y:S02]  /*8d020*/  LDC R252, c[0x0][0x22c] ;  /* 0x00008b00fffc7b82 */ /* 0x000ea40000000800 */
[----:B------:R-:W2:Y:S04]  /*8d030*/  LDL.LU R10, [R1+0xcac] ;  /* 0x000cac00010a7983 */ /* 0x000ea80000300800 */
[----:B------:R3:W-:Y:S02]  /*8d040*/  @P6 STG.E desc[UR60][R164.64], R11 ;  /* 0x0000000ba4006986 */ /* 0x0007e4000c10193c */
[----:B------:R-:W2:Y:S08]  /*8d050*/  LDC R0, c[0x0][0x22c] ;  /* 0x00008b00ff007b82 */ /* 0x000eb00000000800 */
[----:B------:R-:W2:Y:S01]  /*8d060*/  LDC R139, c[0x0][0x22c] ;  /* 0x00008b00ff8b7b82 */ /* 0x000ea20000000800 */
[----:B---3--:R-:W3:Y:S04]  /*8d070*/  LDL.LU.64 R164, [R1+0x728] ;  /* 0x0007280001a47983 */ /* 0x008ee80000300a00 */
[----:B------:R-:W3:Y:S03]  /*8d080*/  LDL.LU R11, [R1+0xc9c] ;  /* 0x000c9c00010b7983 */ /* 0x000ee60000300800 */
[----:B------:R-:W3:Y:S01]  /*8d090*/  LDC R140, c[0x0][0x22c] ;  /* 0x00008b00ff8c7b82 */ /* 0x000ee20000000800 */
[----:B------:R-:W1:Y:S04]  /*8d0a0*/  LDL.LU R137, [R1+0x2530] ;  /* 0x0025300001897983 */ /* 0x000e680000300800 */
[----:B------:R-:W-:Y:S04]  /*8d0b0*/  @P4 STG.E desc[UR60][R156.64], R147 ;  /* 0x000000939c004986 */ /* 0x000fe8000c10193c */
[----:B------:R4:W-:Y:S04]  /*8d0c0*/  @P5 STG.E desc[UR60][R144.64], R154 ;  /* 0x0000009a90005986 */ /* 0x0009e8000c10193c */
[----:B------:R4:W-:Y:S02]  /*8d0d0*/  @P3 STG.E desc[UR60][R162.64], R155 ;  /* 0x0000009ba2003986 */ /* 0x0009e4000c10193c */
[----:B----4-:R-:W-:-:S02]  /*8d0e0*/  ISETP.LT.AND P2, PT, R9, R123, !P0 ;  /* 0x0000007b0900720c */ /* 0x010fc40004741270 */
[----:B------:R-:W4:Y:S01]  /*8d0f0*/  LDL.LU R123, [R1+0x252c] ;  /* 0x00252c00017b7983 */ /* 0x000f220000300800 */
[----:B------:R-:W4:Y:S01]  /*8d100*/  LDC R9, c[0x0][0x22c] ;  /* 0x00008b00ff097b82 */ /* 0x000f220000000800 */
[----:B------:R-:W-:-:S07]  /*8d110*/  ISETP.LT.AND P4, PT, R122, R136, !P0 ;  /* 0x000000887a00720c */ /* 0x000fce0004781270 */
[----:B------:R-:W4:Y:S01]  /*8d120*/  LDC R136, c[0x0][0x22c] ;  /* 0x00008b00ff887b82 */ /* 0x000f220000000800 */
[----:B------:R-:W-:Y:S02]  /*8d130*/  ISETP.LT.AND P6, PT, R56, R57, !P0 ;  /* 0x000000393800720c */ /* 0x000fe400047c1270 */
[----:B------:R-:W4:Y:S04]  /*8d140*/  LDL.LU R56, [R1+0x2528] ;  /* 0x0025280001387983 */ /* 0x000f280000300800 */
[----:B------:R-:W4:Y:S04]  /*8d150*/  LDL.LU.64 R160, [R1+0x720] ;  /* 0x0007200001a07983 */ /* 0x000f280000300a00 */
[----:B------:R-:W4:Y:S04]  /*8d160*/  LDL.LU R122, [R1+0xc80] ;  /* 0x000c8000017a7983 */ /* 0x000f280000300800 */
[----:B------:R-:W4:Y:S04]  /*8d170*/  LDL.LU.64 R158, [R1+0x708] ;  /* 0x00070800019e7983 */ /* 0x000f280000300a00 */
[----:B------:R-:W4:Y:S04]  /*8d180*/  LDL.LU R154, [R1+0xc70] ;  /* 0x000c7000019a7983 */ /* 0x000f280000300800 */
[----:B------:R-:W4:Y:S04]  /*8d190*/  LDL.LU.64 R162, [R1+0x700] ;  /* 0x0007000001a27983 */ /* 0x000f280000300a00 */
[----:B------:R-:W4:Y:S04]  /*8d1a0*/  LDL.LU R57, [R1+0xc84] ;  /* 0x000c840001397983 */ /* 0x000f280000300800 */
[----:B------:R2:W-:Y:S04]  /*8d1b0*/  @P2 STG.E desc[UR60][R166.64], R8 ;  /* 0x00000008a6002986 */ /* 0x0005e8000c10193c */
[----:B--2---:R-:W2:Y:S04]  /*8d1c0*/  LDL.LU R8, [R1+0x2524] ;  /* 0x0025240001087983 */ /* 0x004ea80000300800 */
[----:B------:R-:W2:Y:S01]  /*8d1d0*/  LDL.LU.64 R156, [R1+0x6f8] ;  /* 0x0006f800019c7983 */ /* 0x000ea20000300a00 */
[----:B-1----:R-:W-:-:S03]  /*8d1e0*/  ISETP.LT.AND P3, PT, R137, R138, !P0 ;  /* 0x0000008a8900720c */ /* 0x002fc60004761270 */
[----:B------:R-:W2:Y:S04]  /*8d1f0*/  LDL.LU R147, [R1+0xc74] ;  /* 0x000c740001937983 */ /* 0x000ea80000300800 */
[----:B------:R1:W-:Y:S04]  /*8d200*/  @P4 STG.E desc[UR60][R124.64], R10 ;  /* 0x0000000a7c004986 */ /* 0x0003e8000c10193c */
[----:B-1----:R-:W2:Y:S04]  /*8d210*/  LDL.LU R125, [R1+0x2520] ;  /* 0x00252000017d7983 */ /* 0x002ea80000300800 */
[----:B------:R-:W2:Y:S04]  /*8d220*/  LDL.LU.64 R166, [R1+0x6f0] ;  /* 0x0006f00001a67983 */ /* 0x000ea80000300a00 */
[----:B------:R-:W2:Y:S04]  /*8d230*/  LDL.LU R124, [R1+0xc88] ;  /* 0x000c8800017c7983 */ /* 0x000ea80000300800 */
[----:B------:R-:W2:Y:S04]  /*8d240*/  LDL.LU R137, [R1+0x251c] ;  /* 0x00251c0001897983 */ /* 0x000ea80000300800 */
[----:B---3--:R1:W-:Y:S01]  /*8d250*/  @P6 STG.E desc[UR60][R164.64], R11 ;  /* 0x0000000ba4006986 */ /* 0x0083e2000c10193c */
[----:B----4-:R-:W-:-:S02]  /*8d260*/  ISETP.LT.AND P5, PT, R123, R252, !P0 ;  /* 0x000000fc7b00720c */ /* 0x010fc400047a1270 */
[----:B------:R-:W3:Y:S01]  /*8d270*/  LDC R252, c[0x0][0x22c] ;  /* 0x00008b00fffc7b82 */ /* 0x000ee20000000800 */
[----:B------:R-:W-:Y:S02]  /*8d280*/  ISETP.LT.AND P2, PT, R56, R0, !P0 ;  /* 0x000000003800720c */ /* 0x000fe40004741270 */
[----:B------:R-:W4:Y:S05]  /*8d290*/  LDL.LU R56, [R1+0x2518] ;  /* 0x0025180001387983 */ /* 0x000f2a0000300800 */
[----:B------:R-:W3:Y:S01]  /*8d2a0*/  LDC R0, c[0x0][0x22c] ;  /* 0x00008b00ff007b82 */ /* 0x000ee20000000800 */
[----:B------:R-:W3:Y:S04]  /*8d2b0*/  LDL.LU.64 R144, [R1+0x6e8] ;  /* 0x0006e80001907983 */ /* 0x000ee80000300a00 */
[----:B------:R-:W3:Y:S04]  /*8d2c0*/  LDL.LU R123, [R1+0xc78] ;  /* 0x000c7800017b7983 */ /* 0x000ee80000300800 */
[----:B-1----:R-:W3:Y:S04]  /*8d2d0*/  LDL.LU.64 R164, [R1+0x6e0] ;  /* 0x0006e00001a47983 */ /* 0x002ee80000300a00 */
[----:B------:R-:W3:Y:S01]  /*8d2e0*/  LDL.LU R155, [R1+0xc8c] ;  /* 0x000c8c00019b7983 */ /* 0x000ee20000300800 */
[----:B--2---:R-:W-:-:S03]  /*8d2f0*/  ISETP.LT.AND P4, PT, R8, R9, !P0 ;  /* 0x000000090800720c */ /* 0x004fc60004781270 */
[----:B------:R-:W2:Y:S04]  /*8d300*/  LDL.LU R8, [R1+0x2514] ;  /* 0x0025140001087983 */ /* 0x000ea80000300800 */
[----:B------:R-:W3:Y:S04]  /*8d310*/  LDL.LU.64 R10, [R1+0x6c8] ;  /* 0x0006c800010a7983 */ /* 0x000ee80000300a00 */
[----:B------:R-:W3:Y:S04]  /*8d320*/  LDL.LU R9, [R1+0xc7c] ;  /* 0x000c7c0001097983 */ /* 0x000ee80000300800 */
[----:B------:R1:W-:Y:S04]  /*8d330*/  @P3 STG.E desc[UR60][R160.64], R122 ;  /* 0x0000007aa0003986 */ /* 0x0003e8000c10193c */
[----:B------:R-:W3:Y:S04]  /*8d340*/  LDL.LU R138, [R1+0x2510] ;  /* 0x00251000018a7983 */ /* 0x000ee80000300800 */
[----:B------:R-:W-:Y:S01]  /*8d350*/  @P5 STG.E desc[UR60][R158.64], R154 ;  /* 0x0000009a9e005986 */ /* 0x000fe2000c10193c */
[----:B------:R-:W-:-:S03]  /*8d360*/  ISETP.LT.AND P3, PT, R125, R141, !P0 ;  /* 0x0000008d7d00720c */ /* 0x000fc60004761270 */
[----:B------:R1:W-:Y:S02]  /*8d370*/  @P2 STG.E desc[UR60][R162.64], R57 ;  /* 0x00000039a2002986 */ /* 0x0003e4000c10193c */
[----:B-1----:R-:W1:Y:S02]  /*8d380*/  LDC R122, c[0x0][0x22c] ;  /* 0x00008b00ff7a7b82 */ /* 0x002e640000000800 */
[----:B------:R-:W3:Y:S06]  /*8d390*/  LDL.LU R125, [R1+0x250c] ;  /* 0x00250c00017d7983 */ /* 0x000eec0000300800 */
[----:B------:R-:W1:Y:S01]  /*8d3a0*/  LDC R141, c[0x0][0x22c] ;  /* 0x00008b00ff8d7b82 */ /* 0x000e620000000800 */
[----:B------:R-:W3:Y:S04]  /*8d3b0*/  LDL.LU.64 R162, [R1+0x6c0] ;  /* 0x0006c00001a27983 */ /* 0x000ee80000300a00 */
[----:B------:R-:W3:Y:S03]  /*8d3c0*/  LDL.LU R154, [R1+0xc60] ;  /* 0x000c6000019a7983 */ /* 0x000ee60000300800 */
[----:B------:R-:W1:Y:S01]  /*8d3d0*/  LDC R57, c[0x0][0x22c] ;  /* 0x00008b00ff397b82 */ /* 0x000e620000000800 */
[----:B------:R-:W-:Y:S01]  /*8d3e0*/  @P4 STG.E desc[UR60][R156.64], R147 ;  /* 0x000000939c004986 */ /* 0x000fe2000c10193c */
[----:B----4-:R-:W-:-:S03]  /*8d3f0*/  ISETP.LT.AND P6, PT, R56, R136, !P0 ;  /* 0x000000883800720c */ /* 0x010fc600047c1270 */
[----:B------:R-:W1:Y:S01]  /*8d400*/  LDL.LU R56, [R1+0x2508] ;  /* 0x0025080001387983 */ /* 0x000e620000300800 */
[----:B------:R-:W-:Y:S02]  /*8d410*/  ISETP.LT.AND P2, PT, R137, R140, !P0 ;  /* 0x0000008c8900720c */ /* 0x000fe40004741270 */
[----:B------:R-:W4:Y:S01]  /*8d420*/  LDC R136, c[0x0][0x22c] ;  /* 0x00008b00ff887b82 */ /* 0x000f220000000800 */
[----:B--2---:R-:W-:Y:S01]  /*8d430*/  ISETP.LT.AND P4, PT, R8, R139, !P0 ;  /* 0x0000008b0800720c */ /* 0x004fe20004781270 */
[----:B------:R2:W-:Y:S06]  /*8d440*/  @P3 STG.E desc[UR60][R166.64], R124 ;  /* 0x0000007ca6003986 */ /* 0x0005ec000c10193c */
[----:B------:R-:W4:Y:S01]  /*8d450*/  LDC R137, c[0x0][0x22c] ;  /* 0x00008b00ff897b82 */ /* 0x000f220000000800 */
[----:B------:R-:W4:Y:S04]  /*8d460*/  LDL.LU R8, [R1+0x2504] ;  /* 0x0025040001087983 */ /* 0x000f280000300800 */
[----:B------:R-:W4:Y:S03]  /*8d470*/  LDL.LU.64 R160, [R1+0x6b8] ;  /* 0x0006b80001a07983 */ /* 0x000f260000300a00 */
[----:B------:R-:W4:Y:S01]  /*8d480*/  LDC R140, c[0x0][0x22c] ;  /* 0x00008b00ff8c7b82 */ /* 0x000f220000000800 */
[----:B------:R-:W4:Y:S04]  /*8d490*/  LDL.LU R146, [R1+0xc50] ;  /* 0x000c500001927983 */ /* 0x000f280000300800 */
[----:B--2---:R-:W2:Y:S01]  /*8d4a0*/  LDL.LU.64 R166, [R1+0x6b0] ;  /* 0x0006b00001a67983 */ /* 0x004ea20000300a00 */
[----:B---3--:R-:W-:-:S02]  /*8d4b0*/  ISETP.LT.AND P5, PT, R138, R252, !P0 ;  /* 0x000000fc8a00720c */ /* 0x008fc400047a1270 */
[----:B------:R-:W3:Y:S01]  /*8d4c0*/  LDC R139, c[0x0][0x22c] ;  /* 0x00008b00ff8b7b82 */ /* 0x000ee20000000800 */
[----:B------:R-:W-:Y:S04]  /*8d4d0*/  @P2 STG.E desc[UR60][R144.64], R123 ;  /* 0x0000007b90002986 */ /* 0x000fe8000c10193c */
[----:B------:R-:W2:Y:S03]  /*8d4e0*/  LDL.LU R124, [R1+0xc64] ;  /* 0x000c6400017c7983 */ /* 0x000ea60000300800 */
[----:B------:R-:W3:Y:S01]  /*8d4f0*/  LDC R252, c[0x0][0x22c] ;  /* 0x00008b00fffc7b82 */ /* 0x000ee20000000800 */
[----:B------:R3:W-:Y:S01]  /*8d500*/  @P6 STG.E desc[UR60][R164.64], R155 ;  /* 0x0000009ba4006986 */ /* 0x0007e2000c10193c */
[----:B------:R-:W-:-:S06]  /*8d510*/  ISETP.LT.AND P3, PT, R125, R0, !P0 ;  /* 0x000000007d00720c */ /* 0x000fcc0004761270 */
[----:B------:R-:W2:Y:S01]  /*8d520*/  LDC R138, c[0x0][0x22c] ;  /* 0x00008b00ff8a7b82 */ /* 0x000ea20000000800 */
[----:B---3--:R-:W3:Y:S07]  /*8d530*/  LDL.LU.64 R164, [R1+0x6a8] ;  /* 0x0006a80001a47983 */ /* 0x008eee0000300a00 */
[----:B------:R-:W3:Y:S01]  /*8d540*/  LDC R0, c[0x0][0x22c] ;  /* 0x00008b00ff007b82 */ /* 0x000ee20000000800 */
[----:B------:R-:W3:Y:S04]  /*8d550*/  LDL.LU R155, [R1+0xc54] ;  /* 0x000c5400019b7983 */ /* 0x000ee80000300800 */
[----:B------:R1:W-:Y:S02]  /*8d560*/  @P4 STG.E desc[UR60][R10.64], R9 ;  /* 0x000000090a004986 */ /* 0x0003e4000c10193c */
[----:B-1----:R-:W-:-:S02]  /*8d570*/  ISETP.LT.AND P2, PT, R56, R122, !P0 ;  /* 0x0000007a3800720c */ /* 0x002fc40004741270 */
[----:B------:R-:W3:Y:S04]  /*8d580*/  LDL.LU R56, [R1+0x2500] ;  /* 0x0025000001387983 */ /* 0x000ee80000300800 */
[----:B------:R-:W3:Y:S04]  /*8d590*/  LDL.LU R9, [R1+0x24fc] ;  /* 0x0024fc0001097983 */ /* 0x000ee80000300800 */
[----:B------:R-:W3:Y:S04]  /*8d5a0*/  LDL.LU.64 R158, [R1+0x6a0] ;  /* 0x0006a000019e7983 */ /* 0x000ee80000300a00 */
[----:B------:R-:W3:Y:S04]  /*8d5b0*/  LDL.LU R10, [R1+0xc68] ;  /* 0x000c6800010a7983 */ /* 0x000ee80000300800 */
[----:B------:R-:W3:Y:S04]  /*8d5c0*/  LDL.LU.64 R122, [R1+0x698] ;  /* 0x00069800017a7983 */ /* 0x000ee80000300a00 */
[----:B------:R-:W3:Y:S01]  /*8d5d0*/  LDL.LU R11, [R1+0xc58] ;  /* 0x000c5800010b7983 */ /* 0x000ee20000300800 */
[----:B----4-:R-:W-:-:S03]  /*8d5e0*/  ISETP.LT.AND P4, PT, R8, R57, !P0 ;  /* 0x000000390800720c */ /* 0x010fc60004781270 */
[----:B------:R-:W4:Y:S04]  /*8d5f0*/  LDL.LU R8, [R1+0x24f8] ;  /* 0x0024f80001087983 */ /* 0x000f280000300800 */
[----:B------:R-:W4:Y:S04]  /*8d600*/  LDL.LU R125, [R1+0x24f4] ;  /* 0x0024f400017d7983 */ /* 0x000f280000300800 */
[----:B------:R-:W4:Y:S04]  /*8d610*/  LDL.LU.64 R156, [R1+0x690] ;  /* 0x00069000019c7983 */ /* 0x000f280000300a00 */
[----:B------:R-:W4:Y:S04]  /*8d620*/  LDL.LU R147, [R1+0xc6c] ;  /* 0x000c6c0001937983 */ /* 0x000f280000300800 */
[----:B------:R1:W-:Y:S04]  /*8d630*/  @P5 STG.E desc[UR60][R162.64], R154 ;  /* 0x0000009aa2005986 */ /* 0x0003e8000c10193c */
[----:B------:R-:W4:Y:S04]  /*8d640*/  LDL.LU.64 R144, [R1+0x678] ;  /* 0x0006780001907983 */ /* 0x000f280000300a00 */
[----:B------:R-:W-:Y:S04]  /*8d650*/  @P3 STG.E desc[UR60][R160.64], R146 ;  /* 0x00000092a0003986 */ /* 0x000fe8000c10193c */
[----:B-1----:R-:W4:Y:S04]  /*8d660*/  LDL.LU R154, [R1+0xc5c] ;  /* 0x000c5c00019a7983 */ /* 0x002f280000300800 */
[----:B------:R-:W4:Y:S04]  /*8d670*/  LDL.LU.64 R162, [R1+0x670] ;  /* 0x0006700001a27983 */ /* 0x000f280000300a00 */
[----:B------:R-:W4:Y:S04]  /*8d680*/  LDL.LU R57, [R1+0xc40] ;  /* 0x000c400001397983 */ /* 0x000f280000300800 */
[----:B--2---:R1:W-:Y:S01]  /*8d690*/  @P2 STG.E desc[UR60][R166.64], R124 ;  /* 0x0000007ca6002986 */ /* 0x0043e2000c10193c */
[----:B---3--:R-:W-:-:S03]  /*8d6a0*/  ISETP.LT.AND P3, PT, R56, R137, !P0 ;  /* 0x000000893800720c */ /* 0x008fc60004761270 */
[----:B------:R-:W2:Y:S04]  /*8d6b0*/  LDL.LU R56, [R1+0x24f0] ;  /* 0x0024f00001387983 */ /* 0x000ea80000300800 */
[----:B-1----:R-:W3:Y:S04]  /*8d6c0*/  LDL.LU R124, [R1+0x24ec] ;  /* 0x0024ec00017c7983 */ /* 0x002ee80000300800 */
[----:B------:R-:W3:Y:S01]  /*8d6d0*/  LDL.LU R137, [R1+0x24e8] ;  /* 0x0024e80001897983 */ /* 0x000ee20000300800 */
[----:B----4-:R-:W-:-:S03]  /*8d6e0*/  ISETP.LT.AND P6, PT, R8, R252, !P0 ;  /* 0x000000fc0800720c */ /* 0x010fc600047c1270 */
[----:B------:R-:W4:Y:S01]  /*8d6f0*/  LDL.LU R8, [R1+0x24e4] ;  /* 0x0024e40001087983 */ /* 0x000f220000300800 */
[----:B------:R-:W-:Y:S01]  /*8d700*/  ISETP.LT.AND P5, PT, R9, R136, !P0 ;  /* 0x000000880900720c */ /* 0x000fe200047a1270 */
[----:B------:R-:W1:Y:S01]  /*8d710*/  LDC R252, c[0x0][0x22c] ;  /* 0x00008b00fffc7b82 */ /* 0x000e620000000800 */
[----:B------:R-:W-:Y:S01]  /*8d720*/  ISETP.LT.AND P2, PT, R125, R0, !P0 ;  /* 0x000000007d00720c */ /* 0x000fe20004741270 */
[----:B------:R1:W-:Y:S04]  /*8d730*/  @P4 STG.E desc[UR60][R164.64], R155 ;  /* 0x0000009ba4004986 */ /* 0x0003e8000c10193c */
[----:B------:R-:W4:Y:S02]  /*8d740*/  LDL.LU.64 R166, [R1+0x668] ;  /* 0x0006680001a67983 */ /* 0x000f240000300a00 */
[----:B------:R-:W4:Y:S02]  /*8d750*/  LDC R9, c[0x0][0x22c] ;  /* 0x00008b00ff097b82 */ /* 0x000f240000000800 */
[----:B------:R-:W4:Y:S04]  /*8d760*/  LDL.LU R125, [R1+0xc30] ;  /* 0x000c3000017d7983 */ /* 0x000f280000300800 */
[----:B-1----:R-:W4:Y:S02]  /*8d770*/  LDL.LU.64 R164, [R1+0x660] ;  /* 0x0006600001a47983 */ /* 0x002f240000300a00 */
[----:B------:R-:W1:Y:S02]  /*8d780*/  LDC R136, c[0x0][0x22c] ;  /* 0x00008b00ff887b82 */ /* 0x000e640000000800 */
[----:B------:R-:W4:Y:S04]  /*8d790*/  LDL.LU R155, [R1+0xc44] ;  /* 0x000c4400019b7983 */ /* 0x000f280000300800 */
[----:B------:R1:W-:Y:S02]  /*8d7a0*/  @P3 STG.E desc[UR60][R158.64], R10 ;  /* 0x0000000a9e003986 */ /* 0x0003e4000c10193c */
[----:B------:R-:W4:Y:S02]  /*8d7b0*/  LDC R0, c[0x0][0x22c] ;  /* 0x00008b00ff007b82 */ /* 0x000f240000000800 */
[----:B------:R1:W-:Y:S04]  /*8d7c0*/  @P5 STG.E desc[UR60][R122.64], R11 ;  /* 0x0000000b7a005986 */ /* 0x0003e8000c10193c */
[----:B-1----:R-:W4:Y:S04]  /*8d7d0*/  LDL.LU R10, [R1+0x24e0] ;  /* 0x0024e000010a7983 */ /* 0x002f280000300800 */
[----:B------:R-:W4:Y:S01]  /*8d7e0*/  LDL.LU.64 R122, [R1+0x638] ;  /* 0x00063800017a7983 */ /* 0x000f220000300a00 */
[----:B------:R-:W1:Y:S03]  /*8d7f0*/  LDC R11, c[0x0][0x22c] ;  /* 0x00008b00ff0b7b82 */ /* 0x000e660000000800 */
[----:B------:R-:W-:Y:S04]  /*8d800*/  @P6 STG.E desc[UR60][R156.64], R147 ;  /* 0x000000939c006986 */ /* 0x000fe8000c10193c */
[----:B------:R-:W-:Y:S01]  /*8d810*/  @P2 STG.E desc[UR60][R144.64], R154 ;  /* 0x0000009a90002986 */ /* 0x000fe2000c10193c */
[----:B--2---:R-:W-:-:S03]  /*8d820*/  ISETP.LT.AND P4, PT, R56, R140, !P0 ;  /* 0x0000008c3800720c */ /* 0x004fc60004781270 */
[----:B------:R-:W2:Y:S01]  /*8d830*/  LDL.LU R56, [R1+0xc34] ;  /* 0x000c340001387983 */ /* 0x000ea20000300800 */
[----:B---3--:R-:W-:-:S03]  /*8d840*/  ISETP.LT.AND P3, PT, R124, R138, !P0 ;  /* 0x0000008a7c00720c */ /* 0x008fc60004761270 */
[----:B------:R-:W3:Y:S01]  /*8d850*/  LDL.LU R124, [R1+0x24dc] ;  /* 0x0024dc00017c7983 */ /* 0x000ee20000300800 */
[----:B------:R-:W1:Y:S05]  /*8d860*/  LDC R138, c[0x0][0x22c] ;  /* 0x00008b00ff8a7b82 */ /* 0x000e6a0000000800 */
[----:B------:R4:W-:Y:S04]  /*8d870*/  @P4 STG.E desc[UR60][R162.64], R57 ;  /* 0x00000039a2004986 */ /* 0x0009e8000c10193c */
[----:B----4-:R-:W4:Y:S01]  /*8d880*/  LDL.LU R57, [R1+0x24d8] ;  /* 0x0024d80001397983 */ /* 0x010f220000300800 */
[----:B------:R-:W-:-:S03]  /*8d890*/  ISETP.LT.AND P6, PT, R8, R9, !P0 ;  /* 0x000000090800720c */ /* 0x000fc600047c1270 */
[----:B------:R-:W1:Y:S04]  /*8d8a0*/  LDL.LU R8, [R1+0x24d4] ;  /* 0x0024d40001087983 */ /* 0x000e680000300800 */
[----:B------:R-:W4:Y:S04]  /*8d8b0*/  LDL.LU.64 R142, [R1+0x630] ;  /* 0x00063000018e7983 */ /* 0x000f280000300a00 */
[----:B------:R-:W4:Y:S01]  /*8d8c0*/  LDL.LU R9, [R1+0xc48] ;  /* 0x000c480001097983 */ /* 0x000f220000300800 */
[----:B------:R-:W-:Y:S02]  /*8d8d0*/  ISETP.LT.AND P2, PT, R137, R139, !P0 ;  /* 0x0000008b8900720c */ /* 0x000fe40004741270 */
[----:B------:R-:W4:Y:S01]  /*8d8e0*/  LDC R139, c[0x0][0x22c] ;  /* 0x00008b00ff8b7b82 */ /* 0x000f220000000800 */
[----:B------:R-:W4:Y:S04]  /*8d8f0*/  LDL.LU.64 R160, [R1+0x628] ;  /* 0x0006280001a07983 */ /* 0x000f280000300a00 */
[----:B------:R-:W4:Y:S04]  /*8d900*/  LDL.LU R154, [R1+0xc38] ;  /* 0x000c3800019a7983 */ /* 0x000f280000300800 */
[----:B------:R-:W4:Y:S04]  /*8d910*/  LDL.LU.64 R162, [R1+0x620] ;  /* 0x0006200001a27983 */ /* 0x000f280000300a00 */
[----:B------:R2:W-:Y:S04]  /*8d920*/  @P3 STG.E desc[UR60][R166.64], R125 ;  /* 0x0000007da6003986 */ /* 0x0005e8000c10193c */
[----:B------:R2:W-:Y:S01]  /*8d930*/  @P2 STG.E desc[UR60][R164.64], R155 ;  /* 0x0000009ba4002986 */ /* 0x0005e2000c10193c */
[----:B------:R-:W-:-:S03]  /*8d940*/  ISETP.LT.AND P4, PT, R10, R136, !P0 ;  /* 0x000000880a00720c */ /* 0x000fc60004781270 */
[----:B------:R-:W4:Y:S04]  /*8d950*/  LDL.LU R10, [R1+0xc4c] ;  /* 0x000c4c00010a7983 */ /* 0x000f280000300800 */
[----:B------:R-:W4:Y:S04]  /*8d960*/  LDL.LU.64 R158, [R1+0x618] ;  /* 0x00061800019e7983 */ /* 0x000f280000300a00 */
[----:B--2---:R-:W2:Y:S04]  /*8d970*/  LDL.LU R125, [R1+0xc3c] ;  /* 0x000c3c00017d7983 */ /* 0x004ea80000300800 */
[----:B------:R-:W2:Y:S04]  /*8d980*/  LDL.LU R136, [R1+0x24d0] ;  /* 0x0024d00001887983 */ /* 0x000ea80000300800 */
[----:B------:R-:W2:Y:S04]  /*8d990*/  LDL.LU.64 R166, [R1+0x610] ;  /* 0x0006100001a67983 */ /* 0x000ea80000300a00 */
[----:B------:R-:W2:Y:S04]  /*8d9a0*/  LDL.LU R155, [R1+0xc20] ;  /* 0x000c2000019b7983 */ /* 0x000ea80000300800 */
[----:B------:R-:W2:Y:S04]  /*8d9b0*/  LDL.LU R140, [R1+0x24cc] ;  /* 0x0024cc00018c7983 */ /* 0x000ea80000300800 */
[----:B------:R3:W-:Y:S02]  /*8d9c0*/  @P6 STG.E desc[UR60][R122.64], R56 ;  /* 0x000000387a006986 */ /* 0x0007e4000c10193c */
[----:B---3--:R-:W-:-:S02]  /*8d9d0*/  ISETP.LT.AND P5, PT, R124, R252, !P0 ;  /* 0x000000fc7c00720c */ /* 0x008fc400047a1270 */
[----:B------:R-:W3:Y:S01]  /*8d9e0*/  LDL.LU R124, [R1+0x24c8] ;  /* 0x0024c800017c7983 */ /* 0x000ee20000300800 */
[----:B------:R-:W3:Y:S03]  /*8d9f0*/  LDC R252, c[0x0][0x22c] ;  /* 0x00008b00fffc7b82 */ /* 0x000ee60000000800 */
[----:B------:R-:W3:Y:S04]  /*8da00*/  LDL.LU R137, [R1+0x24c4] ;  /* 0x0024c40001897983 */ /* 0x000ee80000300800 */
[----:B------:R-:W3:Y:S01]  /*8da10*/  LDL.LU.64 R122, [R1+0x608] ;  /* 0x00060800017a7983 */ /* 0x000ee20000300a00 */
[----:B-1----:R-:W-:-:S03]  /*8da20*/  ISETP.LT.AND P2, PT, R8, R11, !P0 ;  /* 0x0000000b0800720c */ /* 0x002fc60004741270 */
[----:B------:R-:W3:Y:S04]  /*8da30*/  LDL.LU R8, [R1+0xc10] ;  /* 0x000c100001087983 */ /* 0x000ee80000300800 */
[----:B------:R-:W3:Y:S04]  /*8da40*/  LDL.LU.64 R156, [R1+0x600] ;  /* 0x00060000019c7983 */ /* 0x000ee80000300a00 */
[----:B------:R-:W3:Y:S04]  /*8da50*/  LDL.LU R56, [R1+0xc24] ;  /* 0x000c240001387983 */ /* 0x000ee80000300800 */
[----:B------:R-:W3:Y:S04]  /*8da60*/  LDL.LU.64 R146, [R1+0x5e8] ;  /* 0x0005e80001927983 */ /* 0x000ee80000300a00 */
[----:B------:R-:W3:Y:S04]  /*8da70*/  LDL.LU R145, [R1+0xc14] ;  /* 0x000c140001917983 */ /* 0x000ee80000300800 */
[----:B------:R-:W3:Y:S04]  /*8da80*/  LDL.LU.64 R164, [R1+0x5e0] ;  /* 0x0005e00001a47983 */ /* 0x000ee80000300a00 */
[----:B------:R-:W3:Y:S04]  /*8da90*/  LDL.LU R11, [R1+0xc28] ;  /* 0x000c2800010b7983 */ /* 0x000ee80000300800 */
[----:B----4-:R1:W-:Y:S04]  /*8daa0*/  @P4 STG.E desc[UR60][R142.64], R9 ;  /* 0x000000098e004986 */ /* 0x0103e8000c10193c */
[----:B-1----:R-:W4:Y:S01]  /*8dab0*/  LDL.LU R9, [R1+0x24c0] ;  /* 0x0024c00001097983 */ /* 0x002f220000300800 */
[----:B------:R-:W-:-:S02]  /*8dac0*/  ISETP.LT.AND P3, PT, R57, R0, !P0 ;  /* 0x000000003900720c */ /* 0x000fc40004761270 */
[----:B------:R-:W4:Y:S01]  /*8dad0*/  LDC R57, c[0x0][0x22c] ;  /* 0x00008b00ff397b82 */ /* 0x000f220000000800 */
[----:B------:R-:W-:Y:S01]  /*8dae0*/  @P5 STG.E desc[UR60][R160.64], R154 ;  /* 0x0000009aa0005986 */ /* 0x000fe2000c10193c */
[----:B--2---:R-:W-:-:S03]  /*8daf0*/  ISETP.LT.AND P4, PT, R136, R138, !P0 ;  /* 0x0000008a8800720c */ /* 0x004fc60004781270 */
[----:B------:R-:W2:Y:S03]  /*8db00*/  LDL.LU R138, [R1+0x24bc] ;  /* 0x0024bc00018a7983 */ /* 0x000ea60000300800 */
[----:B------:R-:W1:Y:S03]  /*8db10*/  LDC R136, c[0x0][0x22c] ;  /* 0x00008b00ff887b82 */ /* 0x000e660000000800 */
[----:B------:R1:W-:Y:S04]  /*8db20*/  @P3 STG.E desc[UR60][R162.64], R10 ;  /* 0x0000000aa2003986 */ /* 0x0003e8000c10193c */
[----:B------:R1:W-:Y:S01]  /*8db30*/  @P2 STG.E desc[UR60][R158.64], R125 ;  /* 0x0000007d9e002986 */ /* 0x0003e2000c10193c */
[----:B------:R-:W2:Y:S03]  /*8db40*/  LDC R0, c[0x0][0x22c] ;  /* 0x00008b00ff007b82 */ /* 0x000ea60000000800 */
[----:B-1----:R-:W2:Y:S05]  /*8db50*/  LDL.LU.64 R162, [R1+0x5d8] ;  /* 0x0005d80001a27983 */ /* 0x002eaa0000300a00 */
[----:B------:R-:W1:Y:S01]  /*8db60*/  LDC R10, c[0x0][0x22c] ;  /* 0x00008b00ff0a7b82 */ /* 0x000e620000000800 */
[----:B------:R-:W2:Y:S04]  /*8db70*/  LDL.LU R154, [R1+0xc18] ;  /* 0x000c1800019a7983 */ /* 0x000ea80000300800 */
[----:B------:R-:W2:Y:S01]  /*8db80*/  LDL.LU R125, [R1+0x24b8] ;  /* 0x0024b800017d7983 */ /* 0x000ea20000300800 */
[----:B----4-:R-:W-:-:S03]  /*8db90*/  ISETP.LT.AND P2, PT, R9, R57, !P0 ;  /* 0x000000390900720c */ /* 0x010fc60004741270 */
[----:B------:R-:W1:Y:S01]  /*8dba0*/  LDL.LU R9, [R1+0x24b4] ;  /* 0x0024b40001097983 */ /* 0x000e620000300800 */
[----:B------:R-:W-:Y:S02]  /*8dbb0*/  ISETP.LT.AND P3, PT, R140, R141, !P0 ;  /* 0x0000008d8c00720c */ /* 0x000fe40004761270 */
[----:B---3--:R-:W-:Y:S01]  /*8dbc0*/  ISETP.LT.AND P5, PT, R124, R139, !P0 ;  /* 0x0000008b7c00720c */ /* 0x008fe200047a1270 */
[----:B------:R-:W3:Y:S01]  /*8dbd0*/  LDL.LU R57, [R1+0x24b0] ;  /* 0x0024b00001397983 */ /* 0x000ee20000300800 */
[----:B------:R-:W-:Y:S01]  /*8dbe0*/  ISETP.LT.AND P6, PT, R137, R252, !P0 ;  /* 0x000000fc8900720c */ /* 0x000fe200047c1270 */
[----:B------:R-:W3:Y:S02]  /*8dbf0*/  LDC R124, c[0x0][0x22c] ;  /* 0x00008b00ff7c7b82 */ /* 0x000ee40000000800 */
[----:B------:R4:W-:Y:S06]  /*8dc00*/  @P4 STG.E desc[UR60][R166.64], R155 ;  /* 0x0000009ba6004986 */ /* 0x0009ec000c10193c */
[----:B------:R2:W-:Y:S01]  /*8dc10*/  @P3 STG.E desc[UR60][R122.64], R8 ;  /* 0x000000087a003986 */ /* 0x0005e2000c10193c */
[----:B------:R-:W3:Y:S03]  /*8dc20*/  LDC R252, c[0x0][0x22c] ;  /* 0x00008b00fffc7b82 */ /* 0x000ee60000000800 */
[----:B------:R2:W-:Y:S04]  /*8dc30*/  @P5 STG.E desc[UR60][R156.64], R56 ;  /* 0x000000389c005986 */ /* 0x0005e8000c10193c */
[----:B----4-:R-:W4:Y:S01]  /*8dc40*/  LDL.LU.64 R166, [R1+0x5d0] ;  /* 0x0005d00001a67983 */ /* 0x010f220000300a00 */
[----:B------:R-:W4:Y:S03]  /*8dc50*/  LDC R137, c[0x0][0x22c] ;  /* 0x00008b00ff897b82 */ /* 0x000f260000000800 */
[----:B------:R-:W4:Y:S04]  /*8dc60*/  LDL.LU R155, [R1+0xc2c] ;  /* 0x000c2c00019b7983 */ /* 0x000f280000300800 */
[----:B--2---:R-:W2:Y:S01]  /*8dc70*/  LDL.LU.64 R122, [R1+0x5b8] ;  /* 0x0005b800017a7983 */ /* 0x004ea20000300a00 */
[----:B------:R-:W-:Y:S01]  /*8dc80*/  ISETP.LT.AND P4, PT, R138, R0, !P0 ;  /* 0x000000008a00720c */ /* 0x000fe20004781270 */
[----:B------:R-:W2:Y:S01]  /*8dc90*/  LDC R56, c[0x0][0x22c] ;  /* 0x00008b00ff387b82 */ /* 0x000ea20000000800 */
[----:B------:R-:W-:Y:S01]  /*8dca0*/  ISETP.LT.AND P3, PT, R125, R136, !P0 ;  /* 0x000000887d00720c */ /* 0x000fe20004761270 */
[----:B------:R-:W2:Y:S04]  /*8dcb0*/  LDL.LU R8, [R1+0xc1c] ;  /* 0x000c1c0001087983 */ /* 0x000ea80000300800 */
[----:B------:R-:W-:Y:S02]  /*8dcc0*/  @P6 STG.E desc[UR60][R146.64], R145 ;  /* 0x0000009192006986 */ /* 0x000fe4000c10193c */
[----:B------:R-:W2:Y:S02]  /*8dcd0*/  LDC R0, c[0x0][0x22c] ;  /* 0x00008b00ff007b82 */ /* 0x000ea40000000800 */
[----:B------:R1:W-:Y:S04]  /*8dce0*/  @P2 STG.E desc[UR60][R164.64], R11 ;  /* 0x0000000ba4002986 */ /* 0x0003e8000c10193c */
[----:B------:R-:W2:Y:S02]  /*8dcf0*/  LDL.LU R136, [R1+0x24ac] ;  /* 0x0024ac0001887983 */ /* 0x000ea40000300800 */
[----:B------:R-:W2:Y:S02]  /*8dd00*/  LDC R139, c[0x0][0x22c] ;  /* 0x00008b00ff8b7b82 */ /* 0x000ea40000000800 */
[----:B-1----:R-:W2:Y:S06]  /*8dd10*/  LDL.LU R11, [R1+0x24a8] ;  /* 0x0024a800010b7983 */ /* 0x002eac0000300800 */
[----:B------:R-:W1:Y:S01]  /*8dd20*/  LDC R138, c[0x0][0x22c] ;  /* 0x00008b00ff8a7b82 */ /* 0x000e620000000800 */
[----:B------:R-:W-:-:S02]  /*8dd30*/  ISETP.LT.AND P2, PT, R9, R10, !P0 ;  /* 0x0000000a0900720c */ /* 0x000fc40004741270 */
[----:B------:R-:W2:Y:S04]  /*8dd40*/  LDL.LU R10, [R1+0x24a4] ;  /* 0x0024a400010a7983 */ /* 0x000ea80000300800 */
[----:B------:R-:W2:Y:S04]  /*8dd50*/  LDL.LU.64 R140, [R1+0x5b0] ;  /* 0x0005b000018c7983 */ /* 0x000ea80000300a00 */
[----:B------:R-:W2:Y:S04]  /*8dd60*/  LDL.LU R125, [R1+0xc00] ;  /* 0x000c0000017d7983 */ /* 0x000ea80000300800 */
[----:B------:R-:W2:Y:S01]  /*8dd70*/  LDL.LU.64 R164, [R1+0x5a8] ;  /* 0x0005a80001a47983 */ /* 0x000ea20000300a00 */
[----:B---3--:R-:W-:-:S02]  /*8dd80*/  ISETP.LT.AND P6, PT, R57, R124, !P0 ;  /* 0x0000007c3900720c */ /* 0x008fc400047c1270 */
[----:B------:R-:W3:Y:S01]  /*8dd90*/  LDC R57, c[0x0][0x22c] ;  /* 0x00008b00ff397b82 */ /* 0x000ee20000000800 */
[----:B------:R-:W3:Y:S04]  /*8dda0*/  LDL.LU R9, [R1+0xbf0] ;  /* 0x000bf00001097983 */ /* 0x000ee80000300800 */
[----:B------:R-:W3:Y:S04]  /*8ddb0*/  LDL.LU.64 R160, [R1+0x5a0] ;  /* 0x0005a00001a07983 */ /* 0x000ee80000300a00 */
[----:B------:R1:W-:Y:S04]  /*8ddc0*/  @P4 STG.E desc[UR60][R162.64], R154 ;  /* 0x0000009aa2004986 */ /* 0x0003e8000c10193c */
[----:B------:R-:W3:Y:S04]  /*8ddd0*/  LDL.LU R159, [R1+0xc04] ;  /* 0x000c0400019f7983 */ /* 0x000ee80000300800 */
[----:B-1----:R-:W3:Y:S04]  /*8dde0*/  LDL.LU.64 R162, [R1+0x598] ;  /* 0x0005980001a27983 */ /* 0x002ee80000300a00 */
[----:B------:R-:W3:Y:S04]  /*8ddf0*/  LDL.LU R124, [R1+0xbf4] ;  /* 0x000bf400017c7983 */ /* 0x000ee80000300800 */
[----:B----4-:R1:W-:Y:S01]  /*8de00*/  @P3 STG.E desc[UR60][R166.64], R155 ;  /* 0x0000009ba6003986 */ /* 0x0103e2000c10193c */
[----:B--2---:R-:W-:-:S03]  /*8de10*/  ISETP.LT.AND P5, PT, R11, R252, !P0 ;  /* 0x000000fc0b00720c */ /* 0x004fc600047a1270 */
[----:B------:R-:W2:Y:S01]  /*8de20*/  LDL.LU R11, [R1+0x24a0] ;  /* 0x0024a000010b7983 */ /* 0x000ea20000300800 */
[----:B------:R-:W-:Y:S01]  /*8de30*/  ISETP.LT.AND P4, PT, R136, R137, !P0 ;  /* 0x000000898800720c */ /* 0x000fe20004781270 */
[----:B------:R-:W4:Y:S02]  /*8de40*/  LDC R252, c[0x0][0x22c] ;  /* 0x00008b00fffc7b82 */ /* 0x000f240000000800 */
[----:B------:R-:W4:Y:S04]  /*8de50*/  LDL.LU.64 R156, [R1+0x590] ;  /* 0x00059000019c7983 */ /* 0x000f280000300a00 */
[----:B------:R-:W4:Y:S02]  /*8de60*/  LDL.LU R154, [R1+0xc08] ;  /* 0x000c0800019a7983 */ /* 0x000f240000300800 */
[----:B------:R-:W4:Y:S02]  /*8de70*/  LDC R137, c[0x0][0x22c] ;  /* 0x00008b00ff897b82 */ /* 0x000f240000000800 */
[----:B------:R-:W4:Y:S04]  /*8de80*/  LDL.LU.64 R146, [R1+0x588] ;  /* 0x0005880001927983 */ /* 0x000f280000300a00 */
[----:B-1----:R-:W4:Y:S04]  /*8de90*/  LDL.LU R155, [R1+0xbf8] ;  /* 0x000bf800019b7983 */ /* 0x002f280000300800 */
[----:B------:R1:W-:Y:S01]  /*8dea0*/  @P2 STG.E desc[UR60][R122.64], R8 ;  /* 0x000000087a002986 */ /* 0x0003e2000c10193c */
[----:B------:R-:W-:-:S03]  /*8deb0*/  ISETP.LT.AND P3, PT, R10, R0, !P0 ;  /* 0x000000000a00720c */ /* 0x000fc60004761270 */
[----:B------:R-:W4:Y:S01]  /*8dec0*/  LDL.LU R10, [R1+0x249c] ;  /* 0x00249c00010a7983 */ /* 0x000f220000300800 */
[----:B------:R-:W4:Y:S03]  /*8ded0*/  LDC R0, c[0x0][0x22c] ;  /* 0x00008b00ff007b82 */ /* 0x000f260000000800 */
[----:B-1----:R-:W4:Y:S04]  /*8dee0*/  LDL.LU R8, [R1+0x2498] ;  /* 0x0024980001087983 */ /* 0x002f280000300800 */
[----:B------:R-:W4:Y:S04]  /*8def0*/  LDL.LU.64 R144, [R1+0x580] ;  /* 0x0005800001907983 */ /* 0x000f280000300a00 */
[----:B------:R-:W4:Y:S04]  /*8df00*/  LDL.LU R122, [R1+0xc0c] ;  /* 0x000c0c00017a7983 */ /* 0x000f280000300800 */
[----:B------:R-:W4:Y:S04]  /*8df10*/  LDL.LU.64 R166, [R1+0x578] ;  /* 0x0005780001a67983 */ /* 0x000f280000300a00 */
[----:B------:R-:W4:Y:S04]  /*8df20*/  LDL.LU R123, [R1+0xbfc] ;  /* 0x000bfc00017b7983 */ /* 0x000f280000300800 */
[----:B------:R-:W4:Y:S04]  /*8df30*/  LDL.LU R136, [R1+0x2494] ;  /* 0x0024940001887983 */ /* 0x000f280000300800 */
[----:B------:R1:W-:Y:S04]  /*8df40*/  @P6 STG.E desc[UR60][R140.64], R125 ;  /* 0x0000007d8c006986 */ /* 0x0003e8000c10193c */
[----:B---3--:R-:W-:Y:S04]  /*8df50*/  @P4 STG.E desc[UR60][R164.64], R9 ;  /* 0x00000009a4004986 */ /* 0x008fe8000c10193c */
[----:B------:R-:W-:Y:S04]  /*8df60*/  @P5 STG.E desc[UR60][R160.64], R159 ;  /* 0x0000009fa0005986 */ /* 0x000fe8000c10193c */
[----:B------:R3:W-:Y:S01]  /*8df70*/  @P3 STG.E desc[UR60][R162.64], R124 ;  /* 0x0000007ca2003986 */ /* 0x0007e2000c10193c */
[----:B-1----:R-:W1:Y:S01]  /*8df80*/  LDC R141, c[0x0][0x22c] ;  /* 0x00008b00ff8d7b82 */ /* 0x002e620000000800 */
[----:B--2---:R-:W-:-:S07]  /*8df90*/  ISETP.LT.AND P2, PT, R11, R56, !P0 ;  /* 0x000000380b00720c */ /* 0x004fce0004741270 */
[----:B---3--:R-:W2:Y:S01]  /*8dfa0*/  LDC R124, c[0x0][0x22c] ;  /* 0x00008b00ff7c7b82 */ /* 0x008ea20000000800 */
[----:B------:R-:W3:Y:S04]  /*8dfb0*/  LDL.LU R56, [R1+0x2490] ;  /* 0x0024900001387983 */ /* 0x000ee80000300800 */
[----:B------:R-:W2:Y:S03]  /*8dfc0*/  LDL.LU R125, [R1+0x248c] ;  /* 0x00248c00017d7983 */ /* 0x000ea60000300800 */
[----:B------:R-:W1:Y:S01]  /*8dfd0*/  LDC R11, c[0x0][0x22c] ;  /* 0x00008b00ff0b7b82 */ /* 0x000e620000000800 */
[----:B------:R-:W2:Y:S04]  /*8dfe0*/  LDL.LU.64 R164, [R1+0x570] ;  /* 0x0005700001a47983 */ /* 0x000ea80000300a00 */
[----:B------:R-:W2:Y:S01]  /*8dff0*/  LDL.LU R9, [R1+0xbe0] ;  /* 0x000be00001097983 */ /* 0x000ea20000300800 */
[----:B----4-:R-:W-:-:S03]  /*8e000*/  ISETP.LT.AND P4, PT, R10, R139, !P0 ;  /* 0x0000008b0a00720c */ /* 0x010fc60004781270 */
[----:B------:R-:W4:Y:S01]  /*8e010*/  LDL.LU R10, [R1+0x2488] ;  /* 0x00248800010a7983 */ /* 0x000f220000300800 */
[----:B------:R-:W1:Y:S01]  /*8e020*/  LDC R139, c[0x0][0x22c] ;  /* 0x00008b00ff8b7b82 */ /* 0x000e620000000800 */
[----:B------:R-:W-:Y:S02]  /*8e030*/  ISETP.LT.AND P3, PT, R8, R57, !P0 ;  /* 0x000000390800720c */ /* 0x000fe40004761270 */
[----:B------:R-:W1:Y:S04]  /*8e040*/  LDL.LU R8, [R1+0x2484] ;  /* 0x0024840001087983 */ /* 0x000e680000300800 */
[----:B------:R-:W4:Y:S04]  /*8e050*/  LDL.LU.64 R162, [R1+0x568] ;  /* 0x0005680001a27983 */ /* 0x000f280000300a00 */
[----:B------:R-:W4:Y:S04]  /*8e060*/  LDL.LU R57, [R1+0xbd0] ;  /* 0x000bd00001397983 */ /* 0x000f280000300800 */
[----:B------:R-:W-:Y:S04]  /*8e070*/  @P2 STG.E desc[UR60][R156.64], R154 ;  /* 0x0000009a9c002986 */ /* 0x000fe8000c10193c */
[----:B------:R-:W4:Y:S01]  /*8e080*/  LDL.LU.64 R142, [R1+0x560] ;  /* 0x00056000018e7983 */ /* 0x000f220000300a00 */
[----:B------:R-:W-:-:S03]  /*8e090*/  ISETP.LT.AND P6, PT, R136, R138, !P0 ;  /* 0x0000008a8800720c */ /* 0x000fc600047c1270 */
[----:B------:R-:W4:Y:S01]  /*8e0a0*/  LDL.LU R161, [R1+0xbe4] ;  /* 0x000be40001a17983 */ /* 0x000f220000300800 */
[----:B------:R-:W1:Y:S03]  /*8e0b0*/  LDC R136, c[0x0][0x22c] ;  /* 0x00008b00ff887b82 */ /* 0x000e660000000800 */
[----:B------:R3:W-:Y:S04]  /*8e0c0*/  @P4 STG.E desc[UR60][R146.64], R155 ;  /* 0x0000009b92004986 */ /* 0x0007e8000c10193c */
[----:B------:R-:W-:Y:S01]  /*8e0d0*/  @P3 STG.E desc[UR60][R144.64], R122 ;  /* 0x0000007a90003986 */ /* 0x000fe2000c10193c */
[----:B------:R-:W1:Y:S03]  /*8e0e0*/  LDC R138, c[0x0][0x22c] ;  /* 0x00008b00ff8a7b82 */ /* 0x000e660000000800 */
[----:B------:R1:W-:Y:S04]  /*8e0f0*/  @P6 STG.E desc[UR60][R166.64], R123 ;  /* 0x0000007ba6006986 */ /* 0x0003e8000c10193c */
[----:B---3--:R-:W3:Y:S01]  /*8e100*/  LDL.LU.64 R154, [R1+0x558] ;  /* 0x00055800019a7983 */ /* 0x008ee20000300a00 */
[----:B------:R-:W-:-:S02]  /*8e110*/  ISETP.LT.AND P2, PT, R56, R137, !P0 ;  /* 0x000000893800720c */ /* 0x000fc40004741270 */
[----:B------:R-:W3:Y:S01]  /*8e120*/  LDC R56, c[0x0][0x22c] ;  /* 0x00008b00ff387b82 */ /* 0x000ee20000000800 */
[----:B--2---:R-:W-:-:S07]  /*8e130*/  ISETP.LT.AND P5, PT, R125, R252, !P0 ;  /* 0x000000fc7d00720c */ /* 0x004fce00047a1270 */
[----:B------:R-:W2:Y:S03]  /*8e140*/  LDC R252, c[0x0][0x22c] ;  /* 0x00008b00fffc7b82 */ /* 0x000ea60000000800 */
[----:B------:R1:W-:Y:S05]  /*8e150*/  @P2 STG.E desc[UR60][R164.64], R9 ;  /* 0x00000009a4002986 */ /* 0x0003ea000c10193c */
[----:B------:R-:W2:Y:S01]  /*8e160*/  LDC R137, c[0x0][0x22c] ;  /* 0x00008b00ff897b82 */ /* 0x000ea20000000800 */
[----:B----4-:R-:W-:Y:S02]  /*8e170*/  ISETP.LT.AND P4, PT, R10, R0, !P0 ;  /* 0x000000000a00720c */ /* 0x010fe40004781270 */
[----:B------:R-:W4:Y:S05]  /*8e180*/  LDL.LU R10, [R1+0xbd4] ;  /* 0x000bd400010a7983 */ /* 0x000f2a0000300800 */
[----:B------:R-:W2:Y:S01]  /*8e190*/  LDC R0, c[0x0][0x22c] ;  /* 0x00008b00ff007b82 */ /* 0x000ea20000000800 */
[----:B-1----:R-:W-:-:S02]  /*8e1a0*/  ISETP.LT.AND P3, PT, R8, R11, !P0 ;  /* 0x0000000b0800720c */ /* 0x002fc40004761270 */
[----:B------:R-:W3:Y:S04]  /*8e1b0*/  LDL.LU R11, [R1+0x2480] ;  /* 0x00248000010b7983 */ /* 0x000ee80000300800 */
[----:B------:R-:W2:Y:S04]  /*8e1c0*/  LDL.LU R125, [R1+0x247c] ;  /* 0x00247c00017d7983 */ /* 0x000ea80000300800 */
[----:B------:R-:W4:Y:S04]  /*8e1d0*/  LDL.LU.64 R122, [R1+0x550] ;  /* 0x00055000017a7983 */ /* 0x000f280000300a00 */
[----:B------:R-:W4:Y:S04]  /*8e1e0*/  LDL.LU R8, [R1+0xbe8] ;  /* 0x000be80001087983 */ /* 0x000f280000300800 */
        /* <DEDUP_REMOVED lines=8> */
[----:B-1----:R-:W4:Y:S04]  /*8e270*/  LDL.LU R57, [R1+0x2474] ;  /* 0x0024740001397983 */ /* 0x002f280000300800 */
[----:B------:R-:W4:Y:S04]  /*8e280*/  LDL.LU.64 R166, [R1+0x510] ;  /* 0x0005100001a67983 */ /* 0x000f280000300a00 */
[----:B------:R-:W4:Y:S04]  /*8e290*/  LDL.LU R165, [R1+0xbc0] ;  /* 0x000bc00001a57983 */ /* 0x000f280000300800 */
[----:B------:R-:W4:Y:S04]  /*8e2a0*/  LDL.LU R140, [R1+0x2470] ;  /* 0x00247000018c7983 */ /* 0x000f280000300800 */
[----:B------:R-:W4:Y:S04]  /*8e2b0*/  LDL.LU.64 R162, [R1+0x508] ;  /* 0x0005080001a27983 */ /* 0x000f280000300a00 */
[----:B------:R-:W-:Y:S01]  /*8e2c0*/  @P4 STG.E desc[UR60][R142.64], R161 ;  /* 0x000000a18e004986 */ /* 0x000fe2000c10193c */
[----:B---3--:R-:W-:-:S03]  /*8e2d0*/  ISETP.LT.AND P2, PT, R11, R124, !P0 ;  /* 0x0000007c0b00720c */ /* 0x008fc60004741270 */
[----:B------:R-:W3:Y:S01]  /*8e2e0*/  LDL.LU R11, [R1+0xbb0] ;  /* 0x000bb000010b7983 */ /* 0x000ee20000300800 */
[----:B------:R-:W1:Y:S01]  /*8e2f0*/  LDC R124, c[0x0][0x22c] ;  /* 0x00008b00ff7c7b82 */ /* 0x000e620000000800 */
[----:B--2---:R-:W-:Y:S02]  /*8e300*/  ISETP.LT.AND P6, PT, R125, R136, !P0 ;  /* 0x000000887d00720c */ /* 0x004fe400047c1270 */
[----:B------:R-:W2:Y:S01]  /*8e310*/  LDL.LU R136, [R1+0x246c] ;  /* 0x00246c0001887983 */ /* 0x000ea20000300800 */
[----:B----4-:R-:W-:-:S03]  /*8e320*/  ISETP.LT.AND P4, PT, R9, R56, !P0 ;  /* 0x000000380900720c */ /* 0x010fc60004781270 */
[----:B------:R4:W-:Y:S01]  /*8e330*/  @P3 STG.E desc[UR60][R154.64], R10 ;  /* 0x0000000a9a003986 */ /* 0x0009e2000c10193c */
[----:B------:R-:W3:Y:S03]  /*8e340*/  LDC R125, c[0x0][0x22c] ;  /* 0x00008b00ff7d7b82 */ /* 0x000ee60000000800 */
[----:B------:R-:W1:Y:S04]  /*8e350*/  LDL.LU R56, [R1+0x2468] ;  /* 0x0024680001387983 */ /* 0x000e680000300800 */
[----:B------:R-:W3:Y:S04]  /*8e360*/  LDL.LU R9, [R1+0x2464] ;  /* 0x0024640001097983 */ /* 0x000ee80000300800 */
[----:B----4-:R-:W4:Y:S04]  /*8e370*/  LDL.LU R10, [R1+0x2460] ;  /* 0x00246000010a7983 */ /* 0x010f280000300800 */
[----:B------:R-:W4:Y:S04]  /*8e380*/  LDL.LU.64 R154, [R1+0x500] ;  /* 0x00050000019a7983 */ /* 0x000f280000300a00 */
[----:B------:R2:W-:Y:S04]  /*8e390*/  @P2 STG.E desc[UR60][R122.64], R8 ;  /* 0x000000087a002986 */ /* 0x0005e8000c10193c */
[----:B------:R-:W-:Y:S01]  /*8e3a0*/  @P6 STG.E desc[UR60][R158.64], R146 ;  /* 0x000000929e006986 */ /* 0x000fe2000c10193c */
[----:B------:R-:W-:-:S03]  /*8e3b0*/  ISETP.LT.AND P5, PT, R57, R252, !P0 ;  /* 0x000000fc3900720c */ /* 0x000fc600047a1270 */
[----:B------:R-:W-:Y:S01]  /*8e3c0*/  @P4 STG.E desc[UR60][R156.64], R147 ;  /* 0x000000939c004986 */ /* 0x000fe2000c10193c */
[----:B------:R-:W4:Y:S03]  /*8e3d0*/  LDC R252, c[0x0][0x22c] ;  /* 0x00008b00fffc7b82 */ /* 0x000f260000000800 */
[----:B------:R-:W4:Y:S04]  /*8e3e0*/  LDL.LU R57, [R1+0xbc4] ;  /* 0x000bc40001397983 */ /* 0x000f280000300800 */
[----:B--2---:R-:W2:Y:S01]  /*8e3f0*/  LDL.LU.64 R122, [R1+0x4f8] ;  /* 0x0004f800017a7983 */ /* 0x004ea20000300a00 */
[----:B------:R-:W-:-:S03]  /*8e400*/  ISETP.LT.AND P3, PT, R140, R0, !P0 ;  /* 0x000000008c00720c */ /* 0x000fc60004761270 */
[----:B------:R-:W2:Y:S01]  /*8e410*/  LDL.LU R8, [R1+0xbb4] ;  /* 0x000bb40001087983 */ /* 0x000ea20000300800 */
[----:B------:R-:W2:Y:S03]  /*8e420*/  LDC R0, c[0x0][0x22c] ;  /* 0x00008b00ff007b82 */ /* 0x000ea60000000800 */
[----:B------:R-:W-:Y:S06]  /*8e430*/  @P5 STG.E desc[UR60][R144.64], R164 ;  /* 0x000000a490005986 */ /* 0x000fec000c10193c */
[----:B------:R-:W-:Y:S01]  /*8e440*/  @P3 STG.E desc[UR60][R166.64], R165 ;  /* 0x000000a5a6003986 */ /* 0x000fe2000c10193c */
[----:B-1----:R-:W-:-:S03]  /*8e450*/  ISETP.LT.AND P4, PT, R56, R124, !P0 ;  /* 0x0000007c3800720c */ /* 0x002fc60004781270 */
[----:B------:R-:W2:Y:S01]  /*8e460*/  LDL.LU R124, [R1+0x245c] ;  /* 0x00245c00017c7983 */ /* 0x000ea20000300800 */
[----:B---3--:R-:W-:-:S03]  /*8e470*/  ISETP.LT.AND P3, PT, R9, R138, !P0 ;  /* 0x0000008a0900720c */ /* 0x008fc60004761270 */
[----:B------:R-:W3:Y:S01]  /*8e480*/  LDL.LU R56, [R1+0x2458] ;  /* 0x0024580001387983 */ /* 0x000ee20000300800 */
[----:B------:R-:W-:Y:S01]  /*8e490*/  ISETP.LT.AND P2, PT, R136, R139, !P0 ;  /* 0x0000008b8800720c */ /* 0x000fe20004741270 */
[----:B------:R-:W1:Y:S02]  /*8e4a0*/  LDC R138, c[0x0][0x22c] ;  /* 0x00008b00ff8a7b82 */ /* 0x000e640000000800 */
[----:B------:R-:W3:Y:S01]  /*8e4b0*/  LDL.LU R9, [R1+0x2454] ;  /* 0x0024540001097983 */ /* 0x000ee20000300800 */
[----:B----4-:R-:W-:-:S05]  /*8e4c0*/  ISETP.LT.AND P6, PT, R10, R137, !P0 ;  /* 0x000000890a00720c */ /* 0x010fca00047c1270 */
[----:B------:R-:W4:Y:S04]  /*8e4d0*/  LDC R136, c[0x0][0x22c] ;  /* 0x00008b00ff887b82 */ /* 0x000f280000000800 */
[----:B------:R1:W-:Y:S04]  /*8e4e0*/  @P2 STG.E desc[UR60][R162.64], R11 ;  /* 0x0000000ba2002986 */ /* 0x0003e8000c10193c */
[----:B------:R-:W4:Y:S01]  /*8e4f0*/  LDC R137, c[0x0][0x22c] ;  /* 0x00008b00ff897b82 */ /* 0x000f220000000800 */
[----:B-1----:R-:W4:Y:S04]  /*8e500*/  LDL.LU.64 R10, [R1+0x4f0] ;  /* 0x0004f000010a7983 */ /* 0x002f280000300a00 */
[----:B------:R-:W4:Y:S04]  /*8e510*/  LDL.LU.64 R152, [R1+0x4e8] ;  /* 0x0004e80001987983 */ /* 0x000f280000300a00 */
[----:B------:R-:W4:Y:S04]  /*8e520*/  LDL.LU R160, [R1+0xbb8] ;  /* 0x000bb80001a07983 */ /* 0x000f280000300800 */
[----:B------:R-:W4:Y:S04]  /*8e530*/  LDL.LU.64 R142, [R1+0x4e0] ;  /* 0x0004e000018e7983 */ /* 0x000f280000300a00 */
[----:B------:R-:W4:Y:S04]  /*8e540*/  LDL.LU R161, [R1+0xbcc] ;  /* 0x000bcc0001a17983 */ /* 0x000f280000300800 */
[----:B------:R-:W4:Y:S04]  /*8e550*/  LDL.LU.64 R158, [R1+0x4d8] ;  /* 0x0004d800019e7983 */ /* 0x000f280000300a00 */
[----:B------:R-:W4:Y:S04]  /*8e560*/  LDL.LU R144, [R1+0xbbc] ;  /* 0x000bbc0001907983 */ /* 0x000f280000300800 */
[----:B------:R-:W4:Y:S04]  /*8e570*/  LDL.LU.64 R162, [R1+0x4d0] ;  /* 0x0004d00001a27983 */ /* 0x000f280000300a00 */
[----:B------:R1:W-:Y:S04]  /*8e580*/  @P4 STG.E desc[UR60][R154.64], R57 ;  /* 0x000000399a004986 */ /* 0x0003e8000c10193c */
[----:B--2---:R2:W-:Y:S01]  /*8e590*/  @P3 STG.E desc[UR60][R122.64], R8 ;  /* 0x000000087a003986 */ /* 0x0045e2000c10193c */
[----:B------:R-:W-:-:S03]  /*8e5a0*/  ISETP.LT.AND P2, PT, R124, R125, !P0 ;  /* 0x0000007d7c00720c */ /* 0x000fc60004741270 */
[----:B------:R-:W4:Y:S01]  /*8e5b0*/  LDL.LU R124, [R1+0xba0] ;  /* 0x000ba000017c7983 */ /* 0x000f220000300800 */
[----:B---3--:R-:W-:-:S03]  /*8e5c0*/  ISETP.LT.AND P4, PT, R9, R0, !P0 ;  /* 0x000000000900720c */ /* 0x008fc60004781270 */
[----:B------:R-:W4:Y:S04]  /*8e5d0*/  LDL.LU R0, [R1+0xbc8] ;  /* 0x000bc80001007983 */ /* 0x000f280000300800 */
[----:B------:R-:W3:Y:S01]  /*8e5e0*/  LDL.LU R140, [R1+0x2450] ;  /* 0x00245000018c7983 */ /* 0x000ee20000300800 */
[----:B------:R-:W-:Y:S02]  /*8e5f0*/  ISETP.LT.AND P5, PT, R56, R252, !P0 ;  /* 0x000000fc3800720c */ /* 0x000fe400047a1270 */
[----:B------:R-:W3:Y:S01]  /*8e600*/  LDC R252, c[0x0][0x22c] ;  /* 0x00008b00fffc7b82 */ /* 0x000ee20000000800 */
[----:B-1----:R-:W3:Y:S04]  /*8e610*/  LDL.LU.64 R154, [R1+0x4c8] ;  /* 0x0004c800019a7983 */ /* 0x002ee80000300a00 */
[----:B------:R-:W3:Y:S04]  /*8e620*/  LDL.LU R57, [R1+0xb90] ;  /* 0x000b900001397983 */ /* 0x000ee80000300800 */
[----:B--2---:R-:W2:Y:S04]  /*8e630*/  LDL.LU R122, [R1+0x244c] ;  /* 0x00244c00017a7983 */ /* 0x004ea80000300800 */
        /* <DEDUP_REMOVED lines=11> */
[----:B----4-:R1:W-:Y:S01]  /*8e6f0*/  @P6 STG.E desc[UR60][R10.64], R0 ;  /* 0x000000000a006986 */ /* 0x0103e2000c10193c */
[----:B---3--:R-:W-:-:S03]  /*8e700*/  ISETP.LT.AND P3, PT, R140, R252, !P0 ;  /* 0x000000fc8c00720c */ /* 0x008fc60004761270 */
[----:B------:R-:W-:Y:S01]  /*8e710*/  @P2 STG.E desc[UR60][R152.64], R160 ;  /* 0x000000a098002986 */ /* 0x000fe2000c10193c */
[----:B------:R-:W3:Y:S03]  /*8e720*/  LDC R252, c[0x0][0x22c] ;  /* 0x00008b00fffc7b82 */ /* 0x000ee60000000800 */
[----:B------:R-:W-:Y:S04]  /*8e730*/  @P5 STG.E desc[UR60][R142.64], R161 ;  /* 0x000000a18e005986 */ /* 0x000fe8000c10193c */
[----:B-1----:R-:W4:Y:S01]  /*8e740*/  LDL.LU.64 R10, [R1+0x28d8] ;  /* 0x0028d800010a7983 */ /* 0x002f220000300a00 */
[----:B------:R-:W1:Y:S01]  /*8e750*/  LDC R0, c[0x0][0x22c] ;  /* 0x00008b00ff007b82 */ /* 0x000e620000000800 */
[----:B--2---:R-:W-:-:S02]  /*8e760*/  ISETP.LT.AND P2, PT, R122, R136, !P0 ;  /* 0x000000887a00720c */ /* 0x004fc40004741270 */
[----:B------:R-:W1:Y:S04]  /*8e770*/  LDL.LU R140, [R1+0x243c] ;  /* 0x00243c00018c7983 */ /* 0x000e680000300800 */
[----:B------:R-:W2:Y:S01]  /*8e780*/  LDL.LU R136, [R1+0x2438] ;  /* 0x0024380001887983 */ /* 0x000ea20000300800 */
[----:B------:R-:W3:Y:S01]  /*8e790*/  LDC R122, c[0x0][0x22c] ;  /* 0x00008b00ff7a7b82 */ /* 0x000ee20000000800 */
[----:B------:R-:W-:Y:S02]  /*8e7a0*/  ISETP.LT.AND P5, PT, R56, R138, !P0 ;  /* 0x0000008a3800720c */ /* 0x000fe400047a1270 */
[----:B------:R-:W4:Y:S04]  /*8e7b0*/  LDL.LU R56, [R1+0x2434] ;  /* 0x0024340001387983 */ /* 0x000f280000300800 */
[----:B------:R-:W-:Y:S01]  /*8e7c0*/  @P4 STG.E desc[UR60][R158.64], R144 ;  /* 0x000000909e004986 */ /* 0x000fe2000c10193c */
[----:B------:R-:W-:Y:S01]  /*8e7d0*/  ISETP.LT.AND P4, PT, R139, R141, !P0 ;  /* 0x0000008d8b00720c */ /* 0x000fe20004781270 */
[----:B------:R-:W1:Y:S02]  /*8e7e0*/  LDC R138, c[0x0][0x22c] ;  /* 0x00008b00ff8a7b82 */ /* 0x000e640000000800 */
[----:B------:R3:W-:Y:S04]  /*8e7f0*/  @P3 STG.E desc[UR60][R162.64], R124 ;  /* 0x0000007ca2003986 */ /* 0x0007e8000c10193c */
[----:B------:R3:W-:Y:S02]  /*8e800*/  @P2 STG.E desc[UR60][R154.64], R57 ;  /* 0x000000399a002986 */ /* 0x0007e4000c10193c */
[----:B------:R-:W1:Y:S02]  /*8e810*/  LDC R139, c[0x0][0x22c] ;  /* 0x00008b00ff8b7b82 */ /* 0x000e640000000800 */
[----:B---3--:R-:W3:Y:S04]  /*8e820*/  LDL.LU.64 R162, [R1+0x4a0] ;  /* 0x0004a00001a27983 */ /* 0x008ee80000300a00 */
[----:B------:R-:W3:Y:S04]  /*8e830*/  LDL.LU R124, [R1+0xbac] ;  /* 0x000bac00017c7983 */ /* 0x000ee80000300800 */
[----:B------:R-:W3:Y:S04]  /*8e840*/  LDL.LU.64 R154, [R1+0x498] ;  /* 0x00049800019a7983 */ /* 0x000ee80000300a00 */
[----:B------:R-:W3:Y:S04]  /*8e850*/  LDL.LU R57, [R1+0xb9c] ;  /* 0x000b9c0001397983 */ /* 0x000ee80000300800 */
[----:B------:R1:W-:Y:S04]  /*8e860*/  @P4 STG.E desc[UR60][R156.64], R9 ;  /* 0x000000099c004986 */ /* 0x0003e8000c10193c */
[----:B-1----:R-:W3:Y:S01]  /*8e870*/  LDL.LU R9, [R1+0x2430] ;  /* 0x0024300001097983 */ /* 0x002ee20000300800 */
[----:B--2---:R-:W-:-:S03]  /*8e880*/  ISETP.LT.AND P2, PT, R136, R137, !P0 ;  /* 0x000000898800720c */ /* 0x004fc60004741270 */
[----:B------:R-:W2:Y:S01]  /*8e890*/  LDL.LU R136, [R1+0x242c] ;  /* 0x00242c0001887983 */ /* 0x000ea20000300800 */
[----:B------:R-:W-:Y:S01]  /*8e8a0*/  ISETP.LT.AND P6, PT, R123, R252, !P0 ;  /* 0x000000fc7b00720c */ /* 0x000fe200047c1270 */
[----:B------:R-:W1:Y:S01]  /*8e8b0*/  LDC R137, c[0x0][0x22c] ;  /* 0x00008b00ff897b82 */ /* 0x000e620000000800 */
[----:B----4-:R-:W-:Y:S02]  /*8e8c0*/  ISETP.LT.AND P4, PT, R56, R122, !P0 ;  /* 0x0000007a3800720c */ /* 0x010fe40004781270 */
[----:B------:R-:W4:Y:S01]  /*8e8d0*/  LDL.LU R56, [R1+0x2428] ;  /* 0x0024280001387983 */ /* 0x000f220000300800 */
[----:B------:R-:W-:-:S03]  /*8e8e0*/  ISETP.LT.AND P3, PT, R140, R0, !P0 ;  /* 0x000000008c00720c */ /* 0x000fc60004761270 */
[----:B------:R-:W2:Y:S01]  /*8e8f0*/  LDL.LU R122, [R1+0x2424] ;  /* 0x00242400017a7983 */ /* 0x000ea20000300800 */
[----:B------:R-:W4:Y:S03]  /*8e900*/  LDC R123, c[0x0][0x22c] ;  /* 0x00008b00ff7b7b82 */ /* 0x000f260000000800 */
[----:B------:R-:W-:Y:S04]  /*8e910*/  @P5 STG.E desc[UR60][R146.64], R145 ;  /* 0x0000009192005986 */ /* 0x000fe8000c10193c */
[----:B------:R-:W-:Y:S01]  /*8e920*/  @P6 STG.E desc[UR60][R166.64], R125 ;  /* 0x0000007da6006986 */ /* 0x000fe2000c10193c */
[----:B------:R-:W2:Y:S03]  /*8e930*/  LDC R252, c[0x0][0x22c] ;  /* 0x00008b00fffc7b82 */ /* 0x000ea60000000800 */
[----:B------:R3:W-:Y:S04]  /*8e940*/  @P3 STG.E desc[UR60][R164.64], R8 ;  /* 0x00000008a4003986 */ /* 0x0007e8000c10193c */
[----:B------:R-:W2:Y:S01]  /*8e950*/  LDL.LU.64 R142, [R1+0x490] ;  /* 0x00049000018e7983 */ /* 0x000ea20000300a00 */
[----:B------:R-:W1:Y:S03]  /*8e960*/  LDC R0, c[0x0][0x22c] ;  /* 0x00008b00ff007b82 */ /* 0x000e660000000800 */
[----:B---3--:R-:W3:Y:S05]  /*8e970*/  LDL.LU R8, [R1+0xb80] ;  /* 0x000b800001087983 */ /* 0x008eea0000300800 */
[----:B------:R-:W1:Y:S01]  /*8e980*/  LDC R125, c[0x0][0x22c] ;  /* 0x00008b00ff7d7b82 */ /* 0x000e620000000800 */
[----:B------:R-:W3:Y:S04]  /*8e990*/  LDL.LU.64 R160, [R1+0x488] ;  /* 0x0004880001a07983 */ /* 0x000ee80000300a00 */
[----:B------:R-:W3:Y:S03]  /*8e9a0*/  LDL.LU R156, [R1+0xb70] ;  /* 0x000b7000019c7983 */ /* 0x000ee60000300800 */
[----:B------:R-:W1:Y:S01]  /*8e9b0*/  LDC R140, c[0x0][0x22c] ;  /* 0x00008b00ff8c7b82 */ /* 0x000e620000000800 */
[----:B------:R-:W3:Y:S04]  /*8e9c0*/  LDL.LU.64 R158, [R1+0x480] ;  /* 0x00048000019e7983 */ /* 0x000ee80000300a00 */
[----:B------:R-:W3:Y:S01]  /*8e9d0*/  LDL.LU R157, [R1+0xb84] ;  /* 0x000b8400019d7983 */ /* 0x000ee20000300800 */
[----:B------:R-:W-:-:S03]  /*8e9e0*/  ISETP.LT.AND P3, PT, R9, R139, !P0 ;  /* 0x0000008b0900720c */ /* 0x000fc60004761270 */
[----:B------:R-:W3:Y:S04]  /*8e9f0*/  LDL.LU.64 R146, [R1+0x478] ;  /* 0x0004780001927983 */ /* 0x000ee80000300a00 */
[----:B------:R-:W3:Y:S04]  /*8ea00*/  LDL.LU R166, [R1+0xb74] ;  /* 0x000b740001a67983 */ /* 0x000ee80000300800 */
[----:B------:R-:W1:Y:S04]  /*8ea10*/  LDL.LU R9, [R1+0x2420] ;  /* 0x0024200001097983 */ /* 0x000e680000300800 */
[----:B------:R-:W3:Y:S04]  /*8ea20*/  LDL.LU.64 R144, [R1+0x470] ;  /* 0x0004700001907983 */ /* 0x000ee80000300a00 */
[----:B------:R-:W3:Y:S04]  /*8ea30*/  LDL.LU R167, [R1+0xb88] ;  /* 0x000b880001a77983 */ /* 0x000ee80000300800 */
[----:B------:R4:W-:Y:S04]  /*8ea40*/  @P2 STG.E desc[UR60][R162.64], R124 ;  /* 0x0000007ca2002986 */ /* 0x0009e8000c10193c */
[----:B------:R-:W3:Y:S04]  /*8ea50*/  LDL.LU.64 R164, [R1+0x468] ;  /* 0x0004680001a47983 */ /* 0x000ee80000300a00 */
[----:B------:R2:W-:Y:S04]  /*8ea60*/  @P4 STG.E desc[UR60][R154.64], R57 ;  /* 0x000000399a004986 */ /* 0x0005e8000c10193c */
[----:B----4-:R-:W4:Y:S01]  /*8ea70*/  LDL.LU R124, [R1+0xb78] ;  /* 0x000b7800017c7983 */ /* 0x010f220000300800 */
[----:B------:R-:W-:-:S03]  /*8ea80*/  ISETP.LT.AND P2, PT, R56, R123, !P0 ;  /* 0x0000007b3800720c */ /* 0x000fc60004741270 */
[----:B------:R-:W4:Y:S04]  /*8ea90*/  LDL.LU R56, [R1+0x241c] ;  /* 0x00241c0001387983 */ /* 0x000f280000300800 */
[----:B--2---:R-:W2:Y:S01]  /*8eaa0*/  LDL.LU R57, [R1+0x2418] ;  /* 0x0024180001397983 */ /* 0x004ea20000300800 */
[----:B------:R-:W-:Y:S02]  /*8eab0*/  ISETP.LT.AND P5, PT, R122, R252, !P0 ;  /* 0x000000fc7a00720c */ /* 0x000fe400047a1270 */
[----:B------:R-:W-:Y:S01]  /*8eac0*/  ISETP.LT.AND P6, PT, R136, R138, !P0 ;  /* 0x0000008a8800720c */ /* 0x000fe200047c1270 */
[----:B------:R-:W2:Y:S01]  /*8ead0*/  LDL.LU R139, [R1+0x2414] ;  /* 0x00241400018b7983 */ /* 0x000ea20000300800 */
[----:B------:R-:W2:Y:S03]  /*8eae0*/  LDC R138, c[0x0][0x22c] ;  /* 0x00008b00ff8a7b82 */ /* 0x000ea60000000800 */
[----:B------:R-:W2:Y:S04]  /*8eaf0*/  LDL.LU R122, [R1+0x2410] ;  /* 0x00241000017a7983 */ /* 0x000ea80000300800 */
[----:B------:R-:W2:Y:S01]  /*8eb00*/  LDL.LU.64 R162, [R1+0x460] ;  /* 0x0004600001a27983 */ /* 0x000ea20000300a00 */
[----:B------:R-:W2:Y:S03]  /*8eb10*/  LDC R136, c[0x0][0x22c] ;  /* 0x00008b00ff887b82 */ /* 0x000ea60000000800 */
[----:B------:R-:W2:Y:S04]  /*8eb20*/  LDL.LU R123, [R1+0xb8c] ;  /* 0x000b8c00017b7983 */ /* 0x000ea80000300800 */
[----:B------:R-:W2:Y:S01]  /*8eb30*/  LDL.LU.64 R154, [R1+0x458] ;  /* 0x00045800019a7983 */ /* 0x000ea20000300a00 */
[----:B------:R-:W2:Y:S03]  /*8eb40*/  LDC R252, c[0x0][0x22c] ;  /* 0x00008b00fffc7b82 */ /* 0x000ea60000000800 */
[----:B---3--:R3:W-:Y:S04]  /*8eb50*/  @P3 STG.E desc[UR60][R142.64], R8 ;  /* 0x000000088e003986 */ /* 0x0087e8000c10193c */
[----:B------:R2:W-:Y:S01]  /*8eb60*/  @P6 STG.E desc[UR60][R160.64], R156 ;  /* 0x0000009ca0006986 */ /* 0x0005e2000c10193c */
[----:B---3--:R-:W3:Y:S03]  /*8eb70*/  LDC R142, c[0x0][0x22c] ;  /* 0x00008b00ff8e7b82 */ /* 0x008ee60000000800 */
[----:B------:R3:W-:Y:S01]  /*8eb80*/  @P2 STG.E desc[UR60][R158.64], R157 ;  /* 0x0000009d9e002986 */ /* 0x0007e2000c10193c */
[----:B-1----:R-:W-:-:S03]  /*8eb90*/  ISETP.LT.AND P4, PT, R9, R0, !P0 ;  /* 0x000000000900720c */ /* 0x002fc60004781270 */
[----:B------:R-:W3:Y:S01]  /*8eba0*/  LDL.LU R9, [R1+0xb7c] ;  /* 0x000b7c0001097983 */ /* 0x000ee20000300800 */
[----:B------:R-:W1:Y:S03]  /*8ebb0*/  LDC R0, c[0x0][0x22c] ;  /* 0x00008b00ff007b82 */ /* 0x000e660000000800 */
[----:B------:R-:W3:Y:S01]  /*8ebc0*/  LDL.LU R8, [R1+0xb60] ;  /* 0x000b600001087983 */ /* 0x000ee20000300800 */
[----:B----4-:R-:W-:-:S03]  /*8ebd0*/  ISETP.LT.AND P3, PT, R56, R137, !P0 ;  /* 0x000000893800720c */ /* 0x010fc60004761270 */
[----:B------:R-:W4:Y:S01]  /*8ebe0*/  LDL.LU R56, [R1+0x240c] ;  /* 0x00240c0001387983 */ /* 0x000f220000300800 */
[----:B------:R-:W1:Y:S01]  /*8ebf0*/  LDC R137, c[0x0][0x22c] ;  /* 0x00008b00ff897b82 */ /* 0x000e620000000800 */
[----:B--2---:R-:W-:Y:S02]  /*8ec00*/  ISETP.LT.AND P2, PT, R57, R125, !P0 ;  /* 0x0000007d3900720c */ /* 0x004fe40004741270 */
[----:B------:R-:W2:Y:S04]  /*8ec10*/  LDL.LU R125, [R1+0x2408] ;  /* 0x00240800017d7983 */ /* 0x000ea80000300800 */
[----:B------:R-:W-:Y:S04]  /*8ec20*/  @P5 STG.E desc[UR60][R146.64], R166 ;  /* 0x000000a692005986 */ /* 0x000fe8000c10193c */
[----:B------:R-:W1:Y:S04]  /*8ec30*/  LDL.LU R57, [R1+0x2404] ;  /* 0x0024040001397983 */ /* 0x000e680000300800 */
[----:B------:R-:W-:Y:S01]  /*8ec40*/  @P4 STG.E desc[UR60][R144.64], R167 ;  /* 0x000000a790004986 */ /* 0x000fe2000c10193c */
[----:B------:R-:W-:-:S03]  /*8ec50*/  ISETP.LT.AND P4, PT, R139, R140, !P0 ;  /* 0x0000008c8b00720c */ /* 0x000fc60004781270 */
[----:B------:R-:W4:Y:S04]  /*8ec60*/  LDL.LU.64 R152, [R1+0x448] ;  /* 0x0004480001987983 */ /* 0x000f280000300a00 */
[----:B------:R-:W4:Y:S04]  /*8ec70*/  LDL.LU R160, [R1+0xb50] ;  /* 0x000b500001a07983 */ /* 0x000f280000300800 */
[----:B------:R-:W4:Y:S04]  /*8ec80*/  LDL.LU.64 R140, [R1+0x440] ;  /* 0x00044000018c7983 */ /* 0x000f280000300a00 */
[----:B------:R-:W4:Y:S04]  /*8ec90*/  LDL.LU R161, [R1+0xb64] ;  /* 0x000b640001a17983 */ /* 0x000f280000300800 */
[----:B------:R3:W-:Y:S04]  /*8eca0*/  @P3 STG.E desc[UR60][R164.64], R124 ;  /* 0x0000007ca4003986 */ /* 0x0007e8000c10193c */
[----:B---3--:R-:W3:Y:S01]  /*8ecb0*/  LDL.LU.64 R158, [R1+0x438] ;  /* 0x00043800019e7983 */ /* 0x008ee20000300a00 */
[----:B------:R-:W-:-:S02]  /*8ecc0*/  ISETP.LT.AND P5, PT, R122, R138, !P0 ;  /* 0x0000008a7a00720c */ /* 0x000fc400047a1270 */
[----:B------:R-:W3:Y:S01]  /*8ecd0*/  LDC R122, c[0x0][0x22c] ;  /* 0x00008b00ff7a7b82 */ /* 0x000ee20000000800 */
[----:B------:R2:W-:Y:S04]  /*8ece0*/  @P2 STG.E desc[UR60][R162.64], R123 ;  /* 0x0000007ba2002986 */ /* 0x0005e8000c10193c */
[----:B------:R-:W3:Y:S03]  /*8ecf0*/  LDL.LU R124, [R1+0xb54] ;  /* 0x000b5400017c7983 */ /* 0x000ee60000300800 */
[----:B------:R-:W3:Y:S01]  /*8ed00*/  LDC R138, c[0x0][0x22c] ;  /* 0x00008b00ff8a7b82 */ /* 0x000ee20000000800 */
[----:B--2---:R-:W2:Y:S04]  /*8ed10*/  LDL.LU.64 R162, [R1+0x430] ;  /* 0x0004300001a27983 */ /* 0x004ea80000300a00 */
[----:B------:R-:W2:Y:S04]  /*8ed20*/  LDL.LU R123, [R1+0xb68] ;  /* 0x000b6800017b7983 */ /* 0x000ea80000300800 */
[----:B------:R-:W3:Y:S04]  /*8ed30*/  LDL.LU R139, [R1+0x2400] ;  /* 0x00240000018b7983 */ /* 0x000ee80000300800 */
[----:B------:R-:W-:Y:S04]  /*8ed40*/  @P4 STG.E desc[UR60][R154.64], R9 ;  /* 0x000000099a004986 */ /* 0x000fe8000c10193c */
[----:B------:R1:W-:Y:S01]  /*8ed50*/  @P5 STG.E desc[UR60][R10.64], R8 ;  /* 0x000000080a005986 */ /* 0x0003e2000c10193c */
[----:B------:R-:W-:-:S03]  /*8ed60*/  ISETP.LT.AND P3, PT, R125, R136, !P0 ;  /* 0x000000887d00720c */ /* 0x000fc60004761270 */
[----:B------:R-:W2:Y:S04]  /*8ed70*/  LDL.LU R136, [R1+0x23fc] ;  /* 0x0023fc0001887983 */ /* 0x000ea80000300800 */
[----:B-1----:R-:W2:Y:S04]  /*8ed80*/  LDL.LU R11, [R1+0x23f8] ;  /* 0x0023f800010b7983 */ /* 0x002ea80000300800 */
[----:B------:R-:W2:Y:S04]  /*8ed90*/  LDL.LU R9, [R1+0x23f4] ;  /* 0x0023f40001097983 */ /* 0x000ea80000300800 */
[----:B------:R-:W2:Y:S01]  /*8eda0*/  LDL.LU R10, [R1+0x23f0] ;  /* 0x0023f000010a7983 */ /* 0x000ea20000300800 */
[----:B----4-:R-:W-:-:S02]  /*8edb0*/  ISETP.LT.AND P6, PT, R56, R252, !P0 ;  /* 0x000000fc3800720c */ /* 0x010fc400047c1270 */
[----:B------:R-:W1:Y:S01]  /*8edc0*/  LDC R56, c[0x0][0x22c] ;  /* 0x00008b00ff387b82 */ /* 0x000e620000000800 */
[----:B------:R-:W-:Y:S01]  /*8edd0*/  ISETP.LT.AND P2, PT, R57, R0, !P0 ;  /* 0x000000003900720c */ /* 0x000fe20004741270 */
[----:B------:R-:W4:Y:S04]  /*8ede0*/  LDL.LU.64 R164, [R1+0x428] ;  /* 0x0004280001a47983 */ /* 0x000f280000300a00 */
[----:B------:R-:W4:Y:S02]  /*8edf0*/  LDL.LU R57, [R1+0xb58] ;  /* 0x000b580001397983 */ /* 0x000f240000300800 */
[----:B------:R-:W1:Y:S02]  /*8ee00*/  LDC R252, c[0x0][0x22c] ;  /* 0x00008b00fffc7b82 */ /* 0x000e640000000800 */
[----:B------:R-:W4:Y:S04]  /*8ee10*/  LDL.LU.64 R156, [R1+0x420] ;  /* 0x00042000019c7983 */ /* 0x000f280000300a00 */
[----:B------:R-:W4:Y:S02]  /*8ee20*/  LDL.LU R166, [R1+0xb6c] ;  /* 0x000b6c0001a67983 */ /* 0x000f240000300800 */
[----:B------:R-:W4:Y:S02]  /*8ee30*/  LDC R0, c[0x0][0x22c] ;  /* 0x00008b00ff007b82 */ /* 0x000f240000000800 */
[----:B------:R-:W4:Y:S04]  /*8ee40*/  LDL.LU.64 R146, [R1+0x418] ;  /* 0x0004180001927983 */ /* 0x000f280000300a00 */
[----:B------:R-:W4:Y:S04]  /*8ee50*/  LDL.LU R125, [R1+0xb5c] ;  /* 0x000b5c00017d7983 */ /* 0x000f280000300800 */
[----:B------:R-:W4:Y:S04]  /*8ee60*/  LDL.LU.64 R144, [R1+0x410] ;  /* 0x0004100001907983 */ /* 0x000f280000300a00 */
[----:B------:R-:W4:Y:S04]  /*8ee70*/  LDL.LU R167, [R1+0xb40] ;  /* 0x000b400001a77983 */ /* 0x000f280000300800 */
[----:B------:R-:W4:Y:S04]  /*8ee80*/  LDL.LU.64 R154, [R1+0x408] ;  /* 0x00040800019a7983 */ /* 0x000f280000300a00 */
[----:B------:R-:W4:Y:S01]  /*8ee90*/  LDL.LU R8, [R1+0xb30] ;  /* 0x000b300001087983 */ /* 0x000f220000300800 */
[----:B---3--:R-:W-:-:S03]  /*8eea0*/  ISETP.LT.AND P4, PT, R139, R142, !P0 ;  /* 0x0000008e8b00720c */ /* 0x008fc60004781270 */
[----:B------:R-:W3:Y:S01]  /*8eeb0*/  LDL.LU R139, [R1+0x23ec] ;  /* 0x0023ec00018b7983 */ /* 0x000ee20000300800 */
[----:B------:R-:W3:Y:S03]  /*8eec0*/  LDC R142, c[0x0][0x22c] ;  /* 0x00008b00ff8e7b82 */ /* 0x000ee60000000800 */
[----:B------:R-:W-:Y:S04]  /*8eed0*/  @P6 STG.E desc[UR60][R152.64], R160 ;  /* 0x000000a098006986 */ /* 0x000fe8000c10193c */
[----:B------:R-:W-:Y:S04]  /*8eee0*/  @P3 STG.E desc[UR60][R140.64], R161 ;  /* 0x000000a18c003986 */ /* 0x000fe8000c10193c */
[----:B------:R1:W-:Y:S02]  /*8eef0*/  @P2 STG.E desc[UR60][R158.64], R124 ;  /* 0x0000007c9e002986 */ /* 0x0003e4000c10193c */
[----:B-1----:R-:W1:Y:S01]  /*8ef00*/  LDC R124, c[0x0][0x22c] ;  /* 0x00008b00ff7c7b82 */ /* 0x002e620000000800 */
[----:B--2---:R-:W-:-:S02]  /*8ef10*/  ISETP.LT.AND P3, PT, R136, R137, !P0 ;  /* 0x000000898800720c */ /* 0x004fc40004761270 */
[----:B------:R-:W2:Y:S05]  /*8ef20*/  LDL.LU R137, [R1+0x23e8] ;  /* 0x0023e80001897983 */ /* 0x000eaa0000300800 */
[----:B------:R-:W1:Y:S01]  /*8ef30*/  LDC R136, c[0x0][0x22c] ;  /* 0x00008b00ff887b82 */ /* 0x000e620000000800 */
[----:B------:R-:W-:Y:S02]  /*8ef40*/  ISETP.LT.AND P2, PT, R9, R56, !P0 ;  /* 0x000000380900720c */ /* 0x000fe40004741270 */
[----:B------:R-:W1:Y:S01]  /*8ef50*/  LDL.LU R9, [R1+0x23e4] ;  /* 0x0023e40001097983 */ /* 0x000e620000300800 */
[----:B------:R-:W-:-:S03]  /*8ef60*/  ISETP.LT.AND P5, PT, R10, R252, !P0 ;  /* 0x000000fc0a00720c */ /* 0x000fc600047a1270 */
[----:B------:R-:W2:Y:S01]  /*8ef70*/  LDL.LU R56, [R1+0x23e0] ;  /* 0x0023e00001387983 */ /* 0x000ea20000300800 */
[----:B------:R-:W-:Y:S01]  /*8ef80*/  ISETP.LT.AND P6, PT, R11, R122, !P0 ;  /* 0x0000007a0b00720c */ /* 0x000fe200047c1270 */
[----:B------:R-:W2:Y:S02]  /*8ef90*/  LDC R252, c[0x0][0x22c] ;  /* 0x00008b00fffc7b82 */ /* 0x000ea40000000800 */
[----:B------:R-:W2:Y:S06]  /*8efa0*/  LDL.LU R10, [R1+0x23dc] ;  /* 0x0023dc00010a7983 */ /* 0x000eac0000300800 */
[----:B------:R-:W2:Y:S01]  /*8efb0*/  LDC R11, c[0x0][0x22c] ;  /* 0x00008b00ff0b7b82 */ /* 0x000ea20000000800 */
[----:B------:R4:W-:Y:S04]  /*8efc0*/  @P4 STG.E desc[UR60][R162.64], R123 ;  /* 0x0000007ba2004986 */ /* 0x0009e8000c10193c */
[----:B----4-:R4:W-:Y:S03]  /*8efd0*/  @P3 STG.E desc[UR60][R164.64], R57 ;  /* 0x00000039a4003986 */ /* 0x0109e6000c10193c */
[----:B------:R-:W2:Y:S01]  /*8efe0*/  LDC R122, c[0x0][0x22c] ;  /* 0x00008b00ff7a7b82 */ /* 0x000ea20000000800 */
[----:B------:R-:W-:Y:S04]  /*8eff0*/  @P6 STG.E desc[UR60][R156.64], R166 ;  /* 0x000000a69c006986 */ /* 0x000fe8000c10193c */
[----:B------:R-:W2:Y:S04]  /*8f000*/  LDL.LU.64 R162, [R1+0x400] ;  /* 0x0004000001a27983 */ /* 0x000ea80000300a00 */
[----:B------:R-:W2:Y:S04]  /*8f010*/  LDL.LU R123, [R1+0xb44] ;  /* 0x000b4400017b7983 */ /* 0x000ea80000300800 */
[----:B------:R3:W-:Y:S04]  /*8f020*/  @P2 STG.E desc[UR60][R146.64], R125 ;  /* 0x0000007d92002986 */ /* 0x0007e8000c10193c */
[----:B----4-:R-:W4:Y:S01]  /*8f030*/  LDL.LU.64 R164, [R1+0x3f8] ;  /* 0x0003f80001a47983 */ /* 0x010f220000300a00 */
[----:B---3--:R-:W-:-:S03]  /*8f040*/  ISETP.LT.AND P4, PT, R139, R0, !P0 ;  /* 0x000000008b00720c */ /* 0x008fc60004781270 */
[----:B------:R-:W-:Y:S01]  /*8f050*/  @P5 STG.E desc[UR60][R144.64], R167 ;  /* 0x000000a790005986 */ /* 0x000fe2000c10193c */
[----:B------:R-:W3:Y:S03]  /*8f060*/  LDC R0, c[0x0][0x22c] ;  /* 0x00008b00ff007b82 */ /* 0x000ee60000000800 */
[----:B------:R-:W4:Y:S05]  /*8f070*/  LDL.LU R57, [R1+0xb34] ;  /* 0x000b340001397983 */ /* 0x000f2a0000300800 */
[----:B------:R-:W3:Y:S01]  /*8f080*/  LDC R125, c[0x0][0x22c] ;  /* 0x00008b00ff7d7b82 */ /* 0x000ee20000000800 */
[----:B------:R3:W-:Y:S04]  /*8f090*/  @P4 STG.E desc[UR60][R154.64], R8 ;  /* 0x000000089a004986 */ /* 0x0007e8000c10193c */
[----:B---3--:R-:W3:Y:S04]  /*8f0a0*/  LDL.LU R8, [R1+0x23d8] ;  /* 0x0023d80001087983 */ /* 0x008ee80000300800 */
[----:B------:R-:W3:Y:S01]  /*8f0b0*/  LDL.LU.64 R154, [R1+0x3f0] ;  /* 0x0003f000019a7983 */ /* 0x000ee20000300a00 */
[----:B-1----:R-:W-:-:S03]  /*8f0c0*/  ISETP.LT.AND P2, PT, R9, R136, !P0 ;  /* 0x000000880900720c */ /* 0x002fc60004741270 */
[----:B------:R-:W3:Y:S01]  /*8f0d0*/  LDL.LU R9, [R1+0xb48] ;  /* 0x000b480001097983 */ /* 0x000ee20000300800 */
[----:B--2---:R-:W-:Y:S01]  /*8f0e0*/  ISETP.LT.AND P3, PT, R137, R138, !P0 ;  /* 0x0000008a8900720c */ /* 0x004fe20004761270 */
[----:B------:R-:W1:Y:S01]  /*8f0f0*/  LDC R136, c[0x0][0x22c] ;  /* 0x00008b00ff887b82 */ /* 0x000e620000000800 */
[----:B------:R-:W-:Y:S02]  /*8f100*/  ISETP.LT.AND P4, PT, R56, R124, !P0 ;  /* 0x0000007c3800720c */ /* 0x000fe40004781270 */
[----:B------:R-:W2:Y:S01]  /*8f110*/  LDL.LU R56, [R1+0x23d4] ;  /* 0x0023d40001387983 */ /* 0x000ea20000300800 */
[----:B------:R-:W-:-:S03]  /*8f120*/  ISETP.LT.AND P6, PT, R10, R11, !P0 ;  /* 0x0000000b0a00720c */ /* 0x000fc600047c1270 */
[----:B------:R-:W2:Y:S01]  /*8f130*/  LDL.LU R11, [R1+0x23d0] ;  /* 0x0023d000010b7983 */ /* 0x000ea20000300800 */
[----:B------:R-:W1:Y:S03]  /*8f140*/  LDC R124, c[0x0][0x22c] ;  /* 0x00008b00ff7c7b82 */ /* 0x000e660000000800 */
[----:B------:R-:W2:Y:S04]  /*8f150*/  LDL.LU.64 R138, [R1+0x3e8] ;  /* 0x0003e800018a7983 */ /* 0x000ea80000300a00 */
[----:B------:R-:W2:Y:S01]  /*8f160*/  LDL.LU R143, [R1+0xb38] ;  /* 0x000b3800018f7983 */ /* 0x000ea20000300800 */
[----:B------:R-:W1:Y:S03]  /*8f170*/  LDC R137, c[0x0][0x22c] ;  /* 0x00008b00ff897b82 */ /* 0x000e660000000800 */
[----:B------:R-:W2:Y:S04]  /*8f180*/  LDL.LU.64 R140, [R1+0x3e0] ;  /* 0x0003e000018c7983 */ /* 0x000ea80000300a00 */
[----:B------:R-:W2:Y:S04]  /*8f190*/  LDL.LU R10, [R1+0xb4c] ;  /* 0x000b4c00010a7983 */ /* 0x000ea80000300800 */
[----:B------:R-:W2:Y:S04]  /*8f1a0*/  LDL.LU.64 R160, [R1+0x3d8] ;  /* 0x0003d80001a07983 */ /* 0x000ea80000300a00 */
[----:B------:R-:W2:Y:S04]  /*8f1b0*/  LDL.LU R166, [R1+0xb3c] ;  /* 0x000b3c0001a67983 */ /* 0x000ea80000300800 */
[----:B------:R-:W2:Y:S04]  /*8f1c0*/  LDL.LU.64 R158, [R1+0x3d0] ;  /* 0x0003d000019e7983 */ /* 0x000ea80000300a00 */
[----:B------:R-:W2:Y:S04]  /*8f1d0*/  LDL.LU R167, [R1+0xb20] ;  /* 0x000b200001a77983 */ /* 0x000ea80000300800 */
[----:B------:R4:W-:Y:S04]  /*8f1e0*/  @P3 STG.E desc[UR60][R162.64], R123 ;  /* 0x0000007ba2003986 */ /* 0x0009e8000c10193c */
[----:B----4-:R4:W-:Y:S04]  /*8f1f0*/  @P2 STG.E desc[UR60][R164.64], R57 ;  /* 0x00000039a4002986 */ /* 0x0109e8000c10193c */
[----:B------:R-:W4:Y:S01]  /*8f200*/  LDL.LU.64 R162, [R1+0x3c8] ;  /* 0x0003c80001a27983 */ /* 0x000f220000300a00 */
[----:B---3--:R-:W-:-:S03]  /*8f210*/  ISETP.LT.AND P3, PT, R8, R122, !P0 ;  /* 0x0000007a0800720c */ /* 0x008fc60004761270 */
[----:B------:R-:W3:Y:S04]  /*8f220*/  LDL.LU R8, [R1+0xb10] ;  /* 0x000b100001087983 */ /* 0x000ee80000300800 */
[----:B------:R-:W3:Y:S04]  /*8f230*/  LDL.LU R122, [R1+0x23cc] ;  /* 0x0023cc00017a7983 */ /* 0x000ee80000300800 */
[----:B------:R1:W-:Y:S01]  /*8f240*/  @P4 STG.E desc[UR60][R154.64], R9 ;  /* 0x000000099a004986 */ /* 0x0003e2000c10193c */
[----:B--2---:R-:W-:-:S03]  /*8f250*/  ISETP.LT.AND P2, PT, R11, R0, !P0 ;  /* 0x000000000b00720c */ /* 0x004fc60004741270 */
[----:B------:R-:W2:Y:S01]  /*8f260*/  LDL.LU R11, [R1+0x23c8] ;  /* 0x0023c800010b7983 */ /* 0x000ea20000300800 */
[----:B------:R-:W-:Y:S01]  /*8f270*/  ISETP.LT.AND P5, PT, R56, R252, !P0 ;  /* 0x000000fc3800720c */ /* 0x000fe200047a1270 */
[----:B------:R-:W2:Y:S02]  /*8f280*/  LDC R0, c[0x0][0x22c] ;  /* 0x00008b00ff007b82 */ /* 0x000ea40000000800 */
[----:B------:R-:W2:Y:S04]  /*8f290*/  LDL.LU R123, [R1+0x23c4] ;  /* 0x0023c400017b7983 */ /* 0x000ea80000300800 */
[----:B------:R-:W2:Y:S02]  /*8f2a0*/  LDL.LU.64 R156, [R1+0x3c0] ;  /* 0x0003c000019c7983 */ /* 0x000ea40000300a00 */
[----:B------:R-:W2:Y:S02]  /*8f2b0*/  LDC R252, c[0x0][0x22c] ;  /* 0x00008b00fffc7b82 */ /* 0x000ea40000000800 */
[----:B------:R-:W2:Y:S04]  /*8f2c0*/  LDL.LU R144, [R1+0xb24] ;  /* 0x000b240001907983 */ /* 0x000ea80000300800 */
[----:B------:R-:W2:Y:S04]  /*8f2d0*/  LDL.LU.64 R146, [R1+0x3b8] ;  /* 0x0003b80001927983 */ /* 0x000ea80000300a00 */
[----:B------:R-:W2:Y:S04]  /*8f2e0*/  LDL.LU R145, [R1+0xb14] ;  /* 0x000b140001917983 */ /* 0x000ea80000300800 */
[----:B----4-:R-:W4:Y:S04]  /*8f2f0*/  LDL.LU.64 R164, [R1+0x3b0] ;  /* 0x0003b00001a47983 */ /* 0x010f280000300a00 */
[----:B------:R-:W4:Y:S04]  /*8f300*/  LDL.LU R57, [R1+0xb28] ;  /* 0x000b280001397983 */ /* 0x000f280000300800 */
[----:B-1----:R-:W4:Y:S04]  /*8f310*/  LDL.LU R9, [R1+0x23c0] ;  /* 0x0023c00001097983 */ /* 0x002f280000300800 */
[----:B------:R-:W4:Y:S04]  /*8f320*/  LDL.LU.64 R154, [R1+0x3a8] ;  /* 0x0003a800019a7983 */ /* 0x000f280000300a00 */
[----:B------:R-:W4:Y:S04]  /*8f330*/  LDL.LU R56, [R1+0xb18] ;  /* 0x000b180001387983 */ /* 0x000f280000300800 */
[----:B------:R1:W-:Y:S04]  /*8f340*/  @P6 STG.E desc[UR60][R138.64], R143 ;  /* 0x0000008f8a006986 */ /* 0x0003e8000c10193c */
[----:B------:R3:W-:Y:S04]  /*8f350*/  @P3 STG.E desc[UR60][R140.64], R10 ;  /* 0x0000000a8c003986 */ /* 0x0007e8000c10193c */
[----:B------:R-:W-:Y:S04]  /*8f360*/  @P5 STG.E desc[UR60][R160.64], R166 ;  /* 0x000000a6a0005986 */ /* 0x000fe8000c10193c */
[----:B------:R-:W-:Y:S01]  /*8f370*/  @P2 STG.E desc[UR60][R158.64], R167 ;  /* 0x000000a79e002986 */ /* 0x000fe2000c10193c */
[----:B-1----:R-:W1:Y:S08]  /*8f380*/  LDC R138, c[0x0][0x22c] ;  /* 0x00008b00ff8a7b82 */ /* 0x002e700000000800 */
[----:B------:R-:W1:Y:S01]  /*8f390*/  LDC R139, c[0x0][0x22c] ;  /* 0x00008b00ff8b7b82 */ /* 0x000e620000000800 */
[----:B---3--:R-:W-:-:S02]  /*8f3a0*/  ISETP.LT.AND P4, PT, R122, R125, !P0 ;  /* 0x0000007d7a00720c */ /* 0x008fc40004781270 */
[----:B------:R-:W3:Y:S05]  /*8f3b0*/  LDL.LU R122, [R1+0x23bc] ;  /* 0x0023bc00017a7983 */ /* 0x000eea0000300800 */
[----:B------:R-:W1:Y:S01]  /*8f3c0*/  LDC R125, c[0x0][0x22c] ;  /* 0x00008b00ff7d7b82 */ /* 0x000e620000000800 */
[----:B------:R-:W3:Y:S07]  /*8f3d0*/  LDL.LU R10, [R1+0x23b8] ;  /* 0x0023b800010a7983 */ /* 0x000eee0000300800 */
[----:B------:R-:W1:Y:S01]  /*8f3e0*/  LDC R143, c[0x0][0x22c] ;  /* 0x00008b00ff8f7b82 */ /* 0x000e620000000800 */
[----:B--2---:R-:W-:-:S02]  /*8f3f0*/  ISETP.LT.AND P6, PT, R123, R124, !P0 ;  /* 0x0000007c7b00720c */ /* 0x004fc400047c1270 */
[----:B------:R-:W1:Y:S01]  /*8f400*/  LDL.LU R123, [R1+0x23b4] ;  /* 0x0023b400017b7983 */ /* 0x000e620000300800 */
[----:B------:R-:W-:-:S04]  /*8f410*/  ISETP.LT.AND P3, PT, R11, R137, !P0 ;  /* 0x000000890b00720c */ /* 0x000fc80004761270 */
[----:B------:R-:W2:Y:S08]  /*8f420*/  LDC R124, c[0x0][0x22c] ;  /* 0x00008b00ff7c7b82 */ /* 0x000eb00000000800 */
[----:B------:R-:W2:Y:S01]  /*8f430*/  LDC R11, c[0x0][0x22c] ;  /* 0x00008b00ff0b7b82 */ /* 0x000ea20000000800 */
[----:B----4-:R-:W-:Y:S01]  /*8f440*/  ISETP.LT.AND P2, PT, R9, R136, !P0 ;  /* 0x000000880900720c */ /* 0x010fe20004741270 */
[----:B------:R4:W-:Y:S06]  /*8f450*/  @P4 STG.E desc[UR60][R162.64], R8 ;  /* 0x00000008a2004986 */ /* 0x0009ec000c10193c */
[----:B------:R-:W2:Y:S01]  /*8f460*/  LDC R137, c[0x0][0x22c] ;  /* 0x00008b00ff897b82 */ /* 0x000ea20000000800 */
[----:B------:R-:W2:Y:S07]  /*8f470*/  LDL.LU R9, [R1+0x23b0] ;  /* 0x0023b00001097983 */ /* 0x000eae0000300800 */
[----:B------:R-:W2:Y:S01]  /*8f480*/  LDC R136, c[0x0][0x22c] ;  /* 0x00008b00ff887b82 */ /* 0x000ea20000000800 */
[----:B----4-:R-:W4:Y:S04]  /*8f490*/  LDL.LU.64 R162, [R1+0x3a0] ;  /* 0x0003a00001a27983 */ /* 0x010f280000300a00 */
[----:B------:R-:W4:Y:S04]  /*8f4a0*/  LDL.LU R8, [R1+0xb2c] ;  /* 0x000b2c0001087983 */ /* 0x000f280000300800 */
[----:B------:R-:W-:Y:S04]  /*8f4b0*/  @P3 STG.E desc[UR60][R156.64], R144 ;  /* 0x000000909c003986 */ /* 0x000fe8000c10193c */
[----:B------:R-:W4:Y:S04]  /*8f4c0*/  LDL.LU.64 R166, [R1+0x398] ;  /* 0x0003980001a67983 */ /* 0x000f280000300a00 */
[----:B------:R-:W-:Y:S04]  /*8f4d0*/  @P6 STG.E desc[UR60][R146.64], R145 ;  /* 0x0000009192006986 */ /* 0x000fe8000c10193c */
[----:B------:R3:W-:Y:S02]  /*8f4e0*/  @P2 STG.E desc[UR60][R164.64], R57 ;  /* 0x00000039a4002986 */ /* 0x0007e4000c10193c */
[----:B---3--:R-:W-:-:S02]  /*8f4f0*/  ISETP.LT.AND P4, PT, R10, R0, !P0 ;  /* 0x000000000a00720c */ /* 0x008fc40004781270 */
[----:B------:R-:W3:Y:S01]  /*8f500*/  LDL.LU R10, [R1+0xb1c] ;  /* 0x000b1c00010a7983 */ /* 0x000ee20000300800 */
[----:B------:R-:W-:Y:S01]  /*8f510*/  ISETP.LT.AND P5, PT, R122, R252, !P0 ;  /* 0x000000fc7a00720c */ /* 0x000fe200047a1270 */
[----:B------:R-:W3:Y:S02]  /*8f520*/  LDC R0, c[0x0][0x22c] ;  /* 0x00008b00ff007b82 */ /* 0x000ee40000000800 */
[----:B------:R-:W3:Y:S04]  /*8f530*/  LDL.LU.64 R164, [R1+0x390] ;  /* 0x0003900001a47983 */ /* 0x000ee80000300a00 */
[----:B------:R-:W3:Y:S02]  /*8f540*/  LDL.LU R57, [R1+0xb00] ;  /* 0x000b000001397983 */ /* 0x000ee40000300800 */
[----:B------:R-:W3:Y:S01]  /*8f550*/  LDC R122, c[0x0][0x22c] ;  /* 0x00008b00ff7a7b82 */ /* 0x000ee20000000800 */
[----:B-1----:R-:W-:-:S07]  /*8f560*/  ISETP.LT.AND P3, PT, R123, R125, !P0 ;  /* 0x0000007d7b00720c */ /* 0x002fce0004761270 */
[----:B------:R-:W1:Y:S01]  /*8f570*/  LDC R252, c[0x0][0x22c] ;  /* 0x00008b00fffc7b82 */ /* 0x000e620000000800 */
[----:B------:R-:W3:Y:S04]  /*8f580*/  LDL.LU R125, [R1+0x23ac] ;  /* 0x0023ac00017d7983 */ /* 0x000ee80000300800 */
[----:B------:R-:W3:Y:S01]  /*8f590*/  LDL.LU R123, [R1+0x23a8] ;  /* 0x0023a800017b7983 */ /* 0x000ee20000300800 */
[----:B--2---:R-:W-:-:S03]  /*8f5a0*/  ISETP.LT.AND P2, PT, R9, R11, !P0 ;  /* 0x0000000b0900720c */ /* 0x004fc60004741270 */
[----:B------:R-:W2:Y:S04]  /*8f5b0*/  LDL.LU R9, [R1+0x23a4] ;  /* 0x0023a40001097983 */ /* 0x000ea80000300800 */
[----:B------:R4:W-:Y:S04]  /*8f5c0*/  @P5 STG.E desc[UR60][R154.64], R56 ;  /* 0x000000389a005986 */ /* 0x0009e8000c10193c */
[----:B----4-:R-:W1:Y:S04]  /*8f5d0*/  LDL.LU R56, [R1+0x23a0] ;  /* 0x0023a00001387983 */ /* 0x010e680000300800 */
[----:B------:R-:W4:Y:S04]  /*8f5e0*/  LDL.LU.64 R140, [R1+0x388] ;  /* 0x00038800018c7983 */ /* 0x000f280000300a00 */
[----:B------:R-:W4:Y:S04]  /*8f5f0*/  LDL.LU R11, [R1+0xaf0] ;  /* 0x000af000010b7983 */ /* 0x000f280000300800 */
        /* <DEDUP_REMOVED lines=9> */
[----:B---3--:R-:W3:Y:S04]  /*8f690*/  LDL.LU R8, [R1+0x239c] ;  /* 0x00239c0001087983 */ /* 0x008ee80000300800 */
[----:B------:R-:W3:Y:S04]  /*8f6a0*/  LDL.LU.64 R162, [R1+0x360] ;  /* 0x0003600001a27983 */ /* 0x000ee80000300a00 */
[----:B------:R2:W-:Y:S02]  /*8f6b0*/  @P3 STG.E desc[UR60][R166.64], R10 ;  /* 0x0000000aa6003986 */ /* 0x0005e4000c10193c */
[----:B--2---:R-:W2:Y:S01]  /*8f6c0*/  LDC R10, c[0x0][0x22c] ;  /* 0x00008b00ff0a7b82 */ /* 0x004ea20000000800 */
[----:B------:R-:W-:-:S02]  /*8f6d0*/  ISETP.LT.AND P4, PT, R125, R137, !P0 ;  /* 0x000000897d00720c */ /* 0x000fc40004781270 */
[----:B------:R-:W-:Y:S02]  /*8f6e0*/  ISETP.LT.AND P6, PT, R123, R124, !P0 ;  /* 0x0000007c7b00720c */ /* 0x000fe400047c1270 */
[----:B------:R-:W2:Y:S03]  /*8f6f0*/  LDL.LU R123, [R1+0xb0c] ;  /* 0x000b0c00017b7983 */ /* 0x000ea60000300800 */
[----:B------:R-:W3:Y:S01]  /*8f700*/  LDC R124, c[0x0][0x22c] ;  /* 0x00008b00ff7c7b82 */ /* 0x000ee20000000800 */
[----:B------:R-:W2:Y:S04]  /*8f710*/  LDL.LU R137, [R1+0x2398] ;  /* 0x0023980001897983 */ /* 0x000ea80000300800 */
[----:B------:R-:W2:Y:S01]  /*8f720*/  LDL.LU R125, [R1+0x2394] ;  /* 0x00239400017d7983 */ /* 0x000ea20000300800 */
[----:B------:R-:W-:-:S03]  /*8f730*/  ISETP.LT.AND P3, PT, R9, R122, !P0 ;  /* 0x0000007a0900720c */ /* 0x000fc60004761270 */
[----:B------:R-:W2:Y:S04]  /*8f740*/  LDL.LU R122, [R1+0x2390] ;  /* 0x00239000017a7983 */ /* 0x000ea80000300800 */
[----:B------:R-:W2:Y:S04]  /*8f750*/  LDL.LU R9, [R1+0x238c] ;  /* 0x00238c0001097983 */ /* 0x000ea80000300800 */
[----:B------:R4:W-:Y:S01]  /*8f760*/  @P2 STG.E desc[UR60][R164.64], R57 ;  /* 0x00000039a4002986 */ /* 0x0009e2000c10193c */
[----:B-1----:R-:W-:-:S03]  /*8f770*/  ISETP.LT.AND P5, PT, R56, R252, !P0 ;  /* 0x000000fc3800720c */ /* 0x002fc600047a1270 */
[----:B------:R-:W2:Y:S01]  /*8f780*/  LDL.LU R56, [R1+0x2388] ;  /* 0x0023880001387983 */ /* 0x000ea20000300800 */
[----:B------:R-:W1:Y:S03]  /*8f790*/  LDC R252, c[0x0][0x22c] ;  /* 0x00008b00fffc7b82 */ /* 0x000e660000000800 */
[----:B------:R-:W2:Y:S04]  /*8f7a0*/  LDL.LU.64 R166, [R1+0x358] ;  /* 0x0003580001a67983 */ /* 0x000ea80000300a00 */
[----:B----4-:R4:W-:Y:S04]  /*8f7b0*/  @P4 STG.E desc[UR60][R140.64], R11 ;  /* 0x0000000b8c004986 */ /* 0x0109e8000c10193c */
[----:B------:R-:W2:Y:S04]  /*8f7c0*/  LDL.LU R57, [R1+0xafc] ;  /* 0x000afc0001397983 */ /* 0x000ea80000300800 */
[----:B------:R-:W-:Y:S04]  /*8f7d0*/  @P6 STG.E desc[UR60][R160.64], R156 ;  /* 0x0000009ca0006986 */ /* 0x000fe8000c10193c */
[----:B------:R-:W2:Y:S01]  /*8f7e0*/  LDL.LU.64 R164, [R1+0x350] ;  /* 0x0003500001a47983 */ /* 0x000ea20000300a00 */
[----:B----4-:R-:W4:Y:S03]  /*8f7f0*/  LDC R11, c[0x0][0x22c] ;  /* 0x00008b00ff0b7b82 */ /* 0x010f260000000800 */
[----:B------:R-:W-:Y:S04]  /*8f800*/  @P3 STG.E desc[UR60][R158.64], R157 ;  /* 0x0000009d9e003986 */ /* 0x000fe8000c10193c */
[----:B------:R-:W-:Y:S01]  /*8f810*/  @P5 STG.E desc[UR60][R146.64], R154 ;  /* 0x0000009a92005986 */ /* 0x000fe2000c10193c */
[----:B---3--:R-:W-:-:S03]  /*8f820*/  ISETP.LT.AND P2, PT, R8, R0, !P0 ;  /* 0x000000000800720c */ /* 0x008fc60004741270 */
[----:B------:R-:W3:Y:S01]  /*8f830*/  LDL.LU R8, [R1+0xac0] ;  /* 0x000ac00001087983 */ /* 0x000ee20000300800 */
[----:B------:R-:W1:Y:S09]  /*8f840*/  LDC R0, c[0x0][0x22c] ;  /* 0x00008b00ff007b82 */ /* 0x000e720000000800 */
[----:B------:R4:W-:Y:S01]  /*8f850*/  @P2 STG.E desc[UR60][R144.64], R155 ;  /* 0x0000009b90002986 */ /* 0x0009e2000c10193c */
[----:B--2---:R-:W-:-:S03]  /*8f860*/  ISETP.LT.AND P2, PT, R122, R124, !P0 ;  /* 0x0000007c7a00720c */ /* 0x004fc60004741270 */
[----:B------:R-:W1:Y:S01]  /*8f870*/  LDL.LU R122, [R1+0x2384] ;  /* 0x00238400017a7983 */ /* 0x000e620000300800 */
[----:B------:R-:W-:Y:S01]  /*8f880*/  ISETP.LT.AND P4, PT, R137, R138, !P0 ;  /* 0x0000008a8900720c */ /* 0x000fe20004781270 */
[----:B------:R-:W2:Y:S01]  /*8f890*/  LDC R124, c[0x0][0x22c] ;  /* 0x00008b00ff7c7b82 */ /* 0x000ea20000000800 */
[----:B------:R-:W-:Y:S02]  /*8f8a0*/  ISETP.LT.AND P5, PT, R9, R10, !P0 ;  /* 0x0000000a0900720c */ /* 0x000fe400047a1270 */
[----:B------:R-:W2:Y:S01]  /*8f8b0*/  LDL.LU R9, [R1+0x2380] ;  /* 0x0023800001097983 */ /* 0x000ea20000300800 */
[----:B------:R-:W-:-:S03]  /*8f8c0*/  ISETP.LT.AND P3, PT, R125, R136, !P0 ;  /* 0x000000887d00720c */ /* 0x000fc60004761270 */
[----:B----4-:R-:W4:Y:S01]  /*8f8d0*/  LDL.LU.64 R154, [R1+0x348] ;  /* 0x00034800019a7983 */ /* 0x010f220000300a00 */
[----:B------:R-:W4:Y:S03]  /*8f8e0*/  LDC R137, c[0x0][0x22c] ;  /* 0x00008b00ff897b82 */ /* 0x000f260000000800 */
[----:B------:R-:W4:Y:S04]  /*8f8f0*/  LDL.LU R10, [R1+0xa40] ;  /* 0x000a4000010a7983 */ /* 0x000f280000300800 */
[----:B------:R-:W4:Y:S04]  /*8f900*/  LDL.LU.64 R152, [R1+0x340] ;  /* 0x0003400001987983 */ /* 0x000f280000300a00 */
[----:B------:R-:W4:Y:S04]  /*8f910*/  LDL.LU R146, [R1+0xac4] ;  /* 0x000ac40001927983 */ /* 0x000f280000300800 */
[----:B------:R3:W-:Y:S04]  /*8f920*/  @P4 STG.E desc[UR60][R162.64], R123 ;  /* 0x0000007ba2004986 */ /* 0x0007e8000c10193c */
[----:B------:R-:W4:Y:S04]  /*8f930*/  LDL.LU.64 R140, [R1+0x338] ;  /* 0x00033800018c7983 */ /* 0x000f280000300a00 */
[----:B------:R-:W-:Y:S04]  /*8f940*/  @P3 STG.E desc[UR60][R166.64], R57 ;  /* 0x00000039a6003986 */ /* 0x000fe8000c10193c */
[----:B---3--:R-:W3:Y:S04]  /*8f950*/  LDL.LU R123, [R1+0xa44] ;  /* 0x000a4400017b7983 */ /* 0x008ee80000300800 */
[----:B------:R-:W3:Y:S04]  /*8f960*/  LDL.LU.64 R162, [R1+0x330] ;  /* 0x0003300001a27983 */ /* 0x000ee80000300a00 */
[----:B------:R-:W3:Y:S04]  /*8f970*/  LDL.LU R125, [R1+0xac8] ;  /* 0x000ac800017d7983 */ /* 0x000ee80000300800 */
[----:B------:R1:W-:Y:S01]  /*8f980*/  @P2 STG.E desc[UR60][R164.64], R8 ;  /* 0x00000008a4002986 */ /* 0x0003e2000c10193c */
[----:B--2---:R-:W-:-:S03]  /*8f990*/  ISETP.LT.AND P3, PT, R9, R11, !P0 ;  /* 0x0000000b0900720c */ /* 0x004fc60004761270 */
[----:B------:R-:W2:Y:S01]  /*8f9a0*/  LDL.LU R9, [R1+0x237c] ;  /* 0x00237c0001097983 */ /* 0x000ea20000300800 */
[----:B-1----:R-:W-:Y:S02]  /*8f9b0*/  ISETP.LT.AND P4, PT, R122, R0, !P0 ;  /* 0x000000007a00720c */ /* 0x002fe40004781270 */
[----:B------:R-:W-:Y:S01]  /*8f9c0*/  ISETP.LT.AND P6, PT, R56, R252, !P0 ;  /* 0x000000fc3800720c */ /* 0x000fe200047c1270 */
[----:B------:R-:W2:Y:S01]  /*8f9d0*/  LDL.LU R136, [R1+0x2378] ;  /* 0x0023780001887983 */ /* 0x000ea20000300800 */
[----:B------:R-:W1:Y:S03]  /*8f9e0*/  LDC R56, c[0x0][0x22c] ;  /* 0x00008b00ff387b82 */ /* 0x000e660000000800 */
[----:B------:R-:W2:Y:S04]  /*8f9f0*/  LDL.LU R122, [R1+0x2374] ;  /* 0x00237400017a7983 */ /* 0x000ea80000300800 */
[----:B------:R-:W1:Y:S01]  /*8fa00*/  LDL.LU R8, [R1+0x2370] ;  /* 0x0023700001087983 */ /* 0x000e620000300800 */
        /* <DEDUP_REMOVED lines=12> */
[----:B----4-:R4:W-:Y:S04]  /*8fad0*/  @P5 STG.E desc[UR60][R154.64], R10 ;  /* 0x0000000a9a005986 */ /* 0x0109e8000c10193c */
[----:B------:R-:W2:Y:S04]  /*8fae0*/  LDL.LU R138, [R1+0x236c] ;  /* 0x00236c00018a7983 */ /* 0x000ea80000300800 */
[----:B----4-:R-:W4:Y:S04]  /*8faf0*/  LDL.LU.64 R154, [R1+0x300] ;  /* 0x00030000019a7983 */ /* 0x010f280000300a00 */
[----:B------:R-:W4:Y:S04]  /*8fb00*/  LDL.LU R10, [R1+0x9e4] ;  /* 0x0009e400010a7983 */ /* 0x000f280000300800 */
[----:B------:R-:W-:Y:S04]  /*8fb10*/  @P6 STG.E desc[UR60][R152.64], R146 ;  /* 0x0000009298006986 */ /* 0x000fe8000c10193c */
[----:B---3--:R3:W-:Y:S04]  /*8fb20*/  @P4 STG.E desc[UR60][R140.64], R123 ;  /* 0x0000007b8c004986 */ /* 0x0087e8000c10193c */
[----:B------:R1:W-:Y:S01]  /*8fb30*/  @P3 STG.E desc[UR60][R162.64], R125 ;  /* 0x0000007da2003986 */ /* 0x0003e2000c10193c */
[----:B---3--:R-:W3:Y:S08]  /*8fb40*/  LDC R123, c[0x0][0x22c] ;  /* 0x00008b00ff7b7b82 */ /* 0x008ef00000000800 */
[----:B------:R-:W4:Y:S01]  /*8fb50*/  LDC R140, c[0x0][0x22c] ;  /* 0x00008b00ff8c7b82 */ /* 0x000f220000000800 */
[----:B--2---:R-:W-:-:S02]  /*8fb60*/  ISETP.LT.AND P2, PT, R9, R142, !P0 ;  /* 0x0000008e0900720c */ /* 0x004fc40004741270 */
[----:B------:R-:W2:Y:S05]  /*8fb70*/  LDL.LU R9, [R1+0x2368] ;  /* 0x0023680001097983 */ /* 0x000eaa0000300800 */
[----:B------:R-:W4:Y:S01]  /*8fb80*/  LDC R142, c[0x0][0x22c] ;  /* 0x00008b00ff8e7b82 */ /* 0x000f220000000800 */
[----:B------:R-:W-:Y:S02]  /*8fb90*/  ISETP.LT.AND P4, PT, R136, R139, !P0 ;  /* 0x0000008b8800720c */ /* 0x000fe40004781270 */
[----:B------:R-:W4:Y:S01]  /*8fba0*/  LDL.LU R136, [R1+0x2364] ;  /* 0x0023640001887983 */ /* 0x000f220000300800 */
[----:B-1----:R-:W-:-:S03]  /*8fbb0*/  ISETP.LT.AND P3, PT, R8, R56, !P0 ;  /* 0x000000380800720c */ /* 0x002fc60004761270 */
[----:B------:R-:W3:Y:S04]  /*8fbc0*/  LDL.LU R56, [R1+0x2360] ;  /* 0x0023600001387983 */ /* 0x000ee80000300800 */
[----:B------:R-:W4:Y:S01]  /*8fbd0*/  LDL.LU R8, [R1+0x235c] ;  /* 0x00235c0001087983 */ /* 0x000f220000300800 */
[----:B------:R-:W-:Y:S02]  /*8fbe0*/  ISETP.LT.AND P6, PT, R122, R124, !P0 ;  /* 0x0000007c7a00720c */ /* 0x000fe400047c1270 */
[----:B------:R-:W1:Y:S01]  /*8fbf0*/  LDC R122, c[0x0][0x22c] ;  /* 0x00008b00ff7a7b82 */ /* 0x000e620000000800 */
[----:B------:R1:W-:Y:S04]  /*8fc00*/  @P2 STG.E desc[UR60][R160.64], R57 ;  /* 0x00000039a0002986 */ /* 0x0003e8000c10193c */
[----:B------:R-:W4:Y:S03]  /*8fc10*/  LDL.LU.64 R162, [R1+0x2f8] ;  /* 0x0002f80001a27983 */ /* 0x000f260000300a00 */
[----:B------:R-:W4:Y:S01]  /*8fc20*/  LDC R124, c[0x0][0x22c] ;  /* 0x00008b00ff7c7b82 */ /* 0x000f220000000800 */
[----:B------:R-:W4:Y:S04]  /*8fc30*/  LDL.LU R125, [R1+0x984] ;  /* 0x00098400017d7983 */ /* 0x000f280000300800 */
[----:B------:R2:W-:Y:S03]  /*8fc40*/  @P4 STG.E desc[UR60][R158.64], R11 ;  /* 0x0000000b9e004986 */ /* 0x0005e6000c10193c */
[----:B-1----:R-:W1:Y:S01]  /*8fc50*/  LDC R57, c[0x0][0x22c] ;  /* 0x00008b00ff397b82 */ /* 0x002e620000000800 */
[----:B------:R-:W-:Y:S04]  /*8fc60*/  @P6 STG.E desc[UR60][R156.64], R147 ;  /* 0x000000939c006986 */ /* 0x000fe8000c10193c */
[----:B------:R-:W-:Y:S01]  /*8fc70*/  @P3 STG.E desc[UR60][R144.64], R164 ;  /* 0x000000a490003986 */ /* 0x000fe2000c10193c */
[----:B------:R-:W-:-:S02]  /*8fc80*/  ISETP.LT.AND P5, PT, R138, R252, !P0 ;  /* 0x000000fc8a00720c */ /* 0x000fc400047a1270 */
[----:B------:R-:W1:Y:S11]  /*8fc90*/  LDC R252, c[0x0][0x22c] ;  /* 0x00008b00fffc7b82 */ /* 0x000e760000000800 */
[----:B------:R-:W-:Y:S01]  /*8fca0*/  @P5 STG.E desc[UR60][R166.64], R165 ;  /* 0x000000a5a6005986 */ /* 0x000fe2000c10193c */
[----:B--2---:R-:W-:-:S03]  /*8fcb0*/  ISETP.LT.AND P2, PT, R9, R0, !P0 ;  /* 0x000000000900720c */ /* 0x004fc60004741270 */
[----:B------:R-:W2:Y:S01]  /*8fcc0*/  LDL.LU R9, [R1+0x9e8] ;  /* 0x0009e80001097983 */ /* 0x000ea20000300800 */
[----:B------:R-:W1:Y:S03]  /*8fcd0*/  LDC R0, c[0x0][0x22c] ;  /* 0x00008b00ff007b82 */ /* 0x000e660000000800 */
[----:B------:R-:W2:Y:S01]  /*8fce0*/  LDL.LU R11, [R1+0x2358] ;  /* 0x00235800010b7983 */ /* 0x000ea20000300800 */
[----:B---3--:R-:W-:-:S05]  /*8fcf0*/  ISETP.LT.AND P3, PT, R56, R123, !P0 ;  /* 0x0000007b3800720c */ /* 0x008fca0004761270 */
[----:B----4-:R3:W-:Y:S01]  /*8fd00*/  @P2 STG.E desc[UR60][R154.64], R10 ;  /* 0x0000000a9a002986 */ /* 0x0107e2000c10193c */
[----:B------:R-:W-:-:S03]  /*8fd10*/  ISETP.LT.AND P2, PT, R8, R122, !P0 ;  /* 0x0000007a0800720c */ /* 0x000fc60004741270 */
[----:B------:R-:W4:Y:S04]  /*8fd20*/  LDL.LU R123, [R1+0x2354] ;  /* 0x00235400017b7983 */ /* 0x000f280000300800 */
[----:B------:R-:W4:Y:S04]  /*8fd30*/  LDL.LU R56, [R1+0x2350] ;  /* 0x0023500001387983 */ /* 0x000f280000300800 */
[----:B------:R-:W1:Y:S01]  /*8fd40*/  LDL.LU R8, [R1+0x234c] ;  /* 0x00234c0001087983 */ /* 0x000e620000300800 */
[----:B------:R-:W-:Y:S01]  /*8fd50*/  ISETP.LT.AND P4, PT, R136, R137, !P0 ;  /* 0x000000898800720c */ /* 0x000fe20004781270 */
[----:B---3--:R-:W3:Y:S02]  /*8fd60*/  LDC R10, c[0x0][0x22c] ;  /* 0x00008b00ff0a7b82 */ /* 0x008ee40000000800 */
[----:B------:R-:W3:Y:S04]  /*8fd70*/  LDL.LU.64 R152, [R1+0x2e8] ;  /* 0x0002e80001987983 */ /* 0x000ee80000300a00 */
[----:B------:R-:W3:Y:S02]  /*8fd80*/  LDL.LU R146, [R1+0x988] ;  /* 0x0009880001927983 */ /* 0x000ee40000300800 */
[----:B------:R-:W3:Y:S02]  /*8fd90*/  LDC R137, c[0x0][0x22c] ;  /* 0x00008b00ff897b82 */ /* 0x000ee40000000800 */
[----:B------:R-:W3:Y:S04]  /*8fda0*/  LDL.LU.64 R138, [R1+0x2e0] ;  /* 0x0002e000018a7983 */ /* 0x000ee80000300a00 */
[----:B------:R-:W3:Y:S04]  /*8fdb0*/  LDL.LU R122, [R1+0x9ec] ;  /* 0x0009ec00017a7983 */ /* 0x000ee80000300800 */
[----:B------:R-:W3:Y:S04]  /*8fdc0*/  LDL.LU.64 R160, [R1+0x2d8] ;  /* 0x0002d80001a07983 */ /* 0x000ee80000300a00 */
[----:B------:R-:W3:Y:S04]  /*8fdd0*/  LDL.LU R154, [R1+0x98c] ;  /* 0x00098c00019a7983 */ /* 0x000ee80000300800 */
[----:B------:R-:W3:Y:S04]  /*8fde0*/  LDL.LU.64 R158, [R1+0x2d0] ;  /* 0x0002d000019e7983 */ /* 0x000ee80000300a00 */
[----:B------:R-:W3:Y:S04]  /*8fdf0*/  LDL.LU R155, [R1+0x900] ;  /* 0x00090000019b7983 */ /* 0x000ee80000300800 */
[----:B------:R-:W3:Y:S04]  /*8fe00*/  LDL.LU.64 R156, [R1+0x2c8] ;  /* 0x0002c800019c7983 */ /* 0x000ee80000300a00 */
[----:B------:R2:W-:Y:S04]  /*8fe10*/  @P4 STG.E desc[UR60][R162.64], R125 ;  /* 0x0000007da2004986 */ /* 0x0005e8000c10193c */
[----:B------:R-:W3:Y:S04]  /*8fe20*/  LDL.LU R147, [R1+0x8c0] ;  /* 0x0008c00001937983 */ /* 0x000ee80000300800 */
[----:B--2---:R2:W-:Y:S01]  /*8fe30*/  @P3 STG.E desc[UR60][R130.64], R9 ;  /* 0x0000000982003986 */ /* 0x0045e2000c10193c */
[----:B------:R-:W-:-:S03]  /*8fe40*/  ISETP.LT.AND P5, PT, R11, R124, !P0 ;  /* 0x0000007c0b00720c */ /* 0x000fc600047a1270 */
[----:B------:R-:W3:Y:S01]  /*8fe50*/  LDL.LU.64 R124, [R1+0x2c0] ;  /* 0x0002c000017c7983 */ /* 0x000ee20000300a00 */
[----:B------:R-:W3:Y:S03]  /*8fe60*/  LDC R11, c[0x0][0x22c] ;  /* 0x00008b00ff0b7b82 */ /* 0x000ee60000000800 */
[----:B--2---:R-:W2:Y:S04]  /*8fe70*/  LDL.LU R130, [R1+0x904] ;  /* 0x0009040001827983 */ /* 0x004ea80000300800 */
[----:B------:R-:W2:Y:S04]  /*8fe80*/  LDL.LU R136, [R1+0x2348] ;  /* 0x0023480001887983 */ /* 0x000ea80000300800 */
[----:B------:R-:W2:Y:S01]  /*8fe90*/  LDL.LU R9, [R1+0x2344] ;  /* 0x0023440001097983 */ /* 0x000ea20000300800 */
[----:B-1----:R-:W-:-:S03]  /*8fea0*/  ISETP.LT.AND P3, PT, R8, R0, !P0 ;  /* 0x000000000800720c */ /* 0x002fc60004761270 */
[----:B------:R-:W2:Y:S01]  /*8feb0*/  LDL.LU R8, [R1+0x2340] ;  /* 0x0023400001087983 */ /* 0x000ea20000300800 */
[----:B----4-:R-:W-:Y:S01]  /*8fec0*/  ISETP.LT.AND P6, PT, R123, R252, !P0 ;  /* 0x000000fc7b00720c */ /* 0x010fe200047c1270 */
[----:B------:R-:W1:Y:S02]  /*8fed0*/  LDC R0, c[0x0][0x22c] ;  /* 0x00008b00ff007b82 */ /* 0x000e640000000800 */
[----:B------:R-:W4:Y:S04]  /*8fee0*/  LDL.LU.64 R144, [R1+0x2b8] ;  /* 0x0002b80001907983 */ /* 0x000f280000300a00 */
[----:B------:R-:W4:Y:S01]  /*8fef0*/  LDL.LU R164, [R1+0x8c4] ;  /* 0x0008c40001a47983 */ /* 0x000f220000300800 */
[----:B------:R-:W-:Y:S01]  /*8ff00*/  ISETP.LT.AND P4, PT, R56, R57, !P0 ;  /* 0x000000393800720c */ /* 0x000fe20004781270 */
[----:B------:R-:W1:Y:S02]  /*8ff10*/  LDC R252, c[0x0][0x22c] ;  /* 0x00008b00fffc7b82 */ /* 0x000e640000000800 */
[----:B------:R-:W4:Y:S04]  /*8ff20*/  LDL.LU.64 R166, [R1+0x2b0] ;  /* 0x0002b00001a67983 */ /* 0x000f280000300a00 */
[----:B------:R-:W4:Y:S04]  /*8ff30*/  LDL.LU R165, [R1+0x908] ;  /* 0x0009080001a57983 */ /* 0x000f280000300800 */
[----:B------:R-:W4:Y:S04]  /*8ff40*/  LDL.LU.64 R162, [R1+0x2a8] ;  /* 0x0002a80001a27983 */ /* 0x000f280000300a00 */
[----:B------:R-:W4:Y:S04]  /*8ff50*/  LDL.LU R123, [R1+0x8c8] ;  /* 0x0008c800017b7983 */ /* 0x000f280000300800 */
[----:B------:R-:W4:Y:S04]  /*8ff60*/  LDL.LU.64 R56, [R1+0x2a0] ;  /* 0x0002a00001387983 */ /* 0x000f280000300a00 */
[----:B------:R-:W4:Y:S04]  /*8ff70*/  LDL.LU R131, [R1+0x90c] ;  /* 0x00090c0001837983 */ /* 0x000f280000300800 */
[----:B---3--:R3:W-:Y:S04]  /*8ff80*/  @P2 STG.E desc[UR60][R152.64], R146 ;  /* 0x0000009298002986 */ /* 0x0087e8000c10193c */
[----:B------:R3:W-:Y:S04]  /*8ff90*/  @P5 STG.E desc[UR60][R138.64], R122 ;  /* 0x0000007a8a005986 */ /* 0x0007e8000c10193c */
[----:B---3--:R-:W3:Y:S04]  /*8ffa0*/  LDL.LU.64 R152, [R1+0x28d0] ;  /* 0x0028d00001987983 */ /* 0x008ee80000300a00 */
[----:B------:R-:W3:Y:S04]  /*8ffb0*/  LDL.LU.64 R138, [R1+0x28c8] ;  /* 0x0028c800018a7983 */ /* 0x000ee80000300a00 */
[----:B------:R-:W3:Y:S04]  /*8ffc0*/  LDL.LU R141, [R1+0x233c] ;  /* 0x00233c00018d7983 */ /* 0x000ee80000300800 */
[----:B------:R-:W1:Y:S04]  /*8ffd0*/  LDL.LU R122, [R1+0x2338] ;  /* 0x00233800017a7983 */ /* 0x000e680000300800 */
[----:B------:R-:W-:Y:S04]  /*8ffe0*/  @P6 STG.E desc[UR60][R160.64], R154 ;  /* 0x0000009aa0006986 */ /* 0x000fe8000c10193c */
[----:B------:R2:W-:Y:S02]  /*8fff0*/  @P4 STG.E desc[UR60][R158.64], R155 ;  /* 0x0000009b9e004986 */ /* 0x0005e4000c10193c */
[----:B--2---:R-:W-:-:S02]  /*90000*/  ISETP.LT.AND P2, PT, R136, R140, !P0 ;  /* 0x0000008c8800720c */ /* 0x004fc40004741270 */
[----:B------:R-:W2:Y:S01]  /*90010*/  LDL.LU R140, [R1+0x2334] ;  /* 0x00233400018c7983 */ /* 0x000ea20000300800 */
[----:B------:R-:W-:-:S03]  /*90020*/  ISETP.LT.AND P4, PT, R9, R10, !P0 ;  /* 0x0000000a0900720c */ /* 0x000fc60004781270 */
[----:B------:R-:W2:Y:S01]  /*90030*/  LDL.LU R136, [R1+0x2330] ;  /* 0x0023300001887983 */ /* 0x000ea20000300800 */
[----:B------:R-:W2:Y:S01]  /*90040*/  LDC R10, c[0x0][0x22c] ;  /* 0x00008b00ff0a7b82 */ /* 0x000ea20000000800 */
[----:B------:R-:W-:Y:S02]  /*90050*/  ISETP.LT.AND P6, PT, R8, R11, !P0 ;  /* 0x0000000b0800720c */ /* 0x000fe400047c1270 */
[----:B------:R-:W2:Y:S04]  /*90060*/  LDL.LU.64 R154, [R1+0x298] ;  /* 0x00029800019a7983 */ /* 0x000ea80000300a00 */
[----:B------:R-:W2:Y:S01]  /*90070*/  LDL.LU R9, [R1+0x8cc] ;  /* 0x0008cc0001097983 */ /* 0x000ea20000300800 */
[----:B------:R-:W2:Y:S03]  /*90080*/  LDC R11, c[0x0][0x22c] ;  /* 0x00008b00ff0b7b82 */ /* 0x000ea60000000800 */
[----:B------:R-:W2:Y:S04]  /*90090*/  LDL.LU R8, [R1+0x232c] ;  /* 0x00232c0001087983 */ /* 0x000ea80000300800 */
[----:B------:R-:W-:Y:S04]  /*900a0*/  @P3 STG.E desc[UR60][R156.64], R147 ;  /* 0x000000939c003986 */ /* 0x000fe8000c10193c */
[----:B------:R4:W-:Y:S04]  /*900b0*/  @P2 STG.E desc[UR60][R124.64], R130 ;  /* 0x000000827c002986 */ /* 0x0009e8000c10193c */
[----:B----4-:R-:W-:Y:S04]  /*900c0*/  @P4 STG.E desc[UR60][R144.64], R164 ;  /* 0x000000a490004986 */ /* 0x010fe8000c10193c */
[----:B------:R-:W-:Y:S04]  /*900d0*/  @P6 STG.E desc[UR60][R166.64], R165 ;  /* 0x000000a5a6006986 */ /* 0x000fe8000c10193c */
[----:B------:R-:W4:Y:S04]  /*900e0*/  LDL.LU.64 R124, [R1+0x290] ;  /* 0x00029000017c7983 */ /* 0x000f280000300a00 */
[----:B------:R-:W4:Y:S01]  /*900f0*/  LDL.LU R130, [R1+0x870] ;  /* 0x0008700001827983 */ /* 0x000f220000300800 */
[----:B---3--:R-:W-:-:S03]  /*90100*/  ISETP.LT.AND P3, PT, R141, R142, !P0 ;  /* 0x0000008e8d00720c */ /* 0x008fc60004761270 */
[----:B------:R-:W3:Y:S01]  /*90110*/  LDL.LU R142, [R1+0x2328] ;  /* 0x00232800018e7983 */ /* 0x000ee20000300800 */
[----:B-1----:R-:W-:Y:S02]  /*90120*/  ISETP.LT.AND P5, PT, R122, R252, !P0 ;  /* 0x000000fc7a00720c */ /* 0x002fe400047a1270 */
[----:B------:R-:W1:Y:S07]  /*90130*/  LDC R122, c[0x0][0x22c] ;  /* 0x00008b00ff7a7b82 */ /* 0x000e6e0000000800 */
[----:B------:R1:W-:Y:S01]  /*90140*/  @P3 STG.E desc[UR60][R162.64], R123 ;  /* 0x0000007ba2003986 */ /* 0x0003e2000c10193c */
[----:B------:R-:W3:Y:S03]  /*90150*/  LDC R252, c[0x0][0x22c] ;  /* 0x00008b00fffc7b82 */ /* 0x000ee60000000800 */
[----:B------:R2:W-:Y:S05]  /*90160*/  @P5 STG.E desc[UR60][R56.64], R131 ;  /* 0x0000008338005986 */ /* 0x0005ea000c10193c */
[----:B-1----:R-:W1:Y:S01]  /*90170*/  LDC R123, c[0x0][0x22c] ;  /* 0x00008b00ff7b7b82 */ /* 0x002e620000000800 */
[----:B--2---:R-:W-:-:S07]  /*90180*/  ISETP.LT.AND P2, PT, R140, R0, !P0 ;  /* 0x000000008c00720c */ /* 0x004fce0004741270 */
[----:B------:R-:W2:Y:S01]  /*90190*/  LDC R0, c[0x0][0x22c] ;  /* 0x00008b00ff007b82 */ /* 0x000ea20000000800 */
[----:B------:R-:W-:-:S07]  /*901a0*/  ISETP.LT.AND P4, PT, R136, R137, !P0 ;  /* 0x000000898800720c */ /* 0x000fce0004781270 */
[----:B------:R-:W1:Y:S01]  /*901b0*/  LDC R140, c[0x0][0x22c] ;  /* 0x00008b00ff8c7b82 */ /* 0x000e620000000800 */
[----:B------:R-:W-:Y:S02]  /*901c0*/  ISETP.LT.AND P3, PT, R8, R10, !P0 ;  /* 0x0000000a0800720c */ /* 0x000fe40004761270 */
[----:B------:R-:W2:Y:S04]  /*901d0*/  LDL.LU R8, [R1+0x2324] ;  /* 0x0023240001087983 */ /* 0x000ea80000300800 */
[----:B------:R-:W3:Y:S04]  /*901e0*/  LDL.LU R10, [R1+0x2320] ;  /* 0x00232000010a7983 */ /* 0x000ee80000300800 */
[----:B------:R-:W3:Y:S04]  /*901f0*/  LDL.LU.64 R136, [R1+0x288] ;  /* 0x0002880001887983 */ /* 0x000ee80000300a00 */
[----:B------:R-:W3:Y:S04]  /*90200*/  LDL.LU R141, [R1+0x840] ;  /* 0x00084000018d7983 */ /* 0x000ee80000300800 */
[----:B------:R-:W3:Y:S04]  /*90210*/  LDL.LU.64 R56, [R1+0x280] ;  /* 0x0002800001387983 */ /* 0x000ee80000300a00 */
[----:B------:R-:W3:Y:S04]  /*90220*/  LDL.LU R158, [R1+0x874] ;  /* 0x00087400019e7983 */ /* 0x000ee80000300800 */
[----:B------:R-:W3:Y:S04]  /*90230*/  LDL.LU.64 R160, [R1+0x278] ;  /* 0x0002780001a07983 */ /* 0x000ee80000300a00 */
[----:B------:R-:W3:Y:S04]  /*90240*/  LDL.LU R159, [R1+0x844] ;  /* 0x00084400019f7983 */ /* 0x000ee80000300800 */
[----:B------:R4:W-:Y:S04]  /*90250*/  @P2 STG.E desc[UR60][R154.64], R9 ;  /* 0x000000099a002986 */ /* 0x0009e8000c10193c */
[----:B----4-:R-:W4:Y:S04]  /*90260*/  LDL.LU R9, [R1+0x231c] ;  /* 0x00231c0001097983 */ /* 0x010f280000300800 */
[----:B------:R-:W4:Y:S04]  /*90270*/  LDL.LU.64 R156, [R1+0x270] ;  /* 0x00027000019c7983 */ /* 0x000f280000300a00 */
[----:B------:R-:W4:Y:S04]  /*90280*/  LDL.LU R166, [R1+0x878] ;  /* 0x0008780001a67983 */ /* 0x000f280000300800 */
[----:B------:R-:W4:Y:S04]  /*90290*/  LDL.LU.64 R146, [R1+0x268] ;  /* 0x0002680001927983 */ /* 0x000f280000300a00 */
[----:B------:R-:W4:Y:S04]  /*902a0*/  LDL.LU R167, [R1+0x848] ;  /* 0x0008480001a77983 */ /* 0x000f280000300800 */
[----:B------:R-:W4:Y:S04]  /*902b0*/  LDL.LU.64 R154, [R1+0x260] ;  /* 0x00026000019a7983 */ /* 0x000f280000300a00 */
[----:B------:R-:W4:Y:S04]  /*902c0*/  LDL.LU R131, [R1+0x87c] ;  /* 0x00087c0001837983 */ /* 0x000f280000300800 */
[----:B------:R1:W-:Y:S01]  /*902d0*/  @P4 STG.E desc[UR60][R124.64], R130 ;  /* 0x000000827c004986 */ /* 0x0003e2000c10193c */
[----:B--2---:R-:W-:-:S03]  /*902e0*/  ISETP.LT.AND P6, PT, R8, R11, !P0 ;  /* 0x0000000b0800720c */ /* 0x004fc600047c1270 */
[----:B------:R-:W2:Y:S01]  /*902f0*/  LDL.LU R8, [R1+0x2318] ;  /* 0x0023180001087983 */ /* 0x000ea20000300800 */
[----:B---3--:R-:W-:Y:S01]  /*90300*/  ISETP.LT.AND P2, PT, R142, R143, !P0 ;  /* 0x0000008f8e00720c */ /* 0x008fe20004741270 */
[----:B------:R-:W3:Y:S01]  /*90310*/  LDC R11, c[0x0][0x22c] ;  /* 0x00008b00ff0b7b82 */ /* 0x000ee20000000800 */
[----:B------:R-:W-:Y:S02]  /*90320*/  ISETP.LT.AND P4, PT, R10, R122, !P0 ;  /* 0x0000007a0a00720c */ /* 0x000fe40004781270 */
[----:B------:R-:W3:Y:S04]  /*90330*/  LDL.LU R122, [R1+0x2314] ;  /* 0x00231400017a7983 */ /* 0x000ee80000300800 */
[----:B------:R-:W3:Y:S01]  /*90340*/  LDL.LU.64 R144, [R1+0x258] ;  /* 0x0002580001907983 */ /* 0x000ee20000300a00 */
[----:B------:R-:W3:Y:S03]  /*90350*/  LDC R142, c[0x0][0x22c] ;  /* 0x00008b00ff8e7b82 */ /* 0x000ee60000000800 */
[----:B-1----:R-:W3:Y:S04]  /*90360*/  LDL.LU R130, [R1+0x84c] ;  /* 0x00084c0001827983 */ /* 0x002ee80000300800 */
[----:B------:R-:W3:Y:S01]  /*90370*/  LDL.LU R124, [R1+0x2310] ;  /* 0x00231000017c7983 */ /* 0x000ee20000300800 */
[----:B------:R-:W1:Y:S01]  /*90380*/  LDC R143, c[0x0][0x22c] ;  /* 0x00008b00ff8f7b82 */ /* 0x000e620000000800 */
[----:B----4-:R-:W-:-:S02]  /*90390*/  ISETP.LT.AND P5, PT, R9, R252, !P0 ;  /* 0x000000fc0900720c */ /* 0x010fc400047a1270 */
[----:B------:R-:W4:Y:S05]  /*903a0*/  LDL.LU R9, [R1+0x230c] ;  /* 0x00230c0001097983 */ /* 0x000f2a0000300800 */
[----:B------:R-:W1:Y:S01]  /*903b0*/  LDC R252, c[0x0][0x22c] ;  /* 0x00008b00fffc7b82 */ /* 0x000e620000000800 */
[----:B------:R-:W4:Y:S04]  /*903c0*/  LDL.LU.64 R164, [R1+0x250] ;  /* 0x0002500001a47983 */ /* 0x000f280000300a00 */
[----:B------:R-:W4:Y:S04]  /*903d0*/  LDL.LU R125, [R1+0x800] ;  /* 0x00080000017d7983 */ /* 0x000f280000300800 */
[----:B------:R-:W4:Y:S04]  /*903e0*/  LDL.LU.64 R162, [R1+0x248] ;  /* 0x0002480001a27983 */ /* 0x000f280000300a00 */
[----:B------:R-:W4:Y:S04]  /*903f0*/  LDL.LU R10, [R1+0x7c0] ;  /* 0x0007c000010a7983 */ /* 0x000f280000300800 */
[----:B------:R1:W-:Y:S04]  /*90400*/  @P3 STG.E desc[UR60][R136.64], R141 ;  /* 0x0000008d88003986 */ /* 0x0003e8000c10193c */
[----:B------:R2:W-:Y:S04]  /*90410*/  @P2 STG.E desc[UR60][R56.64], R158 ;  /* 0x0000009e38002986 */ /* 0x0005e8000c10193c */
[----:B-1----:R-:W4:Y:S04]  /*90420*/  LDL.LU.64 R136, [R1+0x28c0] ;  /* 0x0028c00001887983 */ /* 0x002f280000300a00 */
[----:B------:R-:W-:Y:S04]  /*90430*/  @P6 STG.E desc[UR60][R160.64], R159 ;  /* 0x0000009fa0006986 */ /* 0x000fe8000c10193c */
[----:B------:R-:W-:Y:S04]  /*90440*/  @P4 STG.E desc[UR60][R156.64], R166 ;  /* 0x000000a69c004986 */ /* 0x000fe8000c10193c */
[----:B------:R-:W-:Y:S01]  /*90450*/  @P5 STG.E desc[UR60][R146.64], R167 ;  /* 0x000000a792005986 */ /* 0x000fe2000c10193c */
[----:B--2---:R-:W-:-:S03]  /*90460*/  ISETP.LT.AND P3, PT, R8, R0, !P0 ;  /* 0x000000000800720c */ /* 0x004fc60004761270 */
[----:B------:R-:W2:Y:S01]  /*90470*/  LDL.LU R8, [R1+0x804] ;  /* 0x0008040001087983 */ /* 0x000ea20000300800 */
[----:B------:R-:W1:Y:S03]  /*90480*/  LDC R0, c[0x0][0x22c] ;  /* 0x00008b00ff007b82 */ /* 0x000e660000000800 */
[----:B------:R-:W2:Y:S04]  /*90490*/  LDL.LU.64 R56, [R1+0x28b8] ;  /* 0x0028b80001387983 */ /* 0x000ea80000300a00 */
[----:B------:R-:W2:Y:S01]  /*904a0*/  LDL.LU R141, [R1+0x2308] ;  /* 0x00230800018d7983 */ /* 0x000ea20000300800 */
[----:B---3--:R-:W-:Y:S02]  /*904b0*/  ISETP.LT.AND P2, PT, R122, R123, !P0 ;  /* 0x0000007b7a00720c */ /* 0x008fe40004741270 */
[----:B------:R-:W3:Y:S01]  /*904c0*/  LDC R123, c[0x0][0x22c] ;  /* 0x00008b00ff7b7b82 */ /* 0x000ee20000000800 */
[----:B------:R-:W3:Y:S01]  /*904d0*/  LDL.LU R122, [R1+0x2304] ;  /* 0x00230400017a7983 */ /* 0x000ee20000300800 */
[----:B------:R-:W-:-:S03]  /*904e0*/  ISETP.LT.AND P4, PT, R124, R140, !P0 ;  /* 0x0000008c7c00720c */ /* 0x000fc60004781270 */
[----:B------:R-:W1:Y:S03]  /*904f0*/  LDL.LU R140, [R1+0x2300] ;  /* 0x00230000018c7983 */ /* 0x000e660000300800 */
[----:B------:R-:W1:Y:S01]  /*90500*/  LDC R124, c[0x0][0x22c] ;  /* 0x00008b00ff7c7b82 */ /* 0x000e620000000800 */
[----:B------:R4:W-:Y:S02]  /*90510*/  @P3 STG.E desc[UR60][R154.64], R131 ;  /* 0x000000839a003986 */ /* 0x0009e4000c10193c */
[----:B----4-:R-:W-:-:S05]  /*90520*/  ISETP.LT.AND P6, PT, R9, R11, !P0 ;  /* 0x0000000b0900720c */ /* 0x010fca00047c1270 */
[----:B------:R-:W4:Y:S01]  /*90530*/  LDC R131, c[0x0][0x22c] ;  /* 0x00008b00ff837b82 */ /* 0x000f220000000800 */
[----:B------:R-:W4:Y:S04]  /*90540*/  LDL.LU R9, [R1+0x22fc] ;  /* 0x0022fc0001097983 */ /* 0x000f280000300800 */
[----:B------:R-:W4:Y:S04]  /*90550*/  LDL.LU.64 R154, [R1+0x238] ;  /* 0x00023800019a7983 */ /* 0x000f280000300a00 */
[----:B------:R-:W4:Y:S04]  /*90560*/  LDL.LU R167, [R1+0x7c4] ;  /* 0x0007c40001a77983 */ /* 0x000f280000300800 */
[----:B------:R-:W4:Y:S04]  /*90570*/  LDL.LU R11, [R1+0x808] ;  /* 0x00080800010b7983 */ /* 0x000f280000300800 */
[----:B------:R2:W-:Y:S04]  /*90580*/  @P2 STG.E desc[UR60][R144.64], R130 ;  /* 0x0000008290002986 */ /* 0x0005e8000c10193c */
[----:B------:R-:W4:Y:S04]  /*90590*/  LDL.LU.64 R160, [R1+0x228] ;  /* 0x0002280001a07983 */ /* 0x000f280000300a00 */
[----:B------:R-:W-:Y:S04]  /*905a0*/  @P4 STG.E desc[UR60][R164.64], R125 ;  /* 0x0000007da4004986 */ /* 0x000fe8000c10193c */
[----:B--2---:R-:W2:Y:S04]  /*905b0*/  LDL.LU R130, [R1+0x7c8] ;  /* 0x0007c80001827983 */ /* 0x004ea80000300800 */
[----:B------:R1:W-:Y:S01]  /*905c0*/  @P6 STG.E desc[UR60][R162.64], R10 ;  /* 0x0000000aa2006986 */ /* 0x0003e2000c10193c */
[----:B------:R-:W-:-:S02]  /*905d0*/  ISETP.LT.AND P3, PT, R141, R142, !P0 ;  /* 0x0000008e8d00720c */ /* 0x000fc40004761270 */
[----:B------:R-:W2:Y:S01]  /*905e0*/  LDC R141, c[0x0][0x22c] ;  /* 0x00008b00ff8d7b82 */ /* 0x000ea20000000800 */
[----:B---3--:R-:W-:Y:S02]  /*905f0*/  ISETP.LT.AND P5, PT, R122, R252, !P0 ;  /* 0x000000fc7a00720c */ /* 0x008fe400047a1270 */
[----:B-1----:R-:W-:-:S05]  /*90600*/  ISETP.LT.AND P2, PT, R140, R0, !P0 ;  /* 0x000000008c00720c */ /* 0x002fca0004741270 */
[----:B------:R-:W1:Y:S01]  /*90610*/  LDC R122, c[0x0][0x22c] ;  /* 0x00008b00ff7a7b82 */ /* 0x000e620000000800 */
[----:B------:R-:W3:Y:S04]  /*90620*/  LDL.LU R140, [R1+0x22f8] ;  /* 0x0022f800018c7983 */ /* 0x000ee80000300800 */
[----:B------:R-:W2:Y:S03]  /*90630*/  LDL.LU.64 R162, [R1+0x220] ;  /* 0x0002200001a27983 */ /* 0x000ea60000300a00 */
[----:B------:R-:W1:Y:S01]  /*90640*/  LDC R0, c[0x0][0x22c] ;  /* 0x00008b00ff007b82 */ /* 0x000e620000000800 */
[----:B------:R-:W2:Y:S04]  /*90650*/  LDL.LU R10, [R1+0x80c] ;  /* 0x00080c00010a7983 */ /* 0x000ea80000300800 */
[----:B------:R-:W2:Y:S03]  /*90660*/  LDL.LU R125, [R1+0x22f4] ;  /* 0x0022f400017d7983 */ /* 0x000ea60000300800 */
[----:B------:R-:W1:Y:S01]  /*90670*/  LDC R252, c[0x0][0x22c] ;  /* 0x00008b00fffc7b82 */ /* 0x000e620000000800 */
[----:B------:R4:W-:Y:S02]  /*90680*/  @P3 STG.E desc[UR60][R56.64], R8 ;  /* 0x0000000838003986 */ /* 0x0009e4000c10193c */
[----:B----4-:R-:W-:-:S02]  /*90690*/  ISETP.LT.AND P4, PT, R9, R123, !P0 ;  /* 0x0000007b0900720c */ /* 0x010fc40004781270 */
        /* <DEDUP_REMOVED lines=11> */
[----:B-1----:R-:W2:Y:S04]  /*90750*/  LDL.LU.64 R154, [R1+0x28b0] ;  /* 0x0028b000019a7983 */ /* 0x002ea80000300a00 */
[----:B------:R-:W4:Y:S01]  /*90760*/  LDL.LU R142, [R1+0x22e8] ;  /* 0x0022e800018e7983 */ /* 0x000f220000300800 */
[----:B---3--:R-:W-:-:S03]  /*90770*/  ISETP.LT.AND P3, PT, R140, R143, !P0 ;  /* 0x0000008f8c00720c */ /* 0x008fc60004761270 */
[----:B--2---:R1:W-:Y:S01]  /*90780*/  @P2 STG.E desc[UR60][R154.64], R11 ;  /* 0x0000000b9a002986 */ /* 0x0043e2000c10193c */
[----:B------:R-:W-:Y:S02]  /*90790*/  ISETP.LT.AND P2, PT, R125, R131, !P0 ;  /* 0x000000837d00720c */ /* 0x000fe40004741270 */
[----:B----4-:R-:W-:Y:S01]  /*907a0*/  ISETP.LT.AND P6, PT, R123, R124, !P0 ;  /* 0x0000007c7b00720c */ /* 0x010fe200047c1270 */
[----:B------:R-:W2:Y:S01]  /*907b0*/  LDL.LU R125, [R1+0x22e4] ;  /* 0x0022e400017d7983 */ /* 0x000ea20000300800 */
[----:B------:R-:W-:Y:S01]  /*907c0*/  ISETP.LT.AND P5, PT, R142, R252, !P0 ;  /* 0x000000fc8e00720c */ /* 0x000fe200047a1270 */
[----:B------:R-:W3:Y:S02]  /*907d0*/  LDC R131, c[0x0][0x22c] ;  /* 0x00008b00ff837b82 */ /* 0x000ee40000000800 */
[----:B------:R-:W4:Y:S04]  /*907e0*/  LDL.LU.64 R166, [R1+0x1f8] ;  /* 0x0001f80001a67983 */ /* 0x000f280000300a00 */
[----:B-1----:R-:W4:Y:S02]  /*907f0*/  LDL.LU R155, [R1+0x754] ;  /* 0x00075400019b7983 */ /* 0x002f240000300800 */
[----:B------:R-:W1:Y:S02]  /*90800*/  LDC R11, c[0x0][0x22c] ;  /* 0x00008b00ff0b7b82 */ /* 0x000e640000000800 */
[----:B------:R3:W-:Y:S01]  /*90810*/  @P4 STG.E desc[UR60][R160.64], R130 ;  /* 0x00000082a0004986 */ /* 0x0007e2000c10193c */
[----:B------:R-:W-:-:S03]  /*90820*/  ISETP.LT.AND P4, PT, R9, R122, !P0 ;  /* 0x0000007a0900720c */ /* 0x000fc60004781270 */
[----:B------:R-:W4:Y:S02]  /*90830*/  LDL.LU R140, [R1+0x22e0] ;  /* 0x0022e000018c7983 */ /* 0x000f240000300800 */
[----:B------:R-:W4:Y:S02]  /*90840*/  LDC R124, c[0x0][0x22c] ;  /* 0x00008b00ff7c7b82 */ /* 0x000f240000000800 */
[----:B------:R-:W1:Y:S04]  /*90850*/  LDL.LU R9, [R1+0x22dc] ;  /* 0x0022dc0001097983 */ /* 0x000e680000300800 */
[----:B------:R-:W4:Y:S02]  /*90860*/  LDL.LU.64 R122, [R1+0x1f0] ;  /* 0x0001f000017a7983 */ /* 0x000f240000300a00 */
[----:B------:R-:W4:Y:S02]  /*90870*/  LDC R252, c[0x0][0x22c] ;  /* 0x00008b00fffc7b82 */ /* 0x000f240000000800 */
[----:B---3--:R-:W3:Y:S04]  /*90880*/  LDL.LU R130, [R1+0x788] ;  /* 0x0007880001827983 */ /* 0x008ee80000300800 */
[----:B------:R2:W-:Y:S02]  /*90890*/  @P3 STG.E desc[UR60][R162.64], R10 ;  /* 0x0000000aa2003986 */ /* 0x0005e4000c10193c */
[----:B------:R-:W3:Y:S02]  /*908a0*/  LDC R154, c[0x0][0x22c] ;  /* 0x00008b00ff9a7b82 */ /* 0x000ee40000000800 */
[----:B------:R2:W-:Y:S06]  /*908b0*/  @P2 STG.E desc[UR60][R158.64], R8 ;  /* 0x000000089e002986 */ /* 0x0005ec000c10193c */
[----:B------:R-:W3:Y:S01]  /*908c0*/  LDC R161, c[0x0][0x22c] ;  /* 0x00008b00ffa17b82 */ /* 0x000ee20000000800 */
[----:B--2---:R-:W2:Y:S04]  /*908d0*/  LDL.LU.64 R162, [R1+0x1e8] ;  /* 0x0001e80001a27983 */ /* 0x004ea80000300a00 */
[----:B------:R-:W2:Y:S03]  /*908e0*/  LDL.LU R10, [R1+0x758] ;  /* 0x00075800010a7983 */ /* 0x000ea60000300800 */
[----:B------:R-:W2:Y:S01]  /*908f0*/  LDC R160, c[0x0][0x22c] ;  /* 0x00008b00ffa07b82 */ /* 0x000ea20000000800 */
[----:B------:R-:W-:Y:S04]  /*90900*/  @P6 STG.E desc[UR60][R156.64], R147 ;  /* 0x000000939c006986 */ /* 0x000fe8000c10193c */
[----:B------:R1:W-:Y:S04]  /*90910*/  @P4 STG.E desc[UR60][R144.64], R57 ;  /* 0x0000003990004986 */ /* 0x0003e8000c10193c */
[----:B------:R1:W-:Y:S01]  /*90920*/  @P5 STG.E desc[UR60][R164.64], R56 ;  /* 0x00000038a4005986 */ /* 0x0003e2000c10193c */
[----:B------:R-:W-:-:S03]  /*90930*/  ISETP.LT.AND P3, PT, R125, R0, !P0 ;  /* 0x000000007d00720c */ /* 0x000fc60004761270 */
[----:B------:R-:W2:Y:S01]  /*90940*/  LDL.LU R125, [R1+0x22d8] ;  /* 0x0022d800017d7983 */ /* 0x000ea20000300800 */
[----:B------:R-:W2:Y:S03]  /*90950*/  LDC R0, c[0x0][0x22c] ;  /* 0x00008b00ff007b82 */ /* 0x000ea60000000800 */
[----:B------:R-:W2:Y:S04]  /*90960*/  LDL.LU R8, [R1+0x22d4] ;  /* 0x0022d40001087983 */ /* 0x000ea80000300800 */
[----:B-1----:R-:W2:Y:S01]  /*90970*/  LDL.LU R57, [R1+0x22d0] ;  /* 0x0022d00001397983 */ /* 0x002ea20000300800 */
[----:B------:R-:W-:-:S03]  /*90980*/  ISETP.LT.AND P4, PT, R9, R11, !P0 ;  /* 0x0000000b0900720c */ /* 0x000fc60004781270 */
[----:B------:R-:W2:Y:S04]  /*90990*/  LDL.LU R11, [R1+0x22cc] ;  /* 0x0022cc00010b7983 */ /* 0x000ea80000300800 */
[----:B------:R-:W2:Y:S04]  /*909a0*/  LDL.LU.64 R142, [R1+0x1e0] ;  /* 0x0001e000018e7983 */ /* 0x000ea80000300a00 */
[----:B------:R-:W2:Y:S04]  /*909b0*/  LDL.LU R56, [R1+0x78c] ;  /* 0x00078c0001387983 */ /* 0x000ea80000300800 */
[----:B------:R-:W2:Y:S04]  /*909c0*/  LDL.LU.64 R164, [R1+0x1d8] ;  /* 0x0001d80001a47983 */ /* 0x000ea80000300a00 */
[----:B------:R-:W2:Y:S01]  /*909d0*/  LDL.LU R9, [R1+0x75c] ;  /* 0x00075c0001097983 */ /* 0x000ea20000300800 */
[----:B----4-:R-:W-:-:S03]  /*909e0*/  ISETP.LT.AND P2, PT, R140, R141, !P0 ;  /* 0x0000008d8c00720c */ /* 0x010fc60004741270 */
[----:B------:R-:W-:Y:S04]  /*909f0*/  @P3 STG.E desc[UR60][R166.64], R155 ;  /* 0x0000009ba6003986 */ /* 0x000fe8000c10193c */
[----:B------:R-:W4:Y:S06]  /*90a00*/  LDL.LU.64 R140, [R1+0x1d0] ;  /* 0x0001d000018c7983 */ /* 0x000f2c0000300a00 */
[----:B---3--:R1:W-:Y:S04]  /*90a10*/  @P2 STG.E desc[UR60][R122.64], R130 ;  /* 0x000000827a002986 */ /* 0x0083e8000c10193c */
[----:B--2---:R2:W-:Y:S01]  /*90a20*/  @P4 STG.E desc[UR60][R162.64], R10 ;  /* 0x0000000aa2004986 */ /* 0x0045e2000c10193c */
[----:B------:R-:W-:-:S03]  /*90a30*/  ISETP.LT.AND P3, PT, R125, R131, !P0 ;  /* 0x000000837d00720c */ /* 0x000fc60004761270 */
[----:B------:R-:W4:Y:S01]  /*90a40*/  LDL.LU R131, [R1+0x710] ;  /* 0x0007100001837983 */ /* 0x000f220000300800 */
[----:B------:R-:W-:-:S03]  /*90a50*/  ISETP.LT.AND P5, PT, R8, R124, !P0 ;  /* 0x0000007c0800720c */ /* 0x000fc600047a1270 */
[----:B------:R-:W3:Y:S04]  /*90a60*/  LDL.LU.64 R124, [R1+0x1c8] ;  /* 0x0001c800017c7983 */ /* 0x000ee80000300a00 */
[----:B------:R-:W3:Y:S01]  /*90a70*/  LDL.LU R8, [R1+0x6d0] ;  /* 0x0006d00001087983 */ /* 0x000ee20000300800 */
[----:B------:R-:W-:Y:S02]  /*90a80*/  ISETP.LT.AND P6, PT, R57, R252, !P0 ;  /* 0x000000fc3900720c */ /* 0x000fe400047c1270 */
[----:B------:R-:W4:Y:S01]  /*90a90*/  LDC R252, c[0x0][0x22c] ;  /* 0x00008b00fffc7b82 */ /* 0x000f220000000800 */
[----:B------:R-:W3:Y:S04]  /*90aa0*/  LDL.LU R144, [R1+0x22c8] ;  /* 0x0022c80001907983 */ /* 0x000ee80000300800 */
[----:B-1----:R-:W3:Y:S04]  /*90ab0*/  LDL.LU.64 R122, [R1+0x1c0] ;  /* 0x0001c000017a7983 */ /* 0x002ee80000300a00 */
[----:B------:R-:W3:Y:S04]  /*90ac0*/  LDL.LU R130, [R1+0x714] ;  /* 0x0007140001827983 */ /* 0x000ee80000300800 */
[----:B------:R-:W3:Y:S04]  /*90ad0*/  LDL.LU R57, [R1+0x22c4] ;  /* 0x0022c40001397983 */ /* 0x000ee80000300800 */
[----:B--2---:R-:W2:Y:S04]  /*90ae0*/  LDL.LU R163, [R1+0x22c0] ;  /* 0x0022c00001a37983 */ /* 0x004ea80000300800 */
[----:B------:R-:W2:Y:S04]  /*90af0*/  LDL.LU.64 R158, [R1+0x1b8] ;  /* 0x0001b800019e7983 */ /* 0x000ea80000300a00 */
[----:B------:R-:W2:Y:S04]  /*90b00*/  LDL.LU R145, [R1+0x6d4] ;  /* 0x0006d40001917983 */ /* 0x000ea80000300800 */
[----:B------:R-:W2:Y:S01]  /*90b10*/  LDL.LU.64 R156, [R1+0x1b0] ;  /* 0x0001b000019c7983 */ /* 0x000ea20000300a00 */
[----:B------:R-:W-:-:S02]  /*90b20*/  ISETP.LT.AND P2, PT, R11, R0, !P0 ;  /* 0x000000000b00720c */ /* 0x000fc40004741270 */
[----:B------:R-:W1:Y:S01]  /*90b30*/  LDC R0, c[0x0][0x22c] ;  /* 0x00008b00ff007b82 */ /* 0x000e620000000800 */
[----:B------:R-:W2:Y:S04]  /*90b40*/  LDL.LU R162, [R1+0x718] ;  /* 0x0007180001a27983 */ /* 0x000ea80000300800 */
[----:B------:R-:W2:Y:S04]  /*90b50*/  LDL.LU.64 R146, [R1+0x1a8] ;  /* 0x0001a80001927983 */ /* 0x000ea80000300a00 */
[----:B------:R-:W2:Y:S04]  /*90b60*/  LDL.LU R10, [R1+0x6d8] ;  /* 0x0006d800010a7983 */ /* 0x000ea80000300800 */
[----:B------:R-:W2:Y:S04]  /*90b70*/  LDL.LU.64 R166, [R1+0x1a0] ;  /* 0x0001a00001a67983 */ /* 0x000ea80000300a00 */
[----:B------:R-:W2:Y:S04]  /*90b80*/  LDL.LU R11, [R1+0x71c] ;  /* 0x00071c00010b7983 */ /* 0x000ea80000300800 */
[----:B------:R-:W2:Y:S04]  /*90b90*/  LDL.LU R155, [R1+0x22bc] ;  /* 0x0022bc00019b7983 */ /* 0x000ea80000300800 */
[----:B------:R1:W-:Y:S04]  /*90ba0*/  @P3 STG.E desc[UR60][R142.64], R56 ;  /* 0x000000388e003986 */ /* 0x0003e8000c10193c */
[----:B------:R1:W-:Y:S04]  /*90bb0*/  @P5 STG.E desc[UR60][R164.64], R9 ;  /* 0x00000009a4005986 */ /* 0x0003e8000c10193c */
[----:B-1----:R-:W2:Y:S04]  /*90bc0*/  LDL.LU.64 R142, [R1+0x28a8] ;  /* 0x0028a800018e7983 */ /* 0x002ea80000300a00 */
[----:B------:R-:W2:Y:S04]  /*90bd0*/  LDL.LU R56, [R1+0x22b8] ;  /* 0x0022b80001387983 */ /* 0x000ea80000300800 */
[----:B------:R-:W2:Y:S04]  /*90be0*/  LDL.LU R9, [R1+0x22b4] ;  /* 0x0022b40001097983 */ /* 0x000ea80000300800 */
[----:B------:R-:W2:Y:S04]  /*90bf0*/  LDL.LU.64 R164, [R1+0x198] ;  /* 0x0001980001a47983 */ /* 0x000ea80000300a00 */
[----:B----4-:R1:W-:Y:S01]  /*90c00*/  @P6 STG.E desc[UR60][R140.64], R131 ;  /* 0x000000838c006986 */ /* 0x0103e2000c10193c */
[----:B---3--:R-:W-:-:S02]  /*90c10*/  ISETP.LT.AND P3, PT, R57, R252, !P0 ;  /* 0x000000fc3900720c */ /* 0x008fc40004761270 */
[----:B------:R-:W2:Y:S01]  /*90c20*/  LDC R252, c[0x0][0x22c] ;  /* 0x00008b00fffc7b82 */ /* 0x000ea20000000800 */
[----:B------:R3:W-:Y:S01]  /*90c30*/  @P2 STG.E desc[UR60][R124.64], R8 ;  /* 0x000000087c002986 */ /* 0x0007e2000c10193c */
[----:B------:R-:W-:-:S03]  /*90c40*/  ISETP.LT.AND P4, PT, R144, R154, !P0 ;  /* 0x0000009a9000720c */ /* 0x000fc60004781270 */
[----:B------:R-:W4:Y:S03]  /*90c50*/  LDL.LU R154, [R1+0x6dc] ;  /* 0x0006dc00019a7983 */ /* 0x000f260000300800 */
[----:B------:R-:W4:Y:S01]  /*90c60*/  LDC R144, c[0x0][0x22c] ;  /* 0x00008b00ff907b82 */ /* 0x000f220000000800 */
[----:B-1----:R-:W4:Y:S04]  /*90c70*/  LDL.LU.64 R140, [R1+0x28a0] ;  /* 0x0028a000018c7983 */ /* 0x002f280000300a00 */
[----:B------:R-:W4:Y:S03]  /*90c80*/  LDL.LU R131, [R1+0x22b0] ;  /* 0x0022b00001837983 */ /* 0x000f260000300800 */
[----:B------:R-:W1:Y:S01]  /*90c90*/  LDC R57, c[0x0][0x22c] ;  /* 0x00008b00ff397b82 */ /* 0x000e620000000800 */
[----:B---3--:R-:W3:Y:S04]  /*90ca0*/  LDL.LU.64 R124, [R1+0x2898] ;  /* 0x00289800017c7983 */ /* 0x008ee80000300a00 */
[----:B------:R-:W3:Y:S01]  /*90cb0*/  LDL.LU R8, [R1+0x680] ;  /* 0x0006800001087983 */ /* 0x000ee20000300800 */
[----:B--2---:R-:W-:-:S02]  /*90cc0*/  ISETP.LT.AND P2, PT, R163, R252, !P0 ;  /* 0x000000fca300720c */ /* 0x004fc40004741270 */
[----:B------:R-:W2:Y:S01]  /*90cd0*/  LDC R252, c[0x0][0x22c] ;  /* 0x00008b00fffc7b82 */ /* 0x000ea20000000800 */
[----:B------:R1:W-:Y:S07]  /*90ce0*/  @P4 STG.E desc[UR60][R122.64], R130 ;  /* 0x000000827a004986 */ /* 0x0003ee000c10193c */
[----:B------:R-:W3:Y:S01]  /*90cf0*/  LDC R163, c[0x0][0x22c] ;  /* 0x00008b00ffa37b82 */ /* 0x000ee20000000800 */
[----:B-1----:R-:W3:Y:S04]  /*90d00*/  LDL.LU.64 R122, [R1+0x2890] ;  /* 0x00289000017a7983 */ /* 0x002ee80000300a00 */
[----:B------:R-:W4:Y:S01]  /*90d10*/  LDL.LU R130, [R1+0x22ac] ;  /* 0x0022ac0001827983 */ /* 0x000f220000300800 */
[----:B--2---:R-:W-:-:S03]  /*90d20*/  ISETP.LT.AND P5, PT, R9, R252, !P0 ;  /* 0x000000fc0900720c */ /* 0x004fc600047a1270 */
[----:B------:R-:W2:Y:S01]  /*90d30*/  LDL.LU R9, [R1+0x22a8] ;  /* 0x0022a80001097983 */ /* 0x000ea20000300800 */
[----:B------:R-:W-:Y:S01]  /*90d40*/  ISETP.LT.AND P6, PT, R155, R161, !P0 ;  /* 0x000000a19b00720c */ /* 0x000fe200047c1270 */
[----:B------:R-:W1:Y:S01]  /*90d50*/  LDC R252, c[0x0][0x22c] ;  /* 0x00008b00fffc7b82 */ /* 0x000e620000000800 */
[----:B------:R-:W-:Y:S01]  /*90d60*/  ISETP.LT.AND P4, PT, R56, R160, !P0 ;  /* 0x000000a03800720c */ /* 0x000fe20004781270 */
[----:B------:R-:W-:Y:S04]  /*90d70*/  @P3 STG.E desc[UR60][R158.64], R145 ;  /* 0x000000919e003986 */ /* 0x000fe8000c10193c */
[----:B------:R-:W3:Y:S02]  /*90d80*/  LDL.LU R56, [R1+0x650] ;  /* 0x0006500001387983 */ /* 0x000ee40000300800 */
[----:B------:R-:W1:Y:S02]  /*90d90*/  LDC R155, c[0x0][0x22c] ;  /* 0x00008b00ff9b7b82 */ /* 0x000e640000000800 */
[----:B------:R-:W-:Y:S04]  /*90da0*/  @P2 STG.E desc[UR60][R156.64], R162 ;  /* 0x000000a29c002986 */ /* 0x000fe8000c10193c */
[----:B------:R1:W-:Y:S04]  /*90db0*/  @P6 STG.E desc[UR60][R146.64], R10 ;  /* 0x0000000a92006986 */ /* 0x0003e8000c10193c */
[----:B------:R-:W3:Y:S04]  /*90dc0*/  LDL.LU.64 R160, [R1+0x180] ;  /* 0x0001800001a07983 */ /* 0x000ee80000300a00 */
[----:B------:R4:W-:Y:S04]  /*90dd0*/  @P4 STG.E desc[UR60][R166.64], R11 ;  /* 0x0000000ba6004986 */ /* 0x0009e8000c10193c */
[----:B-1----:R-:W3:Y:S04]  /*90de0*/  LDL.LU R10, [R1+0x684] ;  /* 0x00068400010a7983 */ /* 0x002ee80000300800 */
[----:B------:R-:W3:Y:S01]  /*90df0*/  LDL.LU R162, [R1+0x22a4] ;  /* 0x0022a40001a27983 */ /* 0x000ee20000300800 */
[----:B----4-:R-:W-:-:S03]  /*90e00*/  ISETP.LT.AND P2, PT, R130, R144, !P0 ;  /* 0x000000908200720c */ /* 0x010fc60004741270 */
[----:B------:R-:W4:Y:S04]  /*90e10*/  LDL.LU R130, [R1+0x22a0] ;  /* 0x0022a00001827983 */ /* 0x000f280000300800 */
[----:B------:R-:W4:Y:S04]  /*90e20*/  LDL.LU.64 R158, [R1+0x178] ;  /* 0x00017800019e7983 */ /* 0x000f280000300a00 */
[----:B------:R-:W4:Y:S01]  /*90e30*/  LDL.LU R11, [R1+0x654] ;  /* 0x00065400010b7983 */ /* 0x000f220000300800 */
[----:B--2---:R-:W-:-:S03]  /*90e40*/  ISETP.LT.AND P4, PT, R9, R57, !P0 ;  /* 0x000000390900720c */ /* 0x004fc60004781270 */
[----:B------:R-:W2:Y:S01]  /*90e50*/  LDL.LU R9, [R1+0x229c] ;  /* 0x00229c0001097983 */ /* 0x000ea20000300800 */
[----:B------:R-:W-:Y:S01]  /*90e60*/  ISETP.LT.AND P3, PT, R131, R0, !P0 ;  /* 0x000000008300720c */ /* 0x000fe20004761270 */
[----:B------:R-:W1:Y:S02]  /*90e70*/  LDC R57, c[0x0][0x22c] ;  /* 0x00008b00ff397b82 */ /* 0x000e640000000800 */
[----:B------:R3:W-:Y:S04]  /*90e80*/  @P5 STG.E desc[UR60][R164.64], R154 ;  /* 0x0000009aa4005986 */ /* 0x0007e8000c10193c */
[----:B------:R-:W4:Y:S02]  /*90e90*/  LDL.LU.64 R156, [R1+0x170] ;  /* 0x00017000019c7983 */ /* 0x000f240000300a00 */
[----:B------:R-:W1:Y:S04]  /*90ea0*/  LDC R0, c[0x0][0x22c] ;  /* 0x00008b00ff007b82 */ /* 0x000e680000000800 */
[----:B---3--:R3:W-:Y:S04]  /*90eb0*/  @P3 STG.E desc[UR60][R122.64], R8 ;  /* 0x000000087a003986 */ /* 0x0087e8000c10193c */
[----:B------:R-:W4:Y:S01]  /*90ec0*/  LDL.LU R154, [R1+0x688] ;  /* 0x00068800019a7983 */ /* 0x000f220000300800 */
[----:B------:R-:W1:Y:S03]  /*90ed0*/  LDC R131, c[0x0][0x22c] ;  /* 0x00008b00ff837b82 */ /* 0x000e660000000800 */
[----:B------:R-:W4:Y:S04]  /*90ee0*/  LDL.LU.64 R146, [R1+0x168] ;  /* 0x0001680001927983 */ /* 0x000f280000300a00 */
[----:B---3--:R-:W3:Y:S04]  /*90ef0*/  LDL.LU R122, [R1+0x2298] ;  /* 0x00229800017a7983 */ /* 0x008ee80000300800 */
[----:B------:R-:W3:Y:S04]  /*90f00*/  LDL.LU.64 R144, [R1+0x160] ;  /* 0x0001600001907983 */ /* 0x000ee80000300a00 */
[----:B------:R-:W3:Y:S04]  /*90f10*/  LDL.LU.64 R166, [R1+0x158] ;  /* 0x0001580001a67983 */ /* 0x000ee80000300a00 */
[----:B------:R-:W3:Y:S04]  /*90f20*/  LDL.LU R123, [R1+0x65c] ;  /* 0x00065c00017b7983 */ /* 0x000ee80000300800 */
[----:B------:R-:W1:Y:S04]  /*90f30*/  LDL.LU R8, [R1+0x2294] ;  /* 0x0022940001087983 */ /* 0x000e680000300800 */
[----:B------:R2:W-:Y:S04]  /*90f40*/  @P2 STG.E desc[UR60][R124.64], R56 ;  /* 0x000000387c002986 */ /* 0x0005e8000c10193c */
[----:B------:R-:W3:Y:S04]  /*90f50*/  LDL.LU.64 R164, [R1+0x150] ;  /* 0x0001500001a47983 */ /* 0x000ee80000300a00 */
[----:B--2---:R-:W2:Y:S01]  /*90f60*/  LDL.LU R124, [R1+0x640] ;  /* 0x00064000017c7983 */ /* 0x004ea20000300800 */
[----:B------:R-:W-:Y:S01]  /*90f70*/  ISETP.LT.AND P6, PT, R9, R252, !P0 ;  /* 0x000000fc0900720c */ /* 0x000fe200047c1270 */
[----:B------:R-:W2:Y:S02]  /*90f80*/  LDC R125, c[0x0][0x22c] ;  /* 0x00008b00ff7d7b82 */ /* 0x000ea40000000800 */
[----:B------:R-:W2:Y:S04]  /*90f90*/  LDL.LU R252, [R1+0x658] ;  /* 0x0006580001fc7983 */ /* 0x000ea80000300800 */
[----:B------:R-:W2:Y:S01]  /*90fa0*/  LDL.LU R56, [R1+0x2290] ;  /* 0x0022900001387983 */ /* 0x000ea20000300800 */
[----:B------:R-:W-:-:S02]  /*90fb0*/  ISETP.LT.AND P3, PT, R162, R163, !P0 ;  /* 0x000000a3a200720c */ /* 0x000fc40004761270 */
[----:B----4-:R-:W-:Y:S01]  /*90fc0*/  ISETP.LT.AND P5, PT, R130, R155, !P0 ;  /* 0x0000009b8200720c */ /* 0x010fe200047a1270 */
[----:B------:R-:W4:Y:S01]  /*90fd0*/  LDL.LU.64 R162, [R1+0x148] ;  /* 0x0001480001a27983 */ /* 0x000f220000300a00 */
[----:B------:R-:W2:Y:S03]  /*90fe0*/  LDC R130, c[0x0][0x22c] ;  /* 0x00008b00ff827b82 */ /* 0x000ea60000000800 */
[----:B------:R-:W4:Y:S04]  /*90ff0*/  LDL.LU R9, [R1+0x5f0] ;  /* 0x0005f00001097983 */ /* 0x000f280000300800 */
[----:B------:R-:W4:Y:S04]  /*91000*/  LDL.LU R155, [R1+0x228c] ;  /* 0x00228c00019b7983 */ /* 0x000f280000300800 */
[----:B------:R1:W-:Y:S04]  /*91010*/  @P4 STG.E desc[UR60][R160.64], R10 ;  /* 0x0000000aa0004986 */ /* 0x0003e8000c10193c */
[----:B-1----:R-:W4:Y:S04]  /*91020*/  LDL.LU.64 R160, [R1+0x2888] ;  /* 0x0028880001a07983 */ /* 0x002f280000300a00 */
[----:B------:R-:W4:Y:S01]  /*91030*/  LDL.LU R10, [R1+0x644] ;  /* 0x00064400010a7983 */ /* 0x000f220000300800 */
[----:B------:R-:W-:-:S03]  /*91040*/  ISETP.LT.AND P4, PT, R8, R0, !P0 ;  /* 0x000000000800720c */ /* 0x000fc60004781270 */
[----:B------:R-:W4:Y:S01]  /*91050*/  LDL.LU R0, [R1+0x68c] ;  /* 0x00068c0001007983 */ /* 0x000f220000300800 */
[----:B---3--:R-:W-:-:S03]  /*91060*/  ISETP.LT.AND P2, PT, R122, R131, !P0 ;  /* 0x000000837a00720c */ /* 0x008fc60004741270 */
[----:B------:R-:W3:Y:S04]  /*91070*/  LDL.LU R8, [R1+0x2288] ;  /* 0x0022880001087983 */ /* 0x000ee80000300800 */
[----:B------:R1:W-:Y:S04]  /*91080*/  @P3 STG.E desc[UR60][R158.64], R11 ;  /* 0x0000000b9e003986 */ /* 0x0003e8000c10193c */
[----:B------:R1:W-:Y:S04]  /*91090*/  @P5 STG.E desc[UR60][R156.64], R154 ;  /* 0x0000009a9c005986 */ /* 0x0003e8000c10193c */
[----:B-1----:R-:W3:Y:S04]  /*910a0*/  LDL.LU.64 R158, [R1+0x2880] ;  /* 0x00288000019e7983 */ /* 0x002ee80000300a00 */
[----:B------:R-:W3:Y:S01]  /*910b0*/  LDL.LU R122, [R1+0x2284] ;  /* 0x00228400017a7983 */ /* 0x000ee20000300800 */
[----:B------:R-:W1:Y:S03]  /*910c0*/  LDC R154, c[0x0][0x22c] ;  /* 0x00008b00ff9a7b82 */ /* 0x000e660000000800 */
[----:B------:R-:W3:Y:S04]  /*910d0*/  LDL.LU R11, [R1+0x2280] ;  /* 0x00228000010b7983 */ /* 0x000ee80000300800 */
[----:B------:R-:W3:Y:S04]  /*910e0*/  LDL.LU R131, [R1+0x5f4] ;  /* 0x0005f40001837983 */ /* 0x000ee80000300800 */
[----:B------:R-:W3:Y:S04]  /*910f0*/  LDL.LU.64 R156, [R1+0x2878] ;  /* 0x00287800019c7983 */ /* 0x000ee80000300a00 */
[----:B--2---:R2:W-:Y:S01]  /*91100*/  @P6 STG.E desc[UR60][R146.64], R252 ;  /* 0x000000fc92006986 */ /* 0x0045e2000c10193c */
[----:B------:R-:W-:-:S03]  /*91110*/  ISETP.LT.AND P3, PT, R56, R57, !P0 ;  /* 0x000000393800720c */ /* 0x000fc60004761270 */
[----:B--2---:R-:W2:Y:S01]  /*91120*/  LDL.LU.64 R146, [R1+0x2870] ;  /* 0x0028700001927983 */ /* 0x004ea20000300a00 */
[----:B------:R-:W1:Y:S03]  /*91130*/  LDC R252, c[0x0][0x22c] ;  /* 0x00008b00fffc7b82 */ /* 0x000e660000000800 */
[----:B------:R-:W2:Y:S04]  /*91140*/  LDL.LU R57, [R1+0x227c] ;  /* 0x00227c0001397983 */ /* 0x000ea80000300800 */
[----:B------:R-:W2:Y:S04]  /*91150*/  LDL.LU R56, [R1+0x5f8] ;  /* 0x0005f80001387983 */ /* 0x000ea80000300800 */
[----:B----4-:R4:W-:Y:S02]  /*91160*/  @P2 STG.E desc[UR60][R144.64], R0 ;  /* 0x0000000090002986 */ /* 0x0109e4000c10193c */
[----:B----4-:R-:W2:Y:S01]  /*91170*/  LDC R0, c[0x0][0x22c] ;  /* 0x00008b00ff007b82 */ /* 0x010ea20000000800 */
[----:B-1----:R-:W-:Y:S01]  /*91180*/  ISETP.LT.AND P2, PT, R155, R252, !P0 ;  /* 0x000000fc9b00720c */ /* 0x002fe20004741270 */
[----:B------:R-:W4:Y:S01]  /*91190*/  LDL.LU.64 R144, [R1+0x2868] ;  /* 0x0028680001907983 */ /* 0x000f220000300a00 */
[----:B---3--:R-:W-:-:S03]  /*911a0*/  ISETP.LT.AND P6, PT, R8, R130, !P0 ;  /* 0x000000820800720c */ /* 0x008fc600047c1270 */
[----:B------:R1:W-:Y:S02]  /*911b0*/  @P4 STG.E desc[UR60][R166.64], R123 ;  /* 0x0000007ba6004986 */ /* 0x0003e4000c10193c */
[----:B------:R-:W3:Y:S02]  /*911c0*/  LDC R252, c[0x0][0x22c] ;  /* 0x00008b00fffc7b82 */ /* 0x000ee40000000800 */
[----:B------:R1:W-:Y:S01]  /*911d0*/  @P3 STG.E desc[UR60][R164.64], R124 ;  /* 0x0000007ca4003986 */ /* 0x0003e2000c10193c */
[----:B------:R-:W-:-:S05]  /*911e0*/  ISETP.LT.AND P4, PT, R122, R125, !P0 ;  /* 0x0000007d7a00720c */ /* 0x000fca0004781270 */
[----:B------:R-:W4:Y:S01]  /*911f0*/  LDC R155, c[0x0][0x22c] ;  /* 0x00008b00ff9b7b82 */ /* 0x000f220000000800 */
[----:B-1----:R-:W4:Y:S04]  /*91200*/  LDL.LU.64 R166, [R1+0x2860] ;  /* 0x0028600001a67983 */ /* 0x002f280000300a00 */
[----:B------:R-:W4:Y:S03]  /*91210*/  LDL.LU R123, [R1+0x64c] ;  /* 0x00064c00017b7983 */ /* 0x000f260000300800 */
[----:B------:R-:W1:Y:S01]  /*91220*/  LDC R130, c[0x0][0x22c] ;  /* 0x00008b00ff827b82 */ /* 0x000e620000000800 */
[----:B------:R-:W4:Y:S04]  /*91230*/  LDL.LU R8, [R1+0x2278] ;  /* 0x0022780001087983 */ /* 0x000f280000300800 */
[----:B------:R-:W4:Y:S04]  /*91240*/  LDL.LU.64 R164, [R1+0x2858] ;  /* 0x0028580001a47983 */ /* 0x000f280000300a00 */
[----:B------:R-:W4:Y:S04]  /*91250*/  LDL.LU R122, [R1+0x2274] ;  /* 0x00227400017a7983 */ /* 0x000f280000300800 */
[----:B------:R-:W4:Y:S04]  /*91260*/  LDL.LU R125, [R1+0x5fc] ;  /* 0x0005fc00017d7983 */ /* 0x000f280000300800 */
[----:B------:R3:W-:Y:S01]  /*91270*/  @P2 STG.E desc[UR60][R162.64], R9 ;  /* 0x00000009a2002986 */ /* 0x0007e2000c10193c */
[----:B--2---:R-:W-:-:S03]  /*91280*/  ISETP.LT.AND P3, PT, R57, R0, !P0 ;  /* 0x000000003900720c */ /* 0x004fc60004761270 */
[----:B------:R-:W2:Y:S04]  /*91290*/  LDL.LU R0, [R1+0x648] ;  /* 0x0006480001007983 */ /* 0x000ea80000300800 */
[----:B---3--:R-:W3:Y:S01]  /*912a0*/  LDL.LU.64 R162, [R1+0x2850] ;  /* 0x0028500001a27983 */ /* 0x008ee20000300a00 */
[----:B------:R-:W-:Y:S02]  /*912b0*/  ISETP.LT.AND P5, PT, R11, R252, !P0 ;  /* 0x000000fc0b00720c */ /* 0x000fe400047a1270 */
[----:B------:R-:W1:Y:S01]  /*912c0*/  LDC R252, c[0x0][0x22c] ;  /* 0x00008b00fffc7b82 */ /* 0x000e620000000800 */
[----:B------:R-:W2:Y:S04]  /*912d0*/  LDL.LU R57, [R1+0x2270] ;  /* 0x0022700001397983 */ /* 0x000ea80000300800 */
[----:B------:R-:W1:Y:S03]  /*912e0*/  LDL.LU R124, [R1+0x226c] ;  /* 0x00226c00017c7983 */ /* 0x000e660000300800 */
[----:B------:R-:W2:Y:S01]  /*912f0*/  LDC R11, c[0x0][0x22c] ;  /* 0x00008b00ff0b7b82 */ /* 0x000ea20000000800 */
[----:B------:R-:W2:Y:S01]  /*91300*/  LDL.LU R9, [R1+0x5c0] ;  /* 0x0005c00001097983 */ /* 0x000ea20000300800 */
[----:B----4-:R-:W-:-:S03]  /*91310*/  ISETP.LT.AND P2, PT, R8, R154, !P0 ;  /* 0x0000009a0800720c */ /* 0x010fc60004741270 */
[----:B---3--:R3:W-:Y:S04]  /*91320*/  @P6 STG.E desc[UR60][R162.64], R10 ;  /* 0x0000000aa2006986 */ /* 0x0087e8000c10193c */
[----:B------:R4:W-:Y:S04]  /*91330*/  @P4 STG.E desc[UR60][R164.64], R131 ;  /* 0x00000083a4004986 */ /* 0x0009e8000c10193c */
[----:B---3--:R-:W3:Y:S04]  /*91340*/  LDL.LU R162, [R1+0x2848] ;  /* 0x0028480001a27983 */ /* 0x008ee80000300800 */
[----:B------:R-:W3:Y:S01]  /*91350*/  LDL.LU R10, [R1+0x2268] ;  /* 0x00226800010a7983 */ /* 0x000ee20000300800 */
[----:B-1----:R-:W-:Y:S01]  /*91360*/  ISETP.LT.AND P6, PT, R124, R130, !P0 ;  /* 0x000000827c00720c */ /* 0x002fe200047c1270 */
[----:B----4-:R-:W1:Y:S02]  /*91370*/  LDC R131, c[0x0][0x22c] ;  /* 0x00008b00ff837b82 */ /* 0x010e640000000800 */
[----:B------:R-:W4:Y:S04]  /*91380*/  LDL.LU R163, [R1+0x540] ;  /* 0x0005400001a37983 */ /* 0x000f280000300800 */
[----:B------:R-:W4:Y:S01]  /*91390*/  LDL.LU R8, [R1+0x225c] ;  /* 0x00225c0001087983 */ /* 0x000f220000300800 */
[----:B------:R-:W-:Y:S01]  /*913a0*/  ISETP.LT.AND P4, PT, R122, R252, !P0 ;  /* 0x000000fc7a00720c */ /* 0x000fe20004781270 */
[----:B------:R-:W1:Y:S02]  /*913b0*/  LDC R124, c[0x0][0x22c] ;  /* 0x00008b00ff7c7b82 */ /* 0x000e640000000800 */
[----:B------:R-:W4:Y:S04]  /*913c0*/  LDL.LU.64 R164, [R1+0x2840] ;  /* 0x0028400001a47983 */ /* 0x000f280000300a00 */
[----:B------:R-:W4:Y:S02]  /*913d0*/  LDL.LU R154, [R1+0x5c4] ;  /* 0x0005c400019a7983 */ /* 0x000f240000300800 */
[----:B------:R-:W4:Y:S02]  /*913e0*/  LDC R252, c[0x0][0x22c] ;  /* 0x00008b00fffc7b82 */ /* 0x000f240000000800 */
[----:B--2---:R2:W-:Y:S04]  /*913f0*/  @P5 STG.E desc[UR60][R166.64], R0 ;  /* 0x00000000a6005986 */ /* 0x0045e8000c10193c */
[----:B------:R2:W-:Y:S02]  /*91400*/  @P3 STG.E desc[UR60][R144.64], R56 ;  /* 0x0000003890003986 */ /* 0x0005e4000c10193c */
[----:B------:R-:W1:Y:S02]  /*91410*/  LDC R122, c[0x0][0x22c] ;  /* 0x00008b00ff7a7b82 */ /* 0x000e640000000800 */
[----:B--2---:R-:W2:Y:S06]  /*91420*/  LDL.LU.64 R166, [R1+0x2838] ;  /* 0x0028380001a67983 */ /* 0x004eac0000300a00 */
[----:B------:R-:W1:Y:S01]  /*91430*/  LDC R0, c[0x0][0x22c] ;  /* 0x00008b00ff007b82 */ /* 0x000e620000000800 */
[----:B------:R-:W2:Y:S04]  /*91440*/  LDL.LU.64 R144, [R1+0x2830] ;  /* 0x0028300001907983 */ /* 0x000ea80000300a00 */
[----:B------:R-:W1:Y:S01]  /*91450*/  LDL.LU R56, [R1+0x2258] ;  /* 0x0022580001387983 */ /* 0x000e620000300800 */
[----:B------:R-:W-:-:S03]  /*91460*/  ISETP.LT.AND P3, PT, R57, R155, !P0 ;  /* 0x0000009b3900720c */ /* 0x000fc60004761270 */
[----:B------:R-:W2:Y:S04]  /*91470*/  LDL.LU R57, [R1+0x548] ;  /* 0x0005480001397983 */ /* 0x000ea80000300800 */
[----:B------:R3:W-:Y:S04]  /*91480*/  @P2 STG.E desc[UR60][R146.64], R123 ;  /* 0x0000007b92002986 */ /* 0x0007e8000c10193c */
[----:B------:R4:W-:Y:S04]  /*91490*/  @P4 STG.E desc[UR60][R156.64], R125 ;  /* 0x0000007d9c004986 */ /* 0x0009e8000c10193c */
[----:B---3--:R-:W3:Y:S01]  /*914a0*/  LDL.LU.64 R146, [R1+0x2828] ;  /* 0x0028280001927983 */ /* 0x008ee20000300a00 */
[----:B------:R-:W-:-:S03]  /*914b0*/  ISETP.LT.AND P2, PT, R10, R11, !P0 ;  /* 0x0000000b0a00720c */ /* 0x000fc60004741270 */
[----:B------:R-:W2:Y:S04]  /*914c0*/  LDL.LU R10, [R1+0x2240] ;  /* 0x00224000010a7983 */ /* 0x000ea80000300800 */
[----:B------:R-:W3:Y:S01]  /*914d0*/  LDL.LU R11, [R1+0x2238] ;  /* 0x00223800010b7983 */ /* 0x000ee20000300800 */
[----:B----4-:R-:W-:-:S03]  /*914e0*/  ISETP.LT.AND P5, PT, R8, R252, !P0 ;  /* 0x000000fc0800720c */ /* 0x010fc600047a1270 */
[----:B------:R-:W4:Y:S04]  /*914f0*/  LDL.LU R252, [R1+0x5c8] ;  /* 0x0005c80001fc7983 */ /* 0x000f280000300800 */
[----:B------:R-:W4:Y:S04]  /*91500*/  LDL.LU R155, [R1+0x5cc] ;  /* 0x0005cc00019b7983 */ /* 0x000f280000300800 */
[----:B------:R-:W4:Y:S04]  /*91510*/  LDL.LU R130, [R1+0x54c] ;  /* 0x00054c0001827983 */ /* 0x000f280000300800 */
[----:B------:R-:W4:Y:S04]  /*91520*/  LDL.LU R8, [R1+0x530] ;  /* 0x0005300001087983 */ /* 0x000f280000300800 */
[----:B------:R-:W4:Y:S01]  /*91530*/  LDL.LU.64 R156, [R1+0x2820] ;  /* 0x00282000019c7983 */ /* 0x000f220000300a00 */
[----:B-1----:R-:W-:-:S03]  /*91540*/  ISETP.LT.AND P4, PT, R56, R0, !P0 ;  /* 0x000000003800720c */ /* 0x002fc60004781270 */
[----:B------:R-:W4:Y:S04]  /*91550*/  LDL.LU R0, [R1+0x544] ;  /* 0x0005440001007983 */ /* 0x000f280000300800 */
[----:B------:R-:W4:Y:S04]  /*91560*/  LDL.LU R56, [R1+0x2234] ;  /* 0x0022340001387983 */ /* 0x000f280000300800 */
[----:B------:R-:W4:Y:S04]  /*91570*/  LDL.LU R125, [R1+0x2228] ;  /* 0x00222800017d7983 */ /* 0x000f280000300800 */
[----:B------:R1:W-:Y:S04]  /*91580*/  @P3 STG.E desc[UR60][R158.64], R9 ;  /* 0x000000099e003986 */ /* 0x0003e8000c10193c */
[----:B------:R1:W-:Y:S04]  /*91590*/  @P6 STG.E desc[UR60][R160.64], R163 ;  /* 0x000000a3a0006986 */ /* 0x0003e8000c10193c */
[----:B-1----:R-:W4:Y:S04]  /*915a0*/  LDL.LU.64 R158, [R1+0x2818] ;  /* 0x00281800019e7983 */ /* 0x002f280000300a00 */
[----:B------:R-:W4:Y:S04]  /*915b0*/  LDL.LU R9, [R1+0x2224] ;  /* 0x0022240001097983 */ /* 0x000f280000300800 */
[----:B------:R-:W4:Y:S04]  /*915c0*/  LDL.LU R123, [R1+0x534] ;  /* 0x00053400017b7983 */ /* 0x000f280000300800 */
[----:B------:R-:W4:Y:S04]  /*915d0*/  LDL.LU.64 R160, [R1+0x2810] ;  /* 0x0028100001a07983 */ /* 0x000f280000300a00 */
[----:B------:R-:W4:Y:S04]  /*915e0*/  LDL.LU R163, [R1+0x2808] ;  /* 0x0028080001a37983 */ /* 0x000f280000300800 */
[----:B------:R1:W-:Y:S01]  /*915f0*/  @P2 STG.E desc[UR60][R140.64], R154 ;  /* 0x0000009a8c002986 */ /* 0x0003e2000c10193c */
[----:B--2---:R-:W-:-:S03]  /*91600*/  ISETP.LT.AND P3, PT, R10, R131, !P0 ;  /* 0x000000830a00720c */ /* 0x004fc60004761270 */
[----:B------:R-:W2:Y:S01]  /*91610*/  LDL.LU R10, [R1+0x2220] ;  /* 0x00222000010a7983 */ /* 0x000ea20000300800 */
[----:B------:R-:W2:Y:S01]  /*91620*/  LDC R131, c[0x0][0x22c] ;  /* 0x00008b00ff837b82 */ /* 0x000ea20000000800 */
[----:B---3--:R-:W-:Y:S02]  /*91630*/  ISETP.LT.AND P2, PT, R11, R122, !P0 ;  /* 0x0000007a0b00720c */ /* 0x008fe40004741270 */
[----:B-1----:R-:W3:Y:S04]  /*91640*/  LDL.LU.64 R140, [R1+0x2800] ;  /* 0x00280000018c7983 */ /* 0x002ee80000300a00 */
[----:B------:R-:W3:Y:S01]  /*91650*/  LDL.LU R154, [R1+0x27f8] ;  /* 0x0027f800019a7983 */ /* 0x000ee20000300800 */
[----:B------:R-:W1:Y:S03]  /*91660*/  LDC R122, c[0x0][0x22c] ;  /* 0x00008b00ff7a7b82 */ /* 0x000e660000000800 */
[----:B----4-:R4:W-:Y:S04]  /*91670*/  @P5 STG.E desc[UR60][R142.64], R0 ;  /* 0x000000008e005986 */ /* 0x0109e8000c10193c */
[----:B----4-:R-:W4:Y:S01]  /*91680*/  LDL.LU.64 R142, [R1+0x27f0] ;  /* 0x0027f000018e7983 */ /* 0x010f220000300a00 */
[----:B------:R-:W2:Y:S03]  /*91690*/  LDC R0, c[0x0][0x22c] ;  /* 0x00008b00ff007b82 */ /* 0x000ea60000000800 */
[----:B------:R-:W3:Y:S04]  /*916a0*/  LDL.LU R11, [R1+0x2218] ;  /* 0x00221800010b7983 */ /* 0x000ee80000300800 */
[----:B------:R1:W-:Y:S02]  /*916b0*/  @P4 STG.E desc[UR60][R136.64], R252 ;  /* 0x000000fc88004986 */ /* 0x0003e4000c10193c */
[----:B-1----:R-:W1:Y:S01]  /*916c0*/  LDC R252, c[0x0][0x22c] ;  /* 0x00008b00fffc7b82 */ /* 0x002e620000000800 */
[----:B------:R-:W-:Y:S01]  /*916d0*/  ISETP.LT.AND P6, PT, R56, R124, !P0 ;  /* 0x0000007c3800720c */ /* 0x000fe200047c1270 */
[----:B------:R-:W4:Y:S04]  /*916e0*/  LDL.LU.64 R136, [R1+0x27e8] ;  /* 0x0027e80001887983 */ /* 0x000f280000300a00 */
[----:B------:R1:W-:Y:S02]  /*916f0*/  @P3 STG.E desc[UR60][R138.64], R57 ;  /* 0x000000398a003986 */ /* 0x0003e4000c10193c */
[----:B------:R-:W4:Y:S01]  /*91700*/  LDC R124, c[0x0][0x22c] ;  /* 0x00008b00ff7c7b82 */ /* 0x000f220000000800 */
[----:B-1----:R-:W-:Y:S01]  /*91710*/  ISETP.LT.AND P4, PT, R125, R252, !P0 ;  /* 0x000000fc7d00720c */ /* 0x002fe20004781270 */
[----:B------:R-:W4:Y:S06]  /*91720*/  LDL.LU.64 R138, [R1+0x27e0] ;  /* 0x0027e000018a7983 */ /* 0x000f2c0000300a00 */
[----:B------:R-:W1:Y:S01]  /*91730*/  LDC R252, c[0x0][0x22c] ;  /* 0x00008b00fffc7b82 */ /* 0x000e620000000800 */
[----:B------:R-:W4:Y:S04]  /*91740*/  LDL.LU R125, [R1+0x2210] ;  /* 0x00221000017d7983 */ /* 0x000f280000300800 */
[----:B------:R2:W-:Y:S03]  /*91750*/  @P2 STG.E desc[UR60][R152.64], R155 ;  /* 0x0000009b98002986 */ /* 0x0005e6000c10193c */
[----:B------:R-:W4:Y:S01]  /*91760*/  LDC R56, c[0x0][0x22c] ;  /* 0x00008b00ff387b82 */ /* 0x000f220000000800 */
[----:B------:R2:W-:Y:S07]  /*91770*/  @P6 STG.E desc[UR60][R128.64], R130 ;  /* 0x0000008280006986 */ /* 0x0005ee000c10193c */
[----:B------:R-:W4:Y:S01]  /*91780*/  LDC R57, c[0x0][0x22c] ;  /* 0x00008b00ff397b82 */ /* 0x000f220000000800 */
[----:B-1----:R-:W-:-:S02]  /*91790*/  ISETP.LT.AND P5, PT, R9, R252, !P0 ;  /* 0x000000fc0900720c */ /* 0x002fc400047a1270 */
[----:B------:R-:W4:Y:S04]  /*917a0*/  LDL.LU R9, [R1+0x220c] ;  /* 0x00220c0001097983 */ /* 0x000f280000300800 */
[----:B------:R-:W4:Y:S04]  /*917b0*/  LDL.LU R252, [R1+0x2208] ;  /* 0x0022080001fc7983 */ /* 0x000f280000300800 */
[----:B------:R1:W-:Y:S01]  /*917c0*/  @P4 STG.E desc[UR60][R132.64], R8 ;  /* 0x0000000884004986 */ /* 0x0003e2000c10193c */
[----:B--2---:R-:W-:-:S03]  /*917d0*/  ISETP.LT.AND P3, PT, R10, R0, !P0 ;  /* 0x000000000a00720c */ /* 0x004fc60004761270 */
[----:B------:R-:W2:Y:S04]  /*917e0*/  LDL.LU R10, [R1+0x21fc] ;  /* 0x0021fc00010a7983 */ /* 0x000ea80000300800 */
[----:B------:R-:W2:Y:S04]  /*917f0*/  LDL.LU R0, [R1+0x538] ;  /* 0x0005380001007983 */ /* 0x000ea80000300800 */
[----:B------:R-:W2:Y:S04]  /*91800*/  LDL.LU.64 R152, [R1+0x27d8] ;  /* 0x0027d80001987983 */ /* 0x000ea80000300a00 */
[----:B------:R-:W2:Y:S04]  /*91810*/  LDL.LU R155, [R1+0x27d0] ;  /* 0x0027d000019b7983 */ /* 0x000ea80000300800 */
[----:B------:R-:W2:Y:S04]  /*91820*/  LDL.LU.64 R128, [R1+0x27c8] ;  /* 0x0027c80001807983 */ /* 0x000ea80000300a00 */
[----:B------:R-:W2:Y:S01]  /*91830*/  LDL.LU R130, [R1+0x27c4] ;  /* 0x0027c40001827983 */ /* 0x000ea20000300800 */
[----:B---3--:R-:W-:-:S03]  /*91840*/  ISETP.LT.AND P2, PT, R11, R131, !P0 ;  /* 0x000000830b00720c */ /* 0x008fc60004741270 */
[----:B------:R-:W3:Y:S04]  /*91850*/  LDL.LU R131, [R1+0x27c0] ;  /* 0x0027c00001837983 */ /* 0x000ee80000300800 */
[----:B------:R-:W3:Y:S04]  /*91860*/  LDL.LU R11, [R1+0x21f8] ;  /* 0x0021f800010b7983 */ /* 0x000ee80000300800 */
[----:B-1----:R-:W3:Y:S04]  /*91870*/  LDL.LU.64 R132, [R1+0x27b8] ;  /* 0x0027b80001847983 */ /* 0x002ee80000300a00 */
[----:B------:R-:W4:Y:S04]  /*91880*/  LDL.LU R8, [R1+0x27b0] ;  /* 0x0027b00001087983 */ /* 0x000f280000300800 */
[----:B----4-:R1:W-:Y:S04]  /*91890*/  @P5 STG.E desc[UR60][R134.64], R8 ;  /* 0x0000000886005986 */ /* 0x0103e8000c10193c */
[----:B-1----:R-:W4:Y:S04]  /*918a0*/  LDL.LU.64 R134, [R1+0x27a8] ;  /* 0x0027a80001867983 */ /* 0x002f280000300a00 */
[----:B------:R-:W2:Y:S04]  /*918b0*/  LDL.LU R8, [R1+0x2214] ;  /* 0x0022140001087983 */ /* 0x000ea80000300800 */
[----:B------:R1:W-:Y:S01]  /*918c0*/  @P3 STG.E desc[UR60][R120.64], R123 ;  /* 0x0000007b78003986 */ /* 0x0003e2000c10193c */
[----:B------:R-:W-:-:S02]  /*918d0*/  ISETP.LT.AND P3, PT, R125, R124, !P0 ;  /* 0x0000007c7d00720c */ /* 0x000fc40004761270 */
[----:B------:R-:W-:Y:S02]  /*918e0*/  ISETP.LT.AND P6, PT, R9, R56, !P0 ;  /* 0x000000380900720c */ /* 0x000fe400047c1270 */
[----:B--2---:R-:W-:Y:S02]  /*918f0*/  ISETP.LT.AND P4, PT, R8, R122, !P0 ;  /* 0x0000007a0800720c */ /* 0x004fe40004781270 */
[----:B------:R-:W2:Y:S04]  /*91900*/  LDL.LU R122, [R1+0x27a0] ;  /* 0x0027a000017a7983 */ /* 0x000ea80000300800 */
[----:B------:R-:W4:Y:S04]  /*91910*/  LDL.LU R8, [R1+0x21ec] ;  /* 0x0021ec0001087983 */ /* 0x000f280000300800 */
[----:B-1----:R-:W2:Y:S04]  /*91920*/  LDL.LU.64 R120, [R1+0x2798] ;  /* 0x0027980001787983 */ /* 0x002ea80000300a00 */
[----:B------:R-:W2:Y:S04]  /*91930*/  LDL.LU R123, [R1+0x2790] ;  /* 0x00279000017b7983 */ /* 0x000ea80000300800 */
[----:B------:R-:W2:Y:S04]  /*91940*/  LDL.LU R124, [R1+0x278c] ;  /* 0x00278c00017c7983 */ /* 0x000ea80000300800 */
[----:B------:R-:W2:Y:S04]  /*91950*/  LDL.LU R125, [R1+0x2788] ;  /* 0x00278800017d7983 */ /* 0x000ea80000300800 */
[----:B------:R-:W2:Y:S04]  /*91960*/  LDL.LU R56, [R1+0x2784] ;  /* 0x0027840001387983 */ /* 0x000ea80000300800 */
[----:B------:R-:W3:Y:S04]  /*91970*/  LDL.LU R9, [R1+0x2780] ;  /* 0x0027800001097983 */ /* 0x000ee80000300800 */
[----:B---3--:R1:W-:Y:S01]  /*91980*/  @P2 STG.E desc[UR60][R126.64], R9 ;  /* 0x000000097e002986 */ /* 0x0083e2000c10193c */
[----:B------:R-:W-:-:S02]  /*91990*/  ISETP.LT.AND P2, PT, R252, R57, !P0 ;  /* 0x00000039fc00720c */ /* 0x000fc40004741270 */
[----:B------:R-:W3:Y:S01]  /*919a0*/  LDC R252, c[0x0][0x22c] ;  /* 0x00008b00fffc7b82 */ /* 0x000ee20000000800 */
[----:B------:R4:W-:Y:S04]  /*919b0*/  @P4 STG.E desc[UR60][R58.64], R0 ;  /* 0x000000003a004986 */ /* 0x0009e8000c10193c */
[----:B-1----:R-:W2:Y:S03]  /*919c0*/  LDL.LU.64 R126, [R1+0x2778] ;  /* 0x00277800017e7983 */ /* 0x002ea60000300a00 */
[----:B----4-:R-:W1:Y:S01]  /*919d0*/  LDC R0, c[0x0][0x22c] ;  /* 0x00008b00ff007b82 */ /* 0x010e620000000800 */
[----:B------:R-:W4:Y:S04]  /*919e0*/  LDL.LU R9, [R1+0x21e8] ;  /* 0x0021e80001097983 */ /* 0x000f280000300800 */
[----:B------:R-:W2:Y:S01]  /*919f0*/  LDL.LU R57, [R1+0x2774] ;  /* 0x0027740001397983 */ /* 0x000ea20000300800 */
[----:B---3--:R-:W-:-:S03]  /*91a00*/  ISETP.LT.AND P5, PT, R10, R252, !P0 ;  /* 0x000000fc0a00720c */ /* 0x008fc600047a1270 */
[----:B------:R-:W3:Y:S04]  /*91a10*/  LDL.LU R10, [R1+0x2770] ;  /* 0x00277000010a7983 */ /* 0x000ee80000300800 */
[----:B------:R-:W4:Y:S04]  /*91a20*/  LDL.LU R252, [R1+0x53c] ;  /* 0x00053c0001fc7983 */ /* 0x000f280000300800 */
[----:B------:R-:W2:Y:S01]  /*91a30*/  LDL.LU.64 R58, [R1+0x2768] ;  /* 0x00276800013a7983 */ /* 0x000ea20000300a00 */
[----:B-1----:R-:W-:-:S03]  /*91a40*/  ISETP.LT.AND P4, PT, R11, R0, !P0 ;  /* 0x000000000b00720c */ /* 0x002fc60004781270 */
[----:B------:R-:W2:Y:S01]  /*91a50*/  LDL.LU R11, [R1+0x2760] ;  /* 0x00276000010b7983 */ /* 0x000ea20000300800 */
[----:B------:R-:W1:Y:S03]  /*91a60*/  LDC R0, c[0x0][0x22c] ;  /* 0x00008b00ff007b82 */ /* 0x000e660000000800 */
[----:B---3--:R3:W-:Y:S04]  /*91a70*/  @P3 STG.E desc[UR60][R60.64], R10 ;  /* 0x0000000a3c003986 */ /* 0x0087e8000c10193c */
[----:B----4-:R4:W-:Y:S04]  /*91a80*/  @P6 STG.E desc[UR60][R62.64], R252 ;  /* 0x000000fc3e006986 */ /* 0x0109e8000c10193c */
[----:B---3--:R-:W3:Y:S04]  /*91a90*/  LDL.LU.64 R60, [R1+0x2758] ;  /* 0x00275800013c7983 */ /* 0x008ee80000300a00 */
[----:B------:R-:W3:Y:S04]  /*91aa0*/  LDL.LU R10, [R1+0x21dc] ;  /* 0x0021dc00010a7983 */ /* 0x000ee80000300800 */
[----:B----4-:R-:W4:Y:S04]  /*91ab0*/  LDL.LU.64 R62, [R1+0x2750] ;  /* 0x00275000013e7983 */ /* 0x010f280000300a00 */
[----:B------:R-:W3:Y:S04]  /*91ac0*/  LDL.LU R252, [R1+0x21d4] ;  /* 0x0021d40001fc7983 */ /* 0x000ee80000300800 */
[----:B--2---:R2:W-:Y:S04]  /*91ad0*/  @P2 STG.E desc[UR60][R20.64], R11 ;  /* 0x0000000b14002986 */ /* 0x0045e8000c10193c */
[----:B--2---:R-:W2:Y:S04]  /*91ae0*/  LDL.LU.64 R20, [R1+0x2748] ;  /* 0x0027480001147983 */ /* 0x004ea80000300a00 */
[----:B------:R-:W4:Y:S01]  /*91af0*/  LDL.LU R11, [R1+0x21e0] ;  /* 0x0021e000010b7983 */ /* 0x000f220000300800 */
[----:B-1----:R-:W-:-:S02]  /*91b00*/  ISETP.LT.AND P3, PT, R8, R0, !P0 ;  /* 0x000000000800720c */ /* 0x002fc40004761270 */
[----:B------:R-:W1:Y:S08]  /*91b10*/  LDC R8, c[0x0][0x22c] ;  /* 0x00008b00ff087b82 */ /* 0x000e700000000800 */
[----:B------:R-:W3:Y:S01]  /*91b20*/  LDC R0, c[0x0][0x22c] ;  /* 0x00008b00ff007b82 */ /* 0x000ee20000000800 */
[----:B--2---:R2:W-:Y:S04]  /*91b30*/  @P5 STG.E desc[UR60][R12.64], R20 ;  /* 0x000000140c005986 */ /* 0x0045e8000c10193c */
[----:B--2---:R-:W2:Y:S04]  /*91b40*/  LDL.LU.64 R12, [R1+0x2740] ;  /* 0x00274000010c7983 */ /* 0x004ea80000300a00 */
[----:B------:R-:W3:Y:S01]  /*91b50*/  LDL.LU R20, [R1+0x21e4] ;  /* 0x0021e40001147983 */ /* 0x000ee20000300800 */
[----:B-1----:R-:W-:-:S02]  /*91b60*/  ISETP.LT.AND P2, PT, R9, R8, !P0 ;  /* 0x000000080900720c */ /* 0x002fc40004741270 */
[----:B------:R-:W4:Y:S08]  /*91b70*/  LDC R9, c[0x0][0x22c] ;  /* 0x00008b00ff097b82 */ /* 0x000f300000000800 */
[----:B------:R-:W1:Y:S01]  /*91b80*/  LDC R8, c[0x0][0x22c] ;  /* 0x00008b00ff087b82 */ /* 0x000e620000000800 */
[----:B--2---:R2:W-:Y:S07]  /*91b90*/  @P4 STG.E desc[UR60][R48.64], R12 ;  /* 0x0000000c30004986 */ /* 0x0045ee000c10193c */
[----:B--2---:R-:W3:Y:S01]  /*91ba0*/  LDC R12, c[0x0][0x22c] ;  /* 0x00008b00ff0c7b82 */ /* 0x004ee20000000800 */
[----:B------:R-:W2:Y:S04]  /*91bb0*/  LDL.LU.64 R48, [R1+0x2738] ;  /* 0x0027380001307983 */ /* 0x000ea80000300a00 */
[----:B------:R4:W-:Y:S04]  /*91bc0*/  @P3 STG.E desc[UR60][R50.64], R21 ;  /* 0x0000001532003986 */ /* 0x0009e8000c10193c */
[----:B------:R1:W-:Y:S04]  /*91bd0*/  @P2 STG.E desc[UR60][R22.64], R13 ;  /* 0x0000000d16002986 */ /* 0x0003e8000c10193c */
[----:B----4-:R-:W4:Y:S04]  /*91be0*/  LDL.LU.64 R50, [R1+0x2730] ;  /* 0x0027300001327983 */ /* 0x010f280000300a00 */
[----:B------:R-:W2:Y:S01]  /*91bf0*/  LDL.LU R21, [R1+0x21d0] ;  /* 0x0021d00001157983 */ /* 0x000ea20000300800 */
[----:B---3--:R-:W-:Y:S01]  /*91c00*/  ISETP.LT.AND P4, PT, R20, R12, !P0 ;  /* 0x0000000c1400720c */ /* 0x008fe20004781270 */
[----:B-1----:R-:W1:Y:S02]  /*91c10*/  LDC R13, c[0x0][0x22c] ;  /* 0x00008b00ff0d7b82 */ /* 0x002e640000000800 */
[----:B------:R-:W3:Y:S04]  /*91c20*/  LDL.LU R20, [R1+0x21b8] ;  /* 0x0021b80001147983 */ /* 0x000ee80000300800 */
[----:B------:R-:W4:Y:S01]  /*91c30*/  LDL.LU.64 R22, [R1+0x2728] ;  /* 0x0027280001167983 */ /* 0x000f220000300a00 */
[----:B------:R-:W-:-:S02]  /*91c40*/  ISETP.LT.AND P3, PT, R252, R0, !P0 ;  /* 0x00000000fc00720c */ /* 0x000fc40004761270 */
[----:B------:R-:W2:Y:S01]  /*91c50*/  LDC R252, c[0x0][0x22c] ;  /* 0x00008b00fffc7b82 */ /* 0x000ea20000000800 */
[----:B------:R-:W-:-:S07]  /*91c60*/  ISETP.LT.AND P5, PT, R11, R9, !P0 ;  /* 0x000000090b00720c */ /* 0x000fce00047a1270 */
[----:B------:R-:W1:Y:S08]  /*91c70*/  LDC R11, c[0x0][0x22c] ;  /* 0x00008b00ff0b7b82 */ /* 0x000e700000000800 */
[----:B------:R-:W3:Y:S08]  /*91c80*/  LDC R12, c[0x0][0x22c] ;  /* 0x00008b00ff0c7b82 */ /* 0x000ef00000000800 */
[----:B------:R-:W3:Y:S08]  /*91c90*/  LDC R9, c[0x0][0x22c] ;  /* 0x00008b00ff097b82 */ /* 0x000ef00000000800 */
[----:B------:R-:W3:Y:S01]  /*91ca0*/  LDC R0, c[0x0][0x22c] ;  /* 0x00008b00ff007b82 */ /* 0x000ee20000000800 */
[----:B--2---:R-:W-:-:S02]  /*91cb0*/  ISETP.LT.AND P2, PT, R21, R252, !P0 ;  /* 0x000000fc1500720c */ /* 0x004fc40004741270 */
[----:B------:R-:W2:Y:S04]  /*91cc0*/  LDL.LU R252, [R1+0x21b0] ;  /* 0x0021b00001fc7983 */ /* 0x000ea80000300800 */
[----:B------:R-:W2:Y:S04]  /*91cd0*/  LDL.LU R21, [R1+0x21ac] ;  /* 0x0021ac0001157983 */ /* 0x000ea80000300800 */
[----:B----4-:R4:W-:Y:S04]  /*91ce0*/  @P4 STG.E desc[UR60][R14.64], R22 ;  /* 0x000000160e004986 */ /* 0x0109e8000c10193c */
[----:B----4-:R-:W4:Y:S01]  /*91cf0*/  LDL.LU.64 R14, [R1+0x2720] ;  /* 0x00272000010e7983 */ /* 0x010f220000300a00 */
[----:B-1----:R-:W-:-:S02]  /*91d00*/  ISETP.LT.AND P6, PT, R10, R11, !P0 ;  /* 0x0000000b0a00720c */ /* 0x002fc400047c1270 */
[----:B------:R-:W2:Y:S01]  /*91d10*/  LDC R10, c[0x0][0x22c] ;  /* 0x00008b00ff0a7b82 */ /* 0x000ea20000000800 */
[----:B------:R-:W3:Y:S07]  /*91d20*/  LDL.LU R22, [R1+0x21bc] ;  /* 0x0021bc0001167983 */ /* 0x000eee0000300800 */
[----:B------:R-:W1:Y:S01]  /*91d30*/  LDC R11, c[0x0][0x22c] ;  /* 0x00008b00ff0b7b82 */ /* 0x000e620000000800 */
[----:B----4-:R4:W-:Y:S04]  /*91d40*/  @P5 STG.E desc[UR60][R52.64], R14 ;  /* 0x0000000e34005986 */ /* 0x0109e8000c10193c */
[----:B------:R1:W-:Y:S04]  /*91d50*/  @P6 STG.E desc[UR60][R24.64], R23 ;  /* 0x0000001718006986 */ /* 0x0003e8000c10193c */
[----:B----4-:R-:W4:Y:S04]  /*91d60*/  LDL.LU.64 R52, [R1+0x2718] ;  /* 0x0027180001347983 */ /* 0x010f280000300a00 */
[----:B-1----:R-:W4:Y:S04]  /*91d70*/  LDL.LU.64 R24, [R1+0x2710] ;  /* 0x0027100001187983 */ /* 0x002f280000300a00 */
[----:B------:R-:W4:Y:S04]  /*91d80*/  LDL.LU R23, [R1+0x21c4] ;  /* 0x0021c40001177983 */ /* 0x000f280000300800 */
[----:B------:R-:W4:Y:S04]  /*91d90*/  LDL.LU R14, [R1+0x21a8] ;  /* 0x0021a800010e7983 */ /* 0x000f280000300800 */
[----:B------:R1:W-:Y:S04]  /*91da0*/  @P3 STG.E desc[UR60][R28.64], R15 ;  /* 0x0000000f1c003986 */ /* 0x0003e8000c10193c */
[----:B-1----:R-:W4:Y:S01]  /*91db0*/  LDL.LU.64 R28, [R1+0x2708] ;  /* 0x00270800011c7983 */ /* 0x002f220000300a00 */
[----:B---3--:R-:W-:-:S02]  /*91dc0*/  ISETP.LT.AND P3, PT, R22, R12, !P0 ;  /* 0x0000000c1600720c */ /* 0x008fc40004761270 */
[----:B------:R-:W-:Y:S01]  /*91dd0*/  ISETP.LT.AND P6, PT, R20, R9, !P0 ;  /* 0x000000091400720c */ /* 0x000fe200047c1270 */
[----:B------:R-:W1:Y:S01]  /*91de0*/  LDC R12, c[0x0][0x22c] ;  /* 0x00008b00ff0c7b82 */ /* 0x000e620000000800 */
[----:B--2---:R-:W-:-:S07]  /*91df0*/  ISETP.LT.AND P5, PT, R21, R10, !P0 ;  /* 0x0000000a1500720c */ /* 0x004fce00047a1270 */
[----:B------:R-:W2:Y:S08]  /*91e00*/  LDC R10, c[0x0][0x22c] ;  /* 0x00008b00ff0a7b82 */ /* 0x000eb00000000800 */
[----:B------:R-:W3:Y:S01]  /*91e10*/  LDC R9, c[0x0][0x22c] ;  /* 0x00008b00ff097b82 */ /* 0x000ee20000000800 */
[----:B----4-:R-:W-:-:S07]  /*91e20*/  ISETP.LT.AND P4, PT, R23, R8, !P0 ;  /* 0x000000081700720c */ /* 0x010fce0004781270 */
[----:B------:R-:W4:Y:S01]  /*91e30*/  LDC R8, c[0x0][0x22c] ;  /* 0x00008b00ff087b82 */ /* 0x000f220000000800 */
[----:B------:R1:W-:Y:S05]  /*91e40*/  @P2 STG.E desc[UR60][R54.64], R28 ;  /* 0x0000001c36002986 */ /* 0x0003ea000c10193c */
[----:B------:R2:W-:Y:S04]  /*91e50*/  @P4 STG.E desc[UR60][R26.64], R24 ;  /* 0x000000181a004986 */ /* 0x0005e8000c10193c */
[----:B-1----:R-:W3:Y:S04]  /*91e60*/  LDL.LU.64 R54, [R1+0x2700] ;  /* 0x0027000001367983 */ /* 0x002ee80000300a00 */
[----:B------:R-:W4:Y:S04]  /*91e70*/  LDL.LU R20, [R1+0x21a0] ;  /* 0x0021a00001147983 */ /* 0x000f280000300800 */
[----:B------:R-:W3:Y:S04]  /*91e80*/  LDL.LU R23, [R1+0x219c] ;  /* 0x00219c0001177983 */ /* 0x000ee80000300800 */
[----:B--2---:R-:W2:Y:S04]  /*91e90*/  LDL.LU.64 R26, [R1+0x26f8] ;  /* 0x0026f800011a7983 */ /* 0x004ea80000300a00 */
[----:B------:R-:W3:Y:S04]  /*91ea0*/  LDL.LU R22, [R1+0x2194] ;  /* 0x0021940001167983 */ /* 0x000ee80000300800 */
[----:B------:R-:W3:Y:S04]  /*91eb0*/  LDL.LU R21, [R1+0x2190] ;  /* 0x0021900001157983 */ /* 0x000ee80000300800 */
[----:B------:R-:W3:Y:S04]  /*91ec0*/  LDL.LU R15, [R1+0x218c] ;  /* 0x00218c00010f7983 */ /* 0x000ee80000300800 */
[----:B------:R1:W-:Y:S04]  /*91ed0*/  @P3 STG.E desc[UR60][R30.64], R29 ;  /* 0x0000001d1e003986 */ /* 0x0003e8000c10193c */
[----:B-1----:R-:W2:Y:S01]  /*91ee0*/  LDL.LU.64 R30, [R1+0x26f0] ;  /* 0x0026f000011e7983 */ /* 0x002ea20000300a00 */
[----:B------:R-:W-:-:S02]  /*91ef0*/  ISETP.LT.AND P2, PT, R252, R11, !P0 ;  /* 0x0000000bfc00720c */ /* 0x000fc40004741270 */
[----:B------:R-:W-:Y:S01]  /*91f00*/  ISETP.LT.AND P4, PT, R14, R0, !P0 ;  /* 0x000000000e00720c */ /* 0x000fe20004781270 */
[----:B------:R1:W-:Y:S01]  /*91f10*/  @P6 STG.E desc[UR60][R40.64], R25 ;  /* 0x0000001928006986 */ /* 0x0003e2000c10193c */
[----:B------:R-:W3:Y:S08]  /*91f20*/  LDC R11, c[0x0][0x22c] ;  /* 0x00008b00ff0b7b82 */ /* 0x000ef00000000800 */
[----:B------:R-:W3:Y:S01]  /*91f30*/  LDC R0, c[0x0][0x22c] ;  /* 0x00008b00ff007b82 */ /* 0x000ee20000000800 */
[----:B-1----:R-:W3:Y:S04]  /*91f40*/  LDL.LU.64 R40, [R1+0x26e8] ;  /* 0x0026e80001287983 */ /* 0x002ee80000300a00 */
[----:B------:R-:W3:Y:S01]  /*91f50*/  LDL.LU R14, [R1+0x2188] ;  /* 0x00218800010e7983 */ /* 0x000ee20000300800 */
[----:B----4-:R-:W-:-:S02]  /*91f60*/  ISETP.LT.AND P3, PT, R20, R13, !P0 ;  /* 0x0000000d1400720c */ /* 0x010fc40004761270 */
[----:B------:R-:W1:Y:S01]  /*91f70*/  LDC R13, c[0x0][0x22c] ;  /* 0x00008b00ff0d7b82 */ /* 0x000e620000000800 */
[----:B--2---:R2:W-:Y:S04]  /*91f80*/  @P2 STG.E desc[UR60][R42.64], R30 ;  /* 0x0000001e2a002986 */ /* 0x0045e8000c10193c */
[----:B------:R4:W-:Y:S04]  /*91f90*/  @P5 STG.E desc[UR60][R44.64], R26 ;  /* 0x0000001a2c005986 */ /* 0x0009e8000c10193c */
[----:B------:R1:W-:Y:S04]  /*91fa0*/  @P4 STG.E desc[UR60][R36.64], R31 ;  /* 0x0000001f24004986 */ /* 0x0003e8000c10193c */
[----:B--2---:R-:W2:Y:S04]  /*91fb0*/  LDL.LU.64 R42, [R1+0x26e0] ;  /* 0x0026e000012a7983 */ /* 0x004ea80000300a00 */
[----:B----4-:R-:W4:Y:S04]  /*91fc0*/  LDL.LU.64 R44, [R1+0x26d8] ;  /* 0x0026d800012c7983 */ /* 0x010f280000300a00 */
[----:B------:R-:W2:Y:S04]  /*91fd0*/  LDL.LU R20, [R1+0x2184] ;  /* 0x0021840001147983 */ /* 0x000ea80000300800 */
[----:B-1----:R-:W4:Y:S04]  /*91fe0*/  LDL.LU.64 R36, [R1+0x26d0] ;  /* 0x0026d00001247983 */ /* 0x002f280000300a00 */
[----:B------:R1:W-:Y:S04]  /*91ff0*/  @P3 STG.E desc[UR60][R32.64], R27 ;  /* 0x0000001b20003986 */ /* 0x0003e8000c10193c */
[----:B-1----:R-:W2:Y:S01]  /*92000*/  LDL.LU.64 R32, [R1+0x26c8] ;  /* 0x0026c80001207983 */ /* 0x002ea20000300a00 */
[----:B---3--:R-:W-:-:S02]  /*92010*/  ISETP.LT.AND P2, PT, R23, R8, !P0 ;  /* 0x000000081700720c */ /* 0x008fc40004741270 */
[----:B------:R-:W-:Y:S01]  /*92020*/  ISETP.LT.AND P4, PT, R22, R12, !P0 ;  /* 0x0000000c1600720c */ /* 0x000fe20004781270 */
[----:B------:R-:W1:Y:S01]  /*92030*/  LDC R8, c[0x0][0x22c] ;  /* 0x00008b00ff087b82 */ /* 0x000e620000000800 */
[----:B------:R-:W-:Y:S02]  /*92040*/  ISETP.LT.AND P6, PT, R15, R11, !P0 ;  /* 0x0000000b0f00720c */ /* 0x000fe400047c1270 */
[----:B------:R-:W3:Y:S01]  /*92050*/  LDL.LU R15, [R1+0x2174] ;  /* 0x00217400010f7983 */ /* 0x000ee20000300800 */
[----:B------:R-:W-:Y:S02]  /*92060*/  ISETP.LT.AND P3, PT, R14, R10, !P0 ;  /* 0x0000000a0e00720c */ /* 0x000fe40004761270 */
[----:B------:R-:W-:Y:S02]  /*92070*/  ISETP.LT.AND P5, PT, R21, R9, !P0 ;  /* 0x000000091500720c */ /* 0x000fe400047a1270 */
[----:B------:R-:W1:Y:S08]  /*92080*/  LDC R9, c[0x0][0x22c] ;  /* 0x00008b00ff097b82 */ /* 0x000e700000000800 */
[----:B------:R-:W1:Y:S08]  /*92090*/  LDC R11, c[0x0][0x22c] ;  /* 0x00008b00ff0b7b82 */ /* 0x000e700000000800 */
[----:B------:R-:W1:Y:S08]  /*920a0*/  LDC R12, c[0x0][0x22c] ;  /* 0x00008b00ff0c7b82 */ /* 0x000e700000000800 */
[----:B------:R-:W1:Y:S01]  /*920b0*/  LDC R10, c[0x0][0x22c] ;  /* 0x00008b00ff0a7b82 */ /* 0x000e620000000800 */
[----:B----4-:R4:W-:Y:S01]  /*920c0*/  @P2 STG.E desc[UR60][R46.64], R36 ;  /* 0x000000242e002986 */ /* 0x0109e2000c10193c */
[----:B--2---:R-:W-:-:S06]  /*920d0*/  ISETP.LT.AND P2, PT, R20, R0, !P0 ;  /* 0x000000001400720c */ /* 0x004fcc0004741270 */
[----:B------:R-:W2:Y:S01]  /*920e0*/  LDC R0, c[0x0][0x22c] ;  /* 0x00008b00ff007b82 */ /* 0x000ea20000000800 */
[----:B----4-:R-:W4:Y:S04]  /*920f0*/  LDL.LU.64 R46, [R1+0x26c0] ;  /* 0x0026c000012e7983 */ /* 0x010f280000300a00 */
[----:B------:R-:W2:Y:S04]  /*92100*/  LDL.LU R14, [R1+0x2170] ;  /* 0x00217000010e7983 */ /* 0x000ea80000300800 */
[----:B------:R-:W1:Y:S04]  /*92110*/  LDL.LU R21, [R1+0x216c] ;  /* 0x00216c0001157983 */ /* 0x000e680000300800 */
[----:B------:R-:W4:Y:S04]  /*92120*/  LDL.LU R26, [R1+0x2164] ;  /* 0x00216400011a7983 */ /* 0x000f280000300800 */
[----:B------:R-:W2:Y:S04]  /*92130*/  LDL.LU R20, [R1+0x2160] ;  /* 0x0021600001147983 */ /* 0x000ea80000300800 */
[----:B------:R3:W-:Y:S04]  /*92140*/  @P4 STG.E desc[UR60][R38.64], R32 ;  /* 0x0000002026004986 */ /* 0x0007e8000c10193c */
[----:B---3--:R-:W3:Y:S04]  /*92150*/  LDL.LU.64 R38, [R1+0x26b8] ;  /* 0x0026b80001267983 */ /* 0x008ee80000300a00 */
[----:B------:R-:W4:Y:S04]  /*92160*/  LDL.LU R25, [R1+0x215c] ;  /* 0x00215c0001197983 */ /* 0x000f280000300800 */
[----:B------:R-:W4:Y:S04]  /*92170*/  LDL.LU R24, [R1+0x2158] ;  /* 0x0021580001187983 */ /* 0x000f280000300800 */
[----:B------:R1:W-:Y:S04]  /*92180*/  @P5 STG.E desc[UR60][R34.64], R37 ;  /* 0x0000002522005986 */ /* 0x0003e8000c10193c */
[----:B-1----:R-:W4:Y:S01]  /*92190*/  LDL.LU.64 R34, [R1+0x26b0] ;  /* 0x0026b00001227983 */ /* 0x002f220000300a00 */
[----:B------:R-:W-:-:S03]  /*921a0*/  ISETP.LT.AND P4, PT, R15, R13, !P0 ;  /* 0x0000000d0f00720c */ /* 0x000fc60004781270 */
[----:B------:R-:W4:Y:S04]  /*921b0*/  LDL.LU R23, [R1+0x2150] ;  /* 0x0021500001177983 */ /* 0x000f280000300800 */
[----:B------:R-:W-:Y:S04]  /*921c0*/  @P6 STG.E desc[UR60][R250.64], R33 ;  /* 0x00000021fa006986 */ /* 0x000fe8000c10193c */
[----:B------:R-:W4:Y:S04]  /*921d0*/  LDL.LU R22, [R1+0x2148] ;  /* 0x0021480001167983 */ /* 0x000f280000300800 */
[----:B------:R-:W4:Y:S01]  /*921e0*/  LDL.LU R15, [R1+0x2144] ;  /* 0x00214400010f7983 */ /* 0x000f220000300800 */
[----:B------:R-:W-:-:S02]  /*921f0*/  ISETP.LT.AND P6, PT, R21, R9, !P0 ;  /* 0x000000091500720c */ /* 0x000fc400047c1270 */
[----:B------:R-:W1:Y:S01]  /*92200*/  LDC R9, c[0x0][0x22c] ;  /* 0x00008b00ff097b82 */ /* 0x000e620000000800 */
[----:B--2---:R-:W-:Y:S01]  /*92210*/  ISETP.LT.AND P5, PT, R20, R11, !P0 ;  /* 0x0000000b1400720c */ /* 0x004fe200047a1270 */
[----:B---3--:R2:W-:Y:S01]  /*92220*/  @P3 STG.E desc[UR60][R4.64], R38 ;  /* 0x0000002604003986 */ /* 0x0085e2000c10193c */
[----:B------:R-:W-:-:S05]  /*92230*/  ISETP.LT.AND P3, PT, R14, R8, !P0 ;  /* 0x000000080e00720c */ /* 0x000fca0004761270 */
[----:B------:R-:W3:Y:S01]  /*92240*/  LDC R8, c[0x0][0x22c] ;  /* 0x00008b00ff087b82 */ /* 0x000ee20000000800 */
[----:B------:R-:W3:Y:S04]  /*92250*/  LDL.LU R14, [R1+0x2138] ;  /* 0x00213800010e7983 */ /* 0x000ee80000300800 */
[----:B------:R-:W3:Y:S04]  /*92260*/  LDL.LU R21, [R1+0x2134] ;  /* 0x0021340001157983 */ /* 0x000ee80000300800 */
[----:B------:R-:W3:Y:S01]  /*92270*/  LDL.LU R20, [R1+0x2130] ;  /* 0x0021300001147983 */ /* 0x000ee20000300800 */
[----:B--2---:R-:W2:Y:S03]  /*92280*/  LDC R4, c[0x0][0x22c] ;  /* 0x00008b00ff047b82 */ /* 0x004ea60000000800 */
[----:B------:R-:W2:Y:S05]  /*92290*/  LDL.LU R13, [R1+0x212c] ;  /* 0x00212c00010d7983 */ /* 0x000eaa0000300800 */
[----:B------:R-:W2:Y:S01]  /*922a0*/  LDC R5, c[0x0][0x22c] ;  /* 0x00008b00ff057b82 */ /* 0x000ea20000000800 */
[----:B----4-:R4:W-:Y:S01]  /*922b0*/  @P2 STG.E desc[UR60][R6.64], R34 ;  /* 0x0000002206002986 */ /* 0x0109e2000c10193c */
[----:B------:R-:W-:-:S03]  /*922c0*/  ISETP.LT.AND P2, PT, R26, R12, !P0 ;  /* 0x0000000c1a00720c */ /* 0x000fc60004741270 */
[----:B------:R-:W-:Y:S04]  /*922d0*/  @P4 STG.E desc[UR60][R16.64], R39 ;  /* 0x0000002710004986 */ /* 0x000fe8000c10193c */
[----:B------:R1:W-:Y:S01]  /*922e0*/  @P3 STG.E desc[UR60][R18.64], R35 ;  /* 0x0000002312003986 */ /* 0x0003e2000c10193c */
[----:B----4-:R-:W4:Y:S03]  /*922f0*/  LDC R7, c[0x0][0x22c] ;  /* 0x00008b00ff077b82 */ /* 0x010f260000000800 */
[----:B-1----:R-:W2:Y:S05]  /*92300*/  LDL.LU R18, [R1+0x2128] ;  /* 0x0021280001127983 */ /* 0x002eaa0000300800 */
[----:B------:R-:W1:Y:S01]  /*92310*/  LDC R6, c[0x0][0x22c] ;  /* 0x00008b00ff067b82 */ /* 0x000e620000000800 */
[----:B------:R-:W2:Y:S04]  /*92320*/  LDL.LU R17, [R1+0x211c] ;  /* 0x00211c0001117983 */ /* 0x000ea80000300800 */
[----:B------:R-:W2:Y:S01]  /*92330*/  LDL.LU R12, [R1+0x2118] ;  /* 0x00211800010c7983 */ /* 0x000ea20000300800 */
[----:B------:R-:W-:-:S02]  /*92340*/  ISETP.LT.AND P4, PT, R25, R0, !P0 ;  /* 0x000000001900720c */ /* 0x000fc40004781270 */
[----:B------:R-:W-:Y:S01]  /*92350*/  ISETP.LT.AND P3, PT, R24, R10, !P0 ;  /* 0x0000000a1800720c */ /* 0x000fe20004761270 */
[----:B------:R-:W2:Y:S01]  /*92360*/  LDC R0, c[0x0][0x22c] ;  /* 0x00008b00ff007b82 */ /* 0x000ea20000000800 */
[----:B------:R-:W-:Y:S04]  /*92370*/  @P6 STG.E desc[UR60][R64.64], R44 ;  /* 0x0000002c40006986 */ /* 0x000fe8000c10193c */
[----:B------:R-:W-:Y:S01]  /*92380*/  @P2 STG.E desc[UR60][R66.64], R40 ;  /* 0x0000002842002986 */ /* 0x000fe2000c10193c */
[----:B---3--:R-:W-:Y:S02]  /*92390*/  ISETP.LT.AND P2, PT, R23, R8, !P0 ;  /* 0x000000081700720c */ /* 0x008fe40004741270 */
[----:B------:R-:W3:Y:S01]  /*923a0*/  LDC R8, c[0x0][0x22c] ;  /* 0x00008b00ff087b82 */ /* 0x000ee20000000800 */
[----:B------:R-:W-:Y:S01]  /*923b0*/  @P5 STG.E desc[UR60][R68.64], R45 ;  /* 0x0000002d44005986 */ /* 0x000fe2000c10193c */
[----:B----4-:R-:W-:-:S03]  /*923c0*/  ISETP.LT.AND P6, PT, R15, R7, !P0 ;  /* 0x000000070f00720c */ /* 0x010fc600047c1270 */
[----:B------:R-:W-:Y:S03]  /*923d0*/  @P4 STG.E desc[UR60][R70.64], R41 ;  /* 0x0000002946004986 */ /* 0x000fe6000c10193c */
[----:B------:R-:W4:Y:S01]  /*923e0*/  LDC R7, c[0x0][0x22c] ;  /* 0x00008b00ff077b82 */ /* 0x000f220000000800 */
[----:B------:R-:W-:Y:S04]  /*923f0*/  @P3 STG.E desc[UR60][R72.64], R46 ;  /* 0x0000002e48003986 */ /* 0x000fe8000c10193c */
[----:B------:R-:W4:Y:S01]  /*92400*/  LDL.LU R15, [R1+0x2110] ;  /* 0x00211000010f7983 */ /* 0x000f220000300800 */
[----:B------:R-:W-:Y:S02]  /*92410*/  ISETP.LT.AND P4, PT, R22, R9, !P0 ;  /* 0x000000091600720c */ /* 0x000fe40004781270 */
[----:B------:R-:W4:Y:S01]  /*92420*/  LDC R9, c[0x0][0x22c] ;  /* 0x00008b00ff097b82 */ /* 0x000f220000000800 */
[----:B------:R-:W-:Y:S10]  /*92430*/  @P2 STG.E desc[UR60][R74.64], R42 ;  /* 0x0000002a4a002986 */ /* 0x000ff4000c10193c */
[----:B------:R-:W-:Y:S04]  /*92440*/  @P4 STG.E desc[UR60][R76.64], R47 ;  /* 0x0000002f4c004986 */ /* 0x000fe8000c10193c */
[----:B------:R-:W-:Y:S01]  /*92450*/  @P6 STG.E desc[UR60][R78.64], R43 ;  /* 0x0000002b4e006986 */ /* 0x000fe2000c10193c */
[----:B-1----:R-:W-:-:S03]  /*92460*/  ISETP.LT.AND P3, PT, R14, R6, !P0 ;  /* 0x000000060e00720c */ /* 0x002fc60004761270 */
[----:B------:R-:W4:Y:S01]  /*92470*/  LDL.LU R14, [R1+0x210c] ;  /* 0x00210c00010e7983 */ /* 0x000f220000300800 */
[----:B------:R-:W1:Y:S01]  /*92480*/  LDC R6, c[0x0][0x22c] ;  /* 0x00008b00ff067b82 */ /* 0x000e620000000800 */
[----:B--2---:R-:W-:Y:S02]  /*92490*/  ISETP.LT.AND P5, PT, R21, R4, !P0 ;  /* 0x000000041500720c */ /* 0x004fe400047a1270 */
[----:B------:R-:W2:Y:S01]  /*924a0*/  LDL.LU R11, [R1+0x2108] ;  /* 0x00210800010b7983 */ /* 0x000ea20000300800 */
[----:B------:R-:W-:-:S03]  /*924b0*/  ISETP.LT.AND P2, PT, R20, R0, !P0 ;  /* 0x000000001400720c */ /* 0x000fc60004741270 */
[----:B------:R-:W2:Y:S01]  /*924c0*/  LDL.LU R10, [R1+0x2100] ;  /* 0x00210000010a7983 */ /* 0x000ea20000300800 */
[----:B------:R-:W1:Y:S01]  /*924d0*/  LDC R4, c[0x0][0x22c] ;  /* 0x00008b00ff047b82 */ /* 0x000e620000000800 */
[----:B------:R-:W-:Y:S02]  /*924e0*/  ISETP.LT.AND P4, PT, R13, R5, !P0 ;  /* 0x000000050d00720c */ /* 0x000fe40004781270 */
[----:B------:R-:W2:Y:S04]  /*924f0*/  LDL.LU R16, [R1+0x20fc] ;  /* 0x0020fc0001107983 */ /* 0x000ea80000300800 */
[----:B------:R-:W-:Y:S01]  /*92500*/  @P3 STG.E desc[UR60][R80.64], R52 ;  /* 0x0000003450003986 */ /* 0x000fe2000c10193c */
[----:B------:R-:W2:Y:S03]  /*92510*/  LDC R0, c[0x0][0x22c] ;  /* 0x00008b00ff007b82 */ /* 0x000ea60000000800 */
[----:B------:R-:W2:Y:S04]  /*92520*/  LDL.LU R13, [R1+0x20f4] ;  /* 0x0020f400010d7983 */ /* 0x000ea80000300800 */
[----:B------:R-:W-:Y:S01]  /*92530*/  @P5 STG.E desc[UR60][R82.64], R48 ;  /* 0x0000003052005986 */ /* 0x000fe2000c10193c */
[----:B------:R-:W2:Y:S03]  /*92540*/  LDC R5, c[0x0][0x22c] ;  /* 0x00008b00ff057b82 */ /* 0x000ea60000000800 */
[----:B------:R-:W-:Y:S01]  /*92550*/  @P2 STG.E desc[UR60][R84.64], R53 ;  /* 0x0000003554002986 */ /* 0x000fe2000c10193c */
[----:B---3--:R-:W-:-:S03]  /*92560*/  ISETP.LT.AND P3, PT, R18, R8, !P0 ;  /* 0x000000081200720c */ /* 0x008fc60004761270 */
[----:B------:R-:W3:Y:S01]  /*92570*/  LDL.LU R18, [R1+0x20ec] ;  /* 0x0020ec0001127983 */ /* 0x000ee20000300800 */
[----:B------:R-:W2:Y:S01]  /*92580*/  LDC R8, c[0x0][0x22c] ;  /* 0x00008b00ff087b82 */ /* 0x000ea20000000800 */
[----:B----4-:R-:W-:Y:S02]  /*92590*/  ISETP.LT.AND P6, PT, R17, R7, !P0 ;  /* 0x000000071100720c */ /* 0x010fe400047c1270 */
[----:B------:R-:W4:Y:S01]  /*925a0*/  LDL.LU R17, [R1+0x20e8] ;  /* 0x0020e80001117983 */ /* 0x000f220000300800 */
[----:B-1----:R-:W-:-:S03]  /*925b0*/  ISETP.LT.AND P2, PT, R12, R6, !P0 ;  /* 0x000000060c00720c */ /* 0x002fc60004741270 */
[----:B------:R-:W3:Y:S01]  /*925c0*/  LDL.LU R12, [R1+0x20e0] ;  /* 0x0020e000010c7983 */ /* 0x000ee20000300800 */
[----:B------:R-:W1:Y:S03]  /*925d0*/  LDC R7, c[0x0][0x22c] ;  /* 0x00008b00ff077b82 */ /* 0x000e660000000800 */
[----:B------:R-:W-:Y:S04]  /*925e0*/  @P4 STG.E desc[UR60][R86.64], R49 ;  /* 0x0000003156004986 */ /* 0x000fe8000c10193c */
[----:B------:R-:W-:Y:S01]  /*925f0*/  @P3 STG.E desc[UR60][R88.64], R54 ;  /* 0x0000003658003986 */ /* 0x000fe2000c10193c */
[----:B------:R-:W4:Y:S03]  /*92600*/  LDC R6, c[0x0][0x22c] ;  /* 0x00008b00ff067b82 */ /* 0x000f260000000800 */
[----:B------:R-:W-:Y:S01]  /*92610*/  @P6 STG.E desc[UR60][R90.64], R50 ;  /* 0x000000325a006986 */ /* 0x000fe2000c10193c */
[----:B------:R-:W-:-:S03]  /*92620*/  ISETP.LT.AND P5, PT, R15, R4, !P0 ;  /* 0x000000040f00720c */ /* 0x000fc600047a1270 */
[----:B------:R-:W4:Y:S01]  /*92630*/  LDL.LU R15, [R1+0x20dc] ;  /* 0x0020dc00010f7983 */ /* 0x000f220000300800 */
[----:B------:R-:W3:Y:S03]  /*92640*/  LDC R4, c[0x0][0x22c] ;  /* 0x00008b00ff047b82 */ /* 0x000ee60000000800 */
[----:B------:R-:W-:Y:S06]  /*92650*/  @P2 STG.E desc[UR60][R92.64], R55 ;  /* 0x000000375c002986 */ /* 0x000fec000c10193c */
[----:B------:R-:W-:Y:S01]  /*92660*/  @P5 STG.E desc[UR60][R94.64], R51 ;  /* 0x000000335e005986 */ /* 0x000fe2000c10193c */
[----:B--2---:R-:W-:-:S02]  /*92670*/  ISETP.LT.AND P4, PT, R14, R0, !P0 ;  /* 0x000000000e00720c */ /* 0x004fc40004781270 */
[----:B------:R-:W3:Y:S01]  /*92680*/  LDC R0, c[0x0][0x22c] ;  /* 0x00008b00ff007b82 */ /* 0x000ee20000000800 */
[----:B------:R-:W-:Y:S02]  /*92690*/  ISETP.LT.AND P3, PT, R11, R5, !P0 ;  /* 0x000000050b00720c */ /* 0x000fe40004761270 */
[----:B------:R-:W2:Y:S01]  /*926a0*/  LDL.LU R11, [R1+0x20d4] ;  /* 0x0020d400010b7983 */ /* 0x000ea20000300800 */
[----:B------:R-:W-:-:S03]  /*926b0*/  ISETP.LT.AND P2, PT, R10, R8, !P0 ;  /* 0x000000080a00720c */ /* 0x000fc60004741270 */
[----:B------:R-:W2:Y:S01]  /*926c0*/  LDL.LU R14, [R1+0x20d0] ;  /* 0x0020d000010e7983 */ /* 0x000ea20000300800 */
[----:B------:R-:W4:Y:S03]  /*926d0*/  LDC R5, c[0x0][0x22c] ;  /* 0x00008b00ff057b82 */ /* 0x000f260000000800 */
[----:B------:R-:W-:Y:S01]  /*926e0*/  @P4 STG.E desc[UR60][R96.64], R60 ;  /* 0x0000003c60004986 */ /* 0x000fe2000c10193c */
[----:B-1----:R-:W-:-:S03]  /*926f0*/  ISETP.LT.AND P4, PT, R16, R7, !P0 ;  /* 0x000000071000720c */ /* 0x002fc60004781270 */
[----:B------:R-:W2:Y:S01]  /*92700*/  LDL.LU R10, [R1+0x20cc] ;  /* 0x0020cc00010a7983 */ /* 0x000ea20000300800 */
[----:B------:R-:W2:Y:S01]  /*92710*/  LDC R8, c[0x0][0x22c] ;  /* 0x00008b00ff087b82 */ /* 0x000ea20000000800 */
[----:B------:R-:W-:Y:S02]  /*92720*/  ISETP.LT.AND P6, PT, R13, R9, !P0 ;  /* 0x000000090d00720c */ /* 0x000fe400047c1270 */
[----:B------:R-:W-:Y:S04]  /*92730*/  @P3 STG.E desc[UR60][R98.64], R56 ;  /* 0x0000003862003986 */ /* 0x000fe8000c10193c */
[----:B------:R-:W2:Y:S01]  /*92740*/  LDL.LU R16, [R1+0x20c0] ;  /* 0x0020c00001107983 */ /* 0x000ea20000300800 */
[----:B------:R-:W1:Y:S03]  /*92750*/  LDC R7, c[0x0][0x22c] ;  /* 0x00008b00ff077b82 */ /* 0x000e660000000800 */
[----:B------:R-:W-:Y:S04]  /*92760*/  @P2 STG.E desc[UR60][R100.64], R61 ;  /* 0x0000003d64002986 */ /* 0x000fe8000c10193c */
[----:B------:R-:W2:Y:S01]  /*92770*/  LDL.LU R13, [R1+0x20bc] ;  /* 0x0020bc00010d7983 */ /* 0x000ea20000300800 */
[----:B------:R-:W1:Y:S01]  /*92780*/  LDC R9, c[0x0][0x22c] ;  /* 0x00008b00ff097b82 */ /* 0x000e620000000800 */
[----:B---3--:R-:W-:-:S02]  /*92790*/  ISETP.LT.AND P2, PT, R12, R0, !P0 ;  /* 0x000000000c00720c */ /* 0x008fc40004741270 */
[----:B------:R-:W3:Y:S01]  /*927a0*/  LDL.LU R12, [R1+0x20b8] ;  /* 0x0020b800010c7983 */ /* 0x000ee20000300800 */
[----:B------:R-:W-:-:S04]  /*927b0*/  ISETP.LT.AND P3, PT, R18, R4, !P0 ;  /* 0x000000041200720c */ /* 0x000fc80004761270 */
[----:B------:R-:W1:Y:S01]  /*927c0*/  LDC R0, c[0x0][0x22c] ;  /* 0x00008b00ff007b82 */ /* 0x000e620000000800 */
[----:B------:R-:W-:Y:S04]  /*927d0*/  @P4 STG.E desc[UR60][R102.64], R57 ;  /* 0x0000003966004986 */ /* 0x000fe8000c10193c */
[----:B------:R-:W3:Y:S01]  /*927e0*/  LDL.LU R19, [R1+0x20b0] ;  /* 0x0020b00001137983 */ /* 0x000ee20000300800 */
[----:B----4-:R-:W-:Y:S02]  /*927f0*/  ISETP.LT.AND P5, PT, R17, R6, !P0 ;  /* 0x000000061100720c */ /* 0x010fe400047a1270 */
[----:B------:R-:W4:Y:S01]  /*92800*/  LDC R4, c[0x0][0x22c] ;  /* 0x00008b00ff047b82 */ /* 0x000f220000000800 */
[----:B------:R-:W-:Y:S01]  /*92810*/  @P6 STG.E desc[UR60][R104.64], R62 ;  /* 0x0000003e68006986 */ /* 0x000fe2000c10193c */
[----:B------:R-:W-:-:S06]  /*92820*/  ISETP.LT.AND P4, PT, R15, R5, !P0 ;  /* 0x000000050f00720c */ /* 0x000fcc0004781270 */
[----:B------:R-:W3:Y:S01]  /*92830*/  LDC R6, c[0x0][0x22c] ;  /* 0x00008b00ff067b82 */ /* 0x000ee20000000800 */
[----:B------:R-:W3:Y:S07]  /*92840*/  LDL.LU R15, [R1+0x20ac] ;  /* 0x0020ac00010f7983 */ /* 0x000eee0000300800 */
[----:B------:R-:W3:Y:S01]  /*92850*/  LDC R5, c[0x0][0x22c] ;  /* 0x00008b00ff057b82 */ /* 0x000ee20000000800 */
[----:B------:R-:W-:Y:S04]  /*92860*/  @P3 STG.E desc[UR60][R106.64], R58 ;  /* 0x0000003a6a003986 */ /* 0x000fe8000c10193c */
[----:B------:R-:W-:Y:S04]  /*92870*/  @P5 STG.E desc[UR60][R108.64], R63 ;  /* 0x0000003f6c005986 */ /* 0x000fe8000c10193c */
[----:B------:R-:W-:Y:S04]  /*92880*/  @P2 STG.E desc[UR60][R110.64], R59 ;  /* 0x0000003b6e002986 */ /* 0x000fe8000c10193c */
[----:B------:R-:W-:Y:S01]  /*92890*/  @P4 STG.E desc[UR60][R112.64], R124 ;  /* 0x0000007c70004986 */ /* 0x000fe2000c10193c */
[----:B--2---:R-:W-:-:S03]  /*928a0*/  ISETP.LT.AND P3, PT, R11, R8, !P0 ;  /* 0x000000080b00720c */ /* 0x004fc60004761270 */
[----:B------:R-:W2:Y:S01]  /*928b0*/  LDL.LU R11, [R1+0x20a8] ;  /* 0x0020a800010b7983 */ /* 0x000ea20000300800 */
[----:B------:R-:W2:Y:S01]  /*928c0*/  LDC R8, c[0x0][0x22c] ;  /* 0x00008b00ff087b82 */ /* 0x000ea20000000800 */
[----:B-1----:R-:W-:Y:S02]  /*928d0*/  ISETP.LT.AND P6, PT, R14, R7, !P0 ;  /* 0x000000070e00720c */ /* 0x002fe400047c1270 */
[----:B------:R-:W2:Y:S04]  /*928e0*/  LDL.LU R18, [R1+0x20a4] ;  /* 0x0020a40001127983 */ /* 0x000ea80000300800 */
[----:B------:R-:W2:Y:S01]  /*928f0*/  LDL.LU R14, [R1+0x2098] ;  /* 0x00209800010e7983 */ /* 0x000ea20000300800 */
[----:B------:R-:W1:Y:S01]  /*92900*/  LDC R7, c[0x0][0x22c] ;  /* 0x00008b00ff077b82 */ /* 0x000e620000000800 */
[----:B------:R-:W-:-:S02]  /*92910*/  ISETP.LT.AND P2, PT, R10, R9, !P0 ;  /* 0x000000090a00720c */ /* 0x000fc40004741270 */
[----:B------:R-:W2:Y:S04]  /*92920*/  LDL.LU R10, [R1+0x2090] ;  /* 0x00209000010a7983 */ /* 0x000ea80000300800 */
[----:B------:R-:W2:Y:S01]  /*92930*/  LDL.LU R17, [R1+0x208c] ;  /* 0x00208c0001117983 */ /* 0x000ea20000300800 */
[----:B------:R-:W2:Y:S03]  /*92940*/  LDC R9, c[0x0][0x22c] ;  /* 0x00008b00ff097b82 */ /* 0x000ea60000000800 */
[----:B------:R-:W-:Y:S01]  /*92950*/  @P3 STG.E desc[UR60][R114.64], R120 ;  /* 0x0000007872003986 */ /* 0x000fe2000c10193c */
[----:B------:R-:W-:-:S03]  /*92960*/  ISETP.LT.AND P4, PT, R13, R0, !P0 ;  /* 0x000000000d00720c */ /* 0x000fc60004781270 */
[----:B------:R-:W2:Y:S01]  /*92970*/  LDL.LU R13, [R1+0x2088] ;  /* 0x00208800010d7983 */ /* 0x000ea20000300800 */
[----:B----4-:R-:W-:Y:S01]  /*92980*/  ISETP.LT.AND P5, PT, R16, R4, !P0 ;  /* 0x000000041000720c */ /* 0x010fe200047a1270 */
[----:B------:R-:W4:Y:S08]  /*92990*/  LDC R0, c[0x0][0x22c] ;  /* 0x00008b00ff007b82 */ /* 0x000f300000000800 */
[----:B------:R-:W4:Y:S01]  /*929a0*/  LDC R4, c[0x0][0x22c] ;  /* 0x00008b00ff047b82 */ /* 0x000f220000000800 */
[----:B---3--:R-:W-:-:S02]  /*929b0*/  ISETP.LT.AND P3, PT, R12, R5, !P0 ;  /* 0x000000050c00720c */ /* 0x008fc40004761270 */
[----:B------:R-:W3:Y:S05]  /*929c0*/  LDL.LU R12, [R1+0x2084] ;  /* 0x00208400010c7983 */ /* 0x000eea0000300800 */
[----:B------:R-:W4:Y:S01]  /*929d0*/  LDC R5, c[0x0][0x22c] ;  /* 0x00008b00ff057b82 */ /* 0x000f220000000800 */
[----:B------:R-:W-:Y:S04]  /*929e0*/  @P6 STG.E desc[UR60][R116.64], R125 ;  /* 0x0000007d74006986 */ /* 0x000fe8000c10193c */
[----:B------:R-:W-:Y:S01]  /*929f0*/  @P2 STG.E desc[UR60][R118.64], R121 ;  /* 0x0000007976002986 */ /* 0x000fe2000c10193c */
[----:B------:R-:W-:-:S02]  /*92a00*/  ISETP.LT.AND P2, PT, R19, R6, !P0 ;  /* 0x000000061300720c */ /* 0x000fc40004741270 */
[----:B------:R-:W4:Y:S01]  /*92a10*/  LDC R6, c[0x0][0x22c] ;  /* 0x00008b00ff067b82 */ /* 0x000f220000000800 */
[----:B------:R-:W-:Y:S04]  /*92a20*/  @P5 STG.E desc[UR60][R148.64], R126 ;  /* 0x0000007e94005986 */ /* 0x000fe8000c10193c */
[----:B------:R-:W3:Y:S01]  /*92a30*/  LDL.LU R16, [R1+0x207c] ;  /* 0x00207c0001107983 */ /* 0x000ee20000300800 */
[----:B-1----:R-:W-:-:S03]  /*92a40*/  ISETP.LT.AND P5, PT, R15, R7, !P0 ;  /* 0x000000070f00720c */ /* 0x002fc600047a1270 */
[----:B------:R-:W3:Y:S01]  /*92a50*/  LDL.LU R15, [R1+0x2078] ;  /* 0x00207800010f7983 */ /* 0x000ee20000300800 */
[----:B------:R-:W3:Y:S03]  /*92a60*/  LDC R7, c[0x0][0x22c] ;  /* 0x00008b00ff077b82 */ /* 0x000ee60000000800 */
[----:B------:R-:W-:Y:S04]  /*92a70*/  @P4 STG.E desc[UR60][R150.64], R122 ;  /* 0x0000007a96004986 */ /* 0x000fe8000c10193c */
[----:B------:R-:W-:Y:S04]  /*92a80*/  @P3 STG.E desc[UR60][R168.64], R127 ;  /* 0x0000007fa8003986 */ /* 0x000fe8000c10193c */
[----:B------:R-:W-:Y:S04]  /*92a90*/  @P2 STG.E desc[UR60][R170.64], R123 ;  /* 0x0000007baa002986 */ /* 0x000fe8000c10193c */
[----:B------:R-:W-:Y:S01]  /*92aa0*/  @P5 STG.E desc[UR60][R172.64], R132 ;  /* 0x00000084ac005986 */ /* 0x000fe2000c10193c */
[----:B--2---:R-:W-:-:S03]  /*92ab0*/  ISETP.LT.AND P6, PT, R11, R8, !P0 ;  /* 0x000000080b00720c */ /* 0x004fc600047c1270 */
[----:B------:R-:W2:Y:S01]  /*92ac0*/  LDL.LU R11, [R1+0x2074] ;  /* 0x00207400010b7983 */ /* 0x000ea20000300800 */
[----:B------:R-:W1:Y:S01]  /*92ad0*/  LDC R8, c[0x0][0x22c] ;  /* 0x00008b00ff087b82 */ /* 0x000e620000000800 */
[----:B----4-:R-:W-:Y:S02]  /*92ae0*/  ISETP.LT.AND P3, PT, R18, R4, !P0 ;  /* 0x000000041200720c */ /* 0x010fe40004761270 */
[----:B------:R-:W-:Y:S02]  /*92af0*/  ISETP.LT.AND P4, PT, R14, R9, !P0 ;  /* 0x000000090e00720c */ /* 0x000fe40004781270 */
[----:B------:R-:W4:Y:S03]  /*92b00*/  LDL.LU R14, [R1+0x206c] ;  /* 0x00206c00010e7983 */ /* 0x000f260000300800 */
[----:B------:R-:W1:Y:S01]  /*92b10*/  LDC R4, c[0x0][0x22c] ;  /* 0x00008b00ff047b82 */ /* 0x000e620000000800 */
[----:B------:R-:W-:Y:S01]  /*92b20*/  ISETP.LT.AND P2, PT, R10, R0, !P0 ;  /* 0x000000000a00720c */ /* 0x000fe20004741270 */
[----:B------:R-:W-:Y:S04]  /*92b30*/  @P6 STG.E desc[UR60][R174.64], R128 ;  /* 0x00000080ae006986 */ /* 0x000fe8000c10193c */
[----:B------:R-:W-:Y:S02]  /*92b40*/  @P3 STG.E desc[UR60][R176.64], R133 ;  /* 0x00000085b0003986 */ /* 0x000fe4000c10193c */
[----:B------:R-:W2:Y:S02]  /*92b50*/  LDC R0, c[0x0][0x22c] ;  /* 0x00008b00ff007b82 */ /* 0x000ea40000000800 */
[----:B------:R-:W4:Y:S04]  /*92b60*/  LDL.LU R10, [R1+0x2068] ;  /* 0x00206800010a7983 */ /* 0x000f280000300800 */
[----:B------:R-:W-:Y:S01]  /*92b70*/  @P4 STG.E desc[UR60][R178.64], R129 ;  /* 0x00000081b2004986 */ /* 0x000fe2000c10193c */
[----:B------:R-:W-:Y:S01]  /*92b80*/  ISETP.LT.AND P5, PT, R17, R5, !P0 ;  /* 0x000000051100720c */ /* 0x000fe200047a1270 */
[----:B------:R-:W4:Y:S01]  /*92b90*/  LDC R9, c[0x0][0x22c] ;  /* 0x00008b00ff097b82 */ /* 0x000f220000000800 */
[----:B------:R-:W-:-:S02]  /*92ba0*/  ISETP.LT.AND P3, PT, R13, R6, !P0 ;  /* 0x000000060d00720c */ /* 0x000fc40004761270 */
[----:B------:R-:W4:Y:S05]  /*92bb0*/  LDL.LU R13, [R1+0x205c] ;  /* 0x00205c00010d7983 */ /* 0x000f2a0000300800 */
[----:B------:R-:W4:Y:S01]  /*92bc0*/  LDC R5, c[0x0][0x22c] ;  /* 0x00008b00ff057b82 */ /* 0x000f220000000800 */
[----:B---3--:R-:W-:Y:S01]  /*92bd0*/  ISETP.LT.AND P4, PT, R12, R7, !P0 ;  /* 0x000000070c00720c */ /* 0x008fe20004781270 */
[----:B------:R-:W-:Y:S06]  /*92be0*/  @P2 STG.E desc[UR60][R180.64], R134 ;  /* 0x00000086b4002986 */ /* 0x000fec000c10193c */
[----:B------:R-:W3:Y:S01]  /*92bf0*/  LDC R7, c[0x0][0x22c] ;  /* 0x00008b00ff077b82 */ /* 0x000ee20000000800 */
[----:B------:R-:W3:Y:S04]  /*92c00*/  LDL.LU R12, [R1+0x2058] ;  /* 0x00205800010c7983 */ /* 0x000ee80000300800 */
[----:B------:R-:W-:Y:S03]  /*92c10*/  @P5 STG.E desc[UR60][R182.64], R130 ;  /* 0x00000082b6005986 */ /* 0x000fe6000c10193c */
[----:B------:R-:W3:Y:S01]  /*92c20*/  LDC R6, c[0x0][0x22c] ;  /* 0x00008b00ff067b82 */ /* 0x000ee20000000800 */
[----:B------:R-:W-:Y:S01]  /*92c30*/  @P3 STG.E desc[UR60][R184.64], R135 ;  /* 0x00000087b8003986 */ /* 0x000fe2000c10193c */
[----:B-1----:R-:W-:-:S03]  /*92c40*/  ISETP.LT.AND P2, PT, R16, R8, !P0 ;  /* 0x000000081000720c */ /* 0x002fc60004741270 */
[----:B------:R-:W3:Y:S03]  /*92c50*/  LDL.LU R18, [R1+0x2054] ;  /* 0x0020540001127983 */ /* 0x000ee60000300800 */
[----:B------:R-:W1:Y:S01]  /*92c60*/  LDC R8, c[0x0][0x22c] ;  /* 0x00008b00ff087b82 */ /* 0x000e620000000800 */
[----:B------:R-:W-:Y:S01]  /*92c70*/  ISETP.LT.AND P5, PT, R15, R4, !P0 ;  /* 0x000000040f00720c */ /* 0x000fe200047a1270 */
[----:B------:R-:W-:Y:S06]  /*92c80*/  @P4 STG.E desc[UR60][R186.64], R131 ;  /* 0x00000083ba004986 */ /* 0x000fec000c10193c */
[----:B------:R-:W1:Y:S01]  /*92c90*/  LDC R4, c[0x0][0x22c] ;  /* 0x00008b00ff047b82 */ /* 0x000e620000000800 */
[----:B------:R-:W3:Y:S04]  /*92ca0*/  LDL.LU R17, [R1+0x2048] ;  /* 0x0020480001117983 */ /* 0x000ee80000300800 */
[----:B------:R-:W3:Y:S04]  /*92cb0*/  LDL.LU R16, [R1+0x2044] ;  /* 0x0020440001107983 */ /* 0x000ee80000300800 */
[----:B------:R-:W-:Y:S04]  /*92cc0*/  @P2 STG.E desc[UR60][R188.64], R152 ;  /* 0x00000098bc002986 */ /* 0x000fe8000c10193c */
[----:B------:R-:W-:Y:S01]  /*92cd0*/  @P5 STG.E desc[UR60][R190.64], R136 ;  /* 0x00000088be005986 */ /* 0x000fe2000c10193c */
[----:B--2---:R-:W-:-:S03]  /*92ce0*/  ISETP.LT.AND P3, PT, R11, R0, !P0 ;  /* 0x000000000b00720c */ /* 0x004fc60004761270 */
[----:B------:R-:W2:Y:S01]  /*92cf0*/  LDL.LU R11, [R1+0x203c] ;  /* 0x00203c00010b7983 */ /* 0x000ea20000300800 */
[----:B------:R-:W1:Y:S03]  /*92d00*/  LDC R0, c[0x0][0x22c] ;  /* 0x00008b00ff007b82 */ /* 0x000e660000000800 */
[----:B------:R-:W2:Y:S01]  /*92d10*/  LDL.LU R15, [R1+0x2038] ;  /* 0x00203800010f7983 */ /* 0x000ea20000300800 */
[----:B----4-:R-:W-:-:S03]  /*92d20*/  ISETP.LT.AND P4, PT, R14, R5, !P0 ;  /* 0x000000050e00720c */ /* 0x010fc60004781270 */
[----:B------:R-:W4:Y:S01]  /*92d30*/  LDL.LU R14, [R1+0x2030] ;  /* 0x00203000010e7983 */ /* 0x000f220000300800 */
[----:B------:R-:W4:Y:S03]  /*92d40*/  LDC R5, c[0x0][0x22c] ;  /* 0x00008b00ff057b82 */ /* 0x000f260000000800 */
[----:B------:R-:W-:Y:S06]  /*92d50*/  @P3 STG.E desc[UR60][R192.64], R153 ;  /* 0x00000099c0003986 */ /* 0x000fec000c10193c */
[----:B------:R-:W-:Y:S01]  /*92d60*/  @P4 STG.E desc[UR60][R194.64], R137 ;  /* 0x00000089c2004986 */ /* 0x000fe2000c10193c */
[----:B---3--:R-:W-:-:S03]  /*92d70*/  ISETP.LT.AND P3, PT, R13, R7, !P0 ;  /* 0x000000070d00720c */ /* 0x008fc60004761270 */
[----:B------:R-:W3:Y:S01]  /*92d80*/  LDL.LU R13, [R1+0x202c] ;  /* 0x00202c00010d7983 */ /* 0x000ee20000300800 */
[----:B------:R-:W-:Y:S01]  /*92d90*/  ISETP.LT.AND P2, PT, R10, R6, !P0 ;  /* 0x000000060a00720c */ /* 0x000fe20004741270 */
[----:B------:R-:W3:Y:S08]  /*92da0*/  LDC R7, c[0x0][0x22c] ;  /* 0x00008b00ff077b82 */ /* 0x000ef00000000800 */
[----:B------:R-:W2:Y:S01]  /*92db0*/  LDC R6, c[0x0][0x22c] ;  /* 0x00008b00ff067b82 */ /* 0x000ea20000000800 */
[----:B-1----:R-:W-:-:S02]  /*92dc0*/  ISETP.LT.AND P4, PT, R12, R4, !P0 ;  /* 0x000000040c00720c */ /* 0x002fc40004781270 */
[----:B------:R-:W3:Y:S05]  /*92dd0*/  LDL.LU R12, [R1+0x201c] ;  /* 0x00201c00010c7983 */ /* 0x000eea0000300800 */
[----:B------:R-:W4:Y:S01]  /*92de0*/  LDC R10, c[0x0][0x22c] ;  /* 0x00008b00ff0a7b82 */ /* 0x000f220000000800 */
[----:B------:R-:W3:Y:S04]  /*92df0*/  LDL.LU R27, [R1+0x2018] ;  /* 0x00201800011b7983 */ /* 0x000ee80000300800 */
[----:B------:R-:W3:Y:S03]  /*92e00*/  LDL.LU R26, [R1+0x2014] ;  /* 0x00201400011a7983 */ /* 0x000ee60000300800 */
[----:B------:R-:W1:Y:S01]  /*92e10*/  LDC R4, c[0x0][0x22c] ;  /* 0x00008b00ff047b82 */ /* 0x000e620000000800 */
[----:B------:R-:W3:Y:S04]  /*92e20*/  LDL.LU R25, [R1+0x200c] ;  /* 0x00200c0001197983 */ /* 0x000ee80000300800 */
[----:B------:R-:W3:Y:S04]  /*92e30*/  LDL.LU R20, [R1+0xe20] ;  /* 0x000e200001147983 */ /* 0x000ee80000300800 */
[----:B------:R-:W3:Y:S01]  /*92e40*/  LDL.LU R24, [R1+0x2008] ;  /* 0x0020080001187983 */ /* 0x000ee20000300800 */
[----:B------:R-:W-:-:S02]  /*92e50*/  ISETP.LT.AND P5, PT, R18, R8, !P0 ;  /* 0x000000081200720c */ /* 0x000fc400047a1270 */
[----:B------:R-:W-:Y:S01]  /*92e60*/  ISETP.LT.AND P6, PT, R17, R0, !P0 ;  /* 0x000000001100720c */ /* 0x000fe200047c1270 */
[----:B------:R-:W3:Y:S01]  /*92e70*/  LDL.LU R23, [R1+0x1ff4] ;  /* 0x001ff40001177983 */ /* 0x000ee20000300800 */
[----:B------:R-:W1:Y:S03]  /*92e80*/  LDC R8, c[0x0][0x22c] ;  /* 0x00008b00ff087b82 */ /* 0x000e660000000800 */
[----:B------:R-:W3:Y:S04]  /*92e90*/  LDL.LU R22, [R1+0x1ff0] ;  /* 0x001ff00001167983 */ /* 0x000ee80000300800 */
[----:B------:R-:W-:Y:S01]  /*92ea0*/  @P2 STG.E desc[UR60][R196.64], R154 ;  /* 0x0000009ac4002986 */ /* 0x000fe2000c10193c */
[----:B------:R-:W-:Y:S01]  /*92eb0*/  ISETP.LT.AND P2, PT, R16, R9, !P0 ;  /* 0x000000091000720c */ /* 0x000fe20004741270 */
[----:B------:R-:W1:Y:S02]  /*92ec0*/  LDC R0, c[0x0][0x22c] ;  /* 0x00008b00ff007b82 */ /* 0x000e640000000800 */
[----:B------:R-:W3:Y:S04]  /*92ed0*/  LDL.LU R21, [R1+0x1fec] ;  /* 0x001fec0001157983 */ /* 0x000ee80000300800 */
[----:B------:R-:W3:Y:S02]  /*92ee0*/  LDL.LU R19, [R1+0x1fe8] ;  /* 0x001fe80001137983 */ /* 0x000ee40000300800 */
[----:B------:R-:W1:Y:S02]  /*92ef0*/  LDC R9, c[0x0][0x22c] ;  /* 0x00008b00ff097b82 */ /* 0x000e640000000800 */
[----:B------:R-:W3:Y:S04]  /*92f00*/  LDL.LU R18, [R1+0x1fe0] ;  /* 0x001fe00001127983 */ /* 0x000ee80000300800 */
[----:B------:R-:W-:Y:S04]  /*92f10*/  @P3 STG.E desc[UR60][R198.64], R138 ;  /* 0x0000008ac6003986 */ /* 0x000fe8000c10193c */
[----:B------:R-:W-:Y:S04]  /*92f20*/  @P4 STG.E desc[UR60][R200.64], R155 ;  /* 0x0000009bc8004986 */ /* 0x000fe8000c10193c */
[----:B------:R-:W3:Y:S04]  /*92f30*/  LDL.LU R17, [R1+0x1fdc] ;  /* 0x001fdc0001117983 */ /* 0x000ee80000300800 */
[----:B------:R-:W-:Y:S04]  /*92f40*/  @P5 STG.E desc[UR60][R202.64], R139 ;  /* 0x0000008bca005986 */ /* 0x000fe8000c10193c */
[----:B------:R-:W3:Y:S04]  /*92f50*/  LDL.LU R16, [R1+0x1fd8] ;  /* 0x001fd80001107983 */ /* 0x000ee80000300800 */
[----:B------:R-:W-:Y:S04]  /*92f60*/  @P6 STG.E desc[UR60][R204.64], R140 ;  /* 0x0000008ccc006986 */ /* 0x000fe8000c10193c */
[----:B------:R-:W-:Y:S01]  /*92f70*/  @P2 STG.E desc[UR60][R206.64], R160 ;  /* 0x000000a0ce002986 */ /* 0x000fe2000c10193c */
[----:B--2---:R-:W-:-:S03]  /*92f80*/  ISETP.LT.AND P4, PT, R15, R6, !P0 ;  /* 0x000000060f00720c */ /* 0x004fc60004781270 */
[----:B------:R-:W2:Y:S01]  /*92f90*/  LDL.LU R15, [R1+0x1fcc] ;  /* 0x001fcc00010f7983 */ /* 0x000ea20000300800 */
[----:B----4-:R-:W-:-:S03]  /*92fa0*/  ISETP.LT.AND P5, PT, R14, R10, !P0 ;  /* 0x0000000a0e00720c */ /* 0x010fc600047a1270 */
[----:B------:R-:W4:Y:S01]  /*92fb0*/  LDL.LU R14, [R1+0x1fc4] ;  /* 0x001fc400010e7983 */ /* 0x000f220000300800 */
[----:B---3--:R-:W-:-:S03]  /*92fc0*/  ISETP.LT.AND P6, PT, R13, R7, !P0 ;  /* 0x000000070d00720c */ /* 0x008fc600047c1270 */
[----:B------:R-:W3:Y:S01]  /*92fd0*/  LDL.LU R13, [R1+0x1fc0] ;  /* 0x001fc000010d7983 */ /* 0x000ee20000300800 */
[----:B-1----:R-:W-:-:S03]  /*92fe0*/  ISETP.LT.AND P2, PT, R12, R4, !P0 ;  /* 0x000000040c00720c */ /* 0x002fc60004741270 */
[----:B------:R-:W3:Y:S04]  /*92ff0*/  LDL.LU R12, [R1+0x1fb8] ;  /* 0x001fb800010c7983 */ /* 0x000ee80000300800 */
[----:B------:R-:W3:Y:S01]  /*93000*/  LDL.LU R10, [R1+0x1fb4] ;  /* 0x001fb400010a7983 */ /* 0x000ee20000300800 */
[----:B------:R-:W-:Y:S02]  /*93010*/  ISETP.LT.AND P3, PT, R11, R5, !P0 ;  /* 0x000000050b00720c */ /* 0x000fe40004761270 */
[----:B------:R-:W1:Y:S01]  /*93020*/  LDC R11, c[0x0][0x22c] ;  /* 0x00008b00ff0b7b82 */ /* 0x000e620000000800 */
[----:B------:R1:W1:Y:S07]  /*93030*/  LDS.128 R4, [R20] ;  /* 0x0000000014047984 */ /* 0x00026e0000000c00 */
[----:B-1----:R-:W1:Y:S03]  /*93040*/  LDC R20, c[0x0][0x22c] ;  /* 0x00008b00ff147b82 */ /* 0x002e660000000800 */
[----:B------:R1:W-:Y:S01]  /*93050*/  @P3 STG.E desc[UR60][R208.64], R141 ;  /* 0x0000008dd0003986 */ /* 0x0003e2000c10193c */
[----:B------:R-:W-:-:S03]  /*93060*/  ISETP.LT.AND P3, PT, R27, R8, !P0 ;  /* 0x000000081b00720c */ /* 0x000fc60004761270 */
[----:B------:R1:W-:Y:S01]  /*93070*/  @P4 STG.E desc[UR60][R210.64], R161 ;  /* 0x000000a1d2004986 */ /* 0x0003e2000c10193c */
[----:B------:R-:W-:-:S03]  /*93080*/  ISETP.LT.AND P4, PT, R26, R0, !P0 ;  /* 0x000000001a00720c */ /* 0x000fc60004781270 */
[----:B------:R1:W-:Y:S01]  /*93090*/  @P5 STG.E desc[UR60][R212.64], R142 ;  /* 0x0000008ed4005986 */ /* 0x0003e2000c10193c */
[----:B------:R-:W-:-:S03]  /*930a0*/  ISETP.LT.AND P5, PT, R25, R9, !P0 ;  /* 0x000000091900720c */ /* 0x000fc600047a1270 */
[----:B------:R1:W-:Y:S01]  /*930b0*/  @P6 STG.E desc[UR60][R214.64], R162 ;  /* 0x000000a2d6006986 */ /* 0x0003e2000c10193c */
[----:B------:R-:W-:-:S03]  /*930c0*/  ISETP.LT.AND P6, PT, R24, R11, !P0 ;  /* 0x0000000b1800720c */ /* 0x000fc600047c1270 */
[----:B------:R1:W-:Y:S04]  /*930d0*/  @P2 STG.E desc[UR60][R216.64], R143 ;  /* 0x0000008fd8002986 */ /* 0x0003e8000c10193c */
[----:B------:R2:W-:Y:S01]  /*930e0*/  @P3 STG.E desc[UR60][R218.64], R163 ;  /* 0x000000a3da003986 */ /* 0x0005e2000c10193c */
[----:B-1----:R-:W-:-:S03]  /*930f0*/  ISETP.LT.AND P2, PT, R23, R20, !P0 ;  /* 0x000000141700720c */ /* 0x002fc60004741270 */
[----:B------:R1:W-:Y:S01]  /*93100*/  @P4 STG.E desc[UR60][R220.64], R156 ;  /* 0x0000009cdc004986 */ /* 0x0003e2000c10193c */
[-C--:B------:R-:W-:Y:S02]  /*93110*/  ISETP.LT.AND P3, PT, R22, R20.reuse, !P0 ;  /* 0x000000141600720c */ /* 0x080fe40004761270 */
[-C--:B------:R-:W-:Y:S01]  /*93120*/  ISETP.LT.AND P4, PT, R21, R20.reuse, !P0 ;  /* 0x000000141500720c */ /* 0x080fe20004781270 */
        /* <DEDUP_REMOVED lines=9> */
[----:B------:R1:W-:Y:S04]  /*931c0*/  @P4 STG.E desc[UR60][R232.64], R159 ;  /* 0x0000009fe8004986 */ /* 0x0003e8000c10193c */
[----:B------:R1:W-:Y:S04]  /*931d0*/  @P5 STG.E desc[UR60][R234.64], R147 ;  /* 0x00000093ea005986 */ /* 0x0003e8000c10193c */
[----:B------:R1:W-:Y:S04]  /*931e0*/  @P6 STG.E desc[UR60][R236.64], R164 ;  /* 0x000000a4ec006986 */ /* 0x0003e8000c10193c */
[----:B------:R1:W-:Y:S04]  /*931f0*/  @P1 STG.E desc[UR60][R238.64], R4 ;  /* 0x00000004ee001986 */ /* 0x0003e8000c10193c */
[----:B------:R1:W-:Y:S01]  /*93200*/  @P2 STG.E desc[UR60][R240.64], R165 ;  /* 0x000000a5f0002986 */ /* 0x0003e2000c10193c */
[----:B--2---:R-:W-:-:S02]  /*93210*/  ISETP.LT.AND P3, PT, R15, R20, !P0 ;  /* 0x000000140f00720c */ /* 0x004fc40004761270 */
[----:B----4-:R-:W-:-:S11]  /*93220*/  ISETP.LT.AND P4, PT, R14, R20, !P0 ;  /* 0x000000140e00720c */ /* 0x010fd60004781270 */
[----:B------:R1:W-:Y:S01]  /*93230*/  @P3 STG.E desc[UR60][R242.64], R5 ;  /* 0x00000005f2003986 */ /* 0x0003e2000c10193c */
[----:B---3--:R-:W-:-:S03]  /*93240*/  ISETP.LT.AND P5, PT, R13, R20, !P0 ;  /* 0x000000140d00720c */ /* 0x008fc600047a1270 */
[----:B------:R1:W-:Y:S01]  /*93250*/  @P4 STG.E desc[UR60][R244.64], R166 ;  /* 0x000000a6f4004986 */ /* 0x0003e2000c10193c */
[-C--:B------:R-:W-:Y:S02]  /*93260*/  ISETP.LT.AND P6, PT, R12, R20.reuse, !P0 ;  /* 0x000000140c00720c */ /* 0x080fe400047c1270 */
[----:B------:R-:W-:-:S07]  /*93270*/  ISETP.LT.AND P0, PT, R10, R20, !P0 ;  /* 0x000000140a00720c */ /* 0x000fce0004701270 */
[----:B------:R1:W-:Y:S04]  /*93280*/  @P5 STG.E desc[UR60][R246.64], R6 ;  /* 0x00000006f6005986 */ /* 0x0003e8000c10193c */
[----:B------:R1:W-:Y:S02]  /*93290*/  @P6 STG.E desc[UR60][R248.64], R167 ;  /* 0x000000a7f8006986 */ /* 0x0003e4000c10193c */
[----:B------:R-:W-:Y:S05]  /*932a0*/  @!P0 EXIT ;  /* 0x000000000000894d */ /* 0x000fea0003800000 */
[----:B------:R-:W-:Y:S01]  /*932b0*/  STG.E desc[UR60][R2.64], R7 ;  /* 0x0000000702007986 */ /* 0x000fe2000c10193c */
[----:B------:R-:W-:Y:S05]  /*932c0*/  EXIT ;  /* 0x000000000000794d */ /* 0x000fea0003800000 */
.L_x_2:
[----:B------:R-:W-:-:S00]  /*932d0*/  BRA `(.L_x_2) ;  /* 0xfffffffc00fc7947 */ /* 0x000fc0000383ffff */
[----:B------:R-:W-:-:S00]  /*932e0*/  NOP ;  /* 0x0000000000007918 */ /* 0x000fc00000000000 */
        /* <DEDUP_REMOVED lines=9> */
.L_x_3:


//--------------------- .nv.shared.matmul_kernel  --------------------------
	.section	.nv.shared.matmul_kernel,"aw",@nobits
	.sectionflags	@""
	.align	16
	.zero		1024


//--------------------- .nv.shared.reserved.0     --------------------------
	.section	.nv.shared.reserved.0,"aw",@nobits
	.weak		__nv_reservedSMEM_offset_0_alias
	.size		__nv_reservedSMEM_offset_0_alias, 0, 0
	.other		__nv_reservedSMEM_offset_0_alias,@"STO_CUDA_RESERVED_SHARED STV_DEFAULT"
__nv_reservedSMEM_offset_0_alias:
	.zero		0


//--------------------- .nv.constant0.matmul_kernel --------------------------
	.section	.nv.constant0.matmul_kernel,"a",@progbits
	.sectionflags	@""
	.align	4
.nv.constant0.matmul_kernel:
	.zero		608


//--------------------- SYMBOLS --------------------------

	.type		.nv.reservedSmem.offset0,@object
	.size		.nv.reservedSmem.offset0,0x4
